	.target	sm_90a

	.elftype	@"ET_EXEC"


//--------------------- .note.nv.tkinfo           --------------------------
	.section	.note.nv.tkinfo,"",@"SHT_NOTE"
	.sectionflags	@"SHF_NOTE_NV_TKINFO"
	.tkinfo
        /*0018*/ 	.word	0x00000002
        /*0030*/ 	.string	""
        /*0030*/ 	.string	"ptxas"
        /*0030*/ 	.string	"Cuda compilation tools, release 13.0, V13.0.88"
        /*0030*/ 	.string	"Build cuda_13.0.r13.0/compiler.36424714_0"
        /*0030*/ 	.string	"-v  -suppress-debug-info  -lineinfo  -arch sm_90a "



//--------------------- .note.nv.cuinfo           --------------------------
	.section	.note.nv.cuinfo,"",@"SHT_NOTE"
	.sectionflags	@"SHF_NOTE_NV_CUINFO"
        /*0018*/ 	.short	0x0002
        /*001a*/ 	.short	0x005a
        /*001c*/ 	.short	0x0082
	.zero		2


//--------------------- .nv.info                  --------------------------
	.section	.nv.info,"",@"SHT_CUDA_INFO"
	.align	4


	//----- nvinfo : EIATTR_REGCOUNT
	.align		4
        /*0000*/ 	.byte	0x04, 0x2f
        /*0002*/ 	.short	(.L_1 - .L_0)
	.align		4
.L_0:
        /*0004*/ 	.word	index@(matmul_kernel)
        /*0008*/ 	.word	0x000000ff


	//----- nvinfo : EIATTR_FRAME_SIZE
	.align		4
.L_1:
        /*000c*/ 	.byte	0x04, 0x11
        /*000e*/ 	.short	(.L_3 - .L_2)
	.align		4
.L_2:
        /*0010*/ 	.word	index@(matmul_kernel)
        /*0014*/ 	.word	0x00000658


	//----- nvinfo : EIATTR_MIN_STACK_SIZE
	.align		4
.L_3:
        /*0018*/ 	.byte	0x04, 0x12
        /*001a*/ 	.short	(.L_5 - .L_4)
	.align		4
.L_4:
        /*001c*/ 	.word	index@(matmul_kernel)
        /*0020*/ 	.word	0x00000658
.L_5:


//--------------------- .nv.compat                --------------------------
	.section	.nv.compat,"",@"SHT_CUDA_COMPAT_INFO"
	.align	4
        /*0000*/ 	.byte	0x02, 0x09, 0x01, 0x00, 0x02, 0x02, 0x04, 0x00, 0x02, 0x05, 0x05, 0x00, 0x03, 0x07, 0x01, 0x01
        /*0010*/ 	.byte	0x02, 0x03, 0x00, 0x00, 0x02, 0x06, 0x01, 0x00, 0x04, 0x0b, 0x08, 0x00, 0x00, 0x00, 0x00, 0x00
        /*0020*/ 	.byte	0x00, 0x00, 0x00, 0x00


//--------------------- .nv.info.matmul_kernel    --------------------------
	.section	.nv.info.matmul_kernel,"",@"SHT_CUDA_INFO"
	.sectionflags	@""
	.align	4


	//----- nvinfo : EIATTR_CUDA_API_VERSION
	.align		4
        /*0000*/ 	.byte	0x04, 0x37
        /*0002*/ 	.short	(.L_7 - .L_6)
.L_6:
        /*0004*/ 	.word	0x00000082


	//----- nvinfo : EIATTR_KPARAM_INFO
	.align		4
.L_7:
        /*0008*/ 	.byte	0x04, 0x17
        /*000a*/ 	.short	(.L_9 - .L_8)
.L_8:
        /*000c*/ 	.word	0x00000000
        /*0010*/ 	.short	0x000d
        /*0012*/ 	.short	0x0048
        /*0014*/ 	.byte	0x00, 0xf4, 0x21, 0x00


	//----- nvinfo : EIATTR_KPARAM_INFO
	.align		4
.L_9:
        /*0018*/ 	.byte	0x04, 0x17
        /*001a*/ 	.short	(.L_11 - .L_10)
.L_10:
        /*001c*/ 	.word	0x00000000
        /*0020*/ 	.short	0x000c
        /*0022*/ 	.short	0x0040
        /*0024*/ 	.byte	0x00, 0xf4, 0x21, 0x00


	//----- nvinfo : EIATTR_KPARAM_INFO
	.align		4
.L_11:
        /*0028*/ 	.byte	0x04, 0x17
        /*002a*/ 	.short	(.L_13 - .L_12)
.L_12:
        /*002c*/ 	.word	0x00000000
        /*0030*/ 	.short	0x000b
        /*0032*/ 	.short	0x0038
        /*0034*/ 	.byte	0x00, 0xf0, 0x11, 0x00


	//----- nvinfo : EIATTR_KPARAM_INFO
	.align		4
.L_13:
        /*0038*/ 	.byte	0x04, 0x17
        /*003a*/ 	.short	(.L_15 - .L_14)
.L_14:
        /*003c*/ 	.word	0x00000000
        /*0040*/ 	.short	0x000a
        /*0042*/ 	.short	0x0034
        /*0044*/ 	.byte	0x00, 0xf0, 0x11, 0x00


	//----- nvinfo : EIATTR_KPARAM_INFO
	.align		4
.L_15:
        /*0048*/ 	.byte	0x04, 0x17
        /*004a*/ 	.short	(.L_17 - .L_16)
.L_16:
        /*004c*/ 	.word	0x00000000
        /*0050*/ 	.short	0x0009
        /*0052*/ 	.short	0x0030
        /*0054*/ 	.byte	0x00, 0xf0, 0x11, 0x00


	//----- nvinfo : EIATTR_KPARAM_INFO
	.align		4
.L_17:
        /*0058*/ 	.byte	0x04, 0x17
        /*005a*/ 	.short	(.L_19 - .L_18)
.L_18:
        /*005c*/ 	.word	0x00000000
        /*0060*/ 	.short	0x0008
        /*0062*/ 	.short	0x002c
        /*0064*/ 	.byte	0x00, 0xf0, 0x11, 0x00


	//----- nvinfo : EIATTR_KPARAM_INFO
	.align		4
.L_19:
        /*0068*/ 	.byte	0x04, 0x17
        /*006a*/ 	.short	(.L_21 - .L_20)
.L_20:
        /*006c*/ 	.word	0x00000000
        /*0070*/ 	.short	0x0007
        /*0072*/ 	.short	0x0028
        /*0074*/ 	.byte	0x00, 0xf0, 0x11, 0x00


	//----- nvinfo : EIATTR_KPARAM_INFO
	.align		4
.L_21:
        /*0078*/ 	.byte	0x04, 0x17
        /*007a*/ 	.short	(.L_23 - .L_22)
.L_22:
        /*007c*/ 	.word	0x00000000
        /*0080*/ 	.short	0x0006
        /*0082*/ 	.short	0x0024
        /*0084*/ 	.byte	0x00, 0xf0, 0x11, 0x00


	//----- nvinfo : EIATTR_KPARAM_INFO
	.align		4
.L_23:
        /*0088*/ 	.byte	0x04, 0x17
        /*008a*/ 	.short	(.L_25 - .L_24)
.L_24:
        /*008c*/ 	.word	0x00000000
        /*0090*/ 	.short	0x0005
        /*0092*/ 	.short	0x0020
        /*0094*/ 	.byte	0x00, 0xf0, 0x11, 0x00


	//----- nvinfo : EIATTR_KPARAM_INFO
	.align		4
.L_25:
        /*0098*/ 	.byte	0x04, 0x17
        /*009a*/ 	.short	(.L_27 - .L_26)
.L_26:
        /*009c*/ 	.word	0x00000000
        /*00a0*/ 	.short	0x0004
        /*00a2*/ 	.short	0x001c
        /*00a4*/ 	.byte	0x00, 0xf0, 0x11, 0x00


	//----- nvinfo : EIATTR_KPARAM_INFO
	.align		4
.L_27:
        /*00a8*/ 	.byte	0x04, 0x17
        /*00aa*/ 	.short	(.L_29 - .L_28)
.L_28:
        /*00ac*/ 	.word	0x00000000
        /*00b0*/ 	.short	0x0003
        /*00b2*/ 	.short	0x0018
        /*00b4*/ 	.byte	0x00, 0xf0, 0x11, 0x00


	//----- nvinfo : EIATTR_KPARAM_INFO
	.align		4
.L_29:
        /*00b8*/ 	.byte	0x04, 0x17
        /*00ba*/ 	.short	(.L_31 - .L_30)
.L_30:
        /*00bc*/ 	.word	0x00000000
        /*00c0*/ 	.short	0x0002
        /*00c2*/ 	.short	0x0010
        /*00c4*/ 	.byte	0x00, 0xf4, 0x21, 0x00


	//----- nvinfo : EIATTR_KPARAM_INFO
	.align		4
.L_31:
        /*00c8*/ 	.byte	0x04, 0x17
        /*00ca*/ 	.short	(.L_33 - .L_32)
.L_32:
        /*00cc*/ 	.word	0x00000000
        /*00d0*/ 	.short	0x0001
        /*00d2*/ 	.short	0x0008
        /*00d4*/ 	.byte	0x00, 0xf4, 0x21, 0x00


	//----- nvinfo : EIATTR_KPARAM_INFO
	.align		4
.L_33:
        /*00d8*/ 	.byte	0x04, 0x17
        /*00da*/ 	.short	(.L_35 - .L_34)
.L_34:
        /*00dc*/ 	.word	0x00000000
        /*00e0*/ 	.short	0x0000
        /*00e2*/ 	.short	0x0000
        /*00e4*/ 	.byte	0x00, 0xf4, 0x21, 0x00


	//----- nvinfo : EIATTR_SPARSE_MMA_MASK
	.align		4
.L_35:
        /*00e8*/ 	.byte	0x03, 0x50
        /*00ea*/ 	.short	0x0000


	//----- nvinfo : EIATTR_MAXREG_COUNT
	.align		4
        /*00ec*/ 	.byte	0x03, 0x1b
        /*00ee*/ 	.short	0x00ff


	//----- nvinfo : EIATTR_NUM_BARRIERS
	.align		4
        /*00f0*/ 	.byte	0x02, 0x4c
        /*00f2*/ 	.byte	0x01
	.zero		1


	//----- nvinfo : EIATTR_ANNOTATIONS
	.align		4
        /*00f4*/ 	.byte	0x04, 0x55
        /*00f6*/ 	.short	(.L_37 - .L_36)


	//   ....[0]....
.L_36:
        /*00f8*/ 	.word	0x00000001
        /*00fc*/ 	.byte	0x80, 0x07, 0x00, 0x00, 0x01, 0x00, 0x00, 0x00, 0x70, 0x42, 0x00, 0x00, 0x01, 0x00, 0x00, 0x00
        /* <DEDUP_REMOVED lines=692> */
        /*2c4c*/ 	.byte	0x10, 0x1a, 0x01, 0x00, 0x01, 0x00, 0x00, 0x00, 0xc0, 0x20, 0x01, 0x00


	//----- nvinfo : EIATTR_MERCURY_ISA_VERSION
	.align		4
.L_37:
        /*2c58*/ 	.byte	0x03, 0x5f
        /*2c5a*/ 	.short	0x0101


	//----- nvinfo : EIATTR_EXIT_INSTR_OFFSETS
	.align		4
        /*2c5c*/ 	.byte	0x04, 0x1c
        /*2c5e*/ 	.short	(.L_39 - .L_38)


	//   ....[0]....
.L_38:
        /*2c60*/ 	.word	0x00013dc0


	//   ....[1]....
        /*2c64*/ 	.word	0x00013df0


	//----- nvinfo : EIATTR_REQNTID
	.align		4
.L_39:
        /*2c68*/ 	.byte	0x04, 0x10
        /*2c6a*/ 	.short	(.L_41 - .L_40)
.L_40:
        /*2c6c*/ 	.word	0x00000080
        /*2c70*/ 	.word	0x00000001
        /*2c74*/ 	.word	0x00000001


	//----- nvinfo : EIATTR_CBANK_PARAM_SIZE
	.align		4
.L_41:
        /*2c78*/ 	.byte	0x03, 0x19
        /*2c7a*/ 	.short	0x0050


	//----- nvinfo : EIATTR_PARAM_CBANK
	.align		4
        /*2c7c*/ 	.byte	0x04, 0x0a
        /*2c7e*/ 	.short	(.L_43 - .L_42)
	.align		4
.L_42:
        /*2c80*/ 	.word	index@(.nv.constant0.matmul_kernel)
        /*2c84*/ 	.short	0x0210
        /*2c86*/ 	.short	0x0050


	//----- nvinfo : EIATTR_SW_WAR
	.align		4
.L_43:
        /*2c88*/ 	.byte	0x04, 0x36
        /*2c8a*/ 	.short	(.L_45 - .L_44)
.L_44:
        /*2c8c*/ 	.word	0x00000008
.L_45:


//--------------------- .nv.callgraph             --------------------------
	.section	.nv.callgraph,"",@"SHT_CUDA_CALLGRAPH"
	.align	4
	.sectionentsize	8
	.align		4
        /*0000*/ 	.word	0x00000000
	.align		4
        /*0004*/ 	.word	0xffffffff
	.align		4
        /*0008*/ 	.word	0x00000000
	.align		4
        /*000c*/ 	.word	0xfffffffe
	.align		4
        /*0010*/ 	.word	0x00000000
	.align		4
        /*0014*/ 	.word	0xfffffffd
	.align		4
        /*0018*/ 	.word	0x00000000
	.align		4
        /*001c*/ 	.word	0xfffffffc


//--------------------- .text.matmul_kernel       --------------------------
	.section	.text.matmul_kernel,"ax",@progbits
	.align	128
        .global         matmul_kernel
        .type           matmul_kernel,@function
        .size           matmul_kernel,(.L_x_3 - matmul_kernel)
        .other          matmul_kernel,@"STO_CUDA_ENTRY STV_DEFAULT"
matmul_kernel:
.text.matmul_kernel:
[----:B------:R-:W0:Y:S08]  /*0000*/  LDC R1, c[0x0][0x28] ;  /* 0x00000a00ff017b82 */ /* 0x000e300000000800 */
[----:B------:R-:W1:Y:S01]  /*0010*/  LDC.64 R56, c[0x0][0x228] ;  /* 0x00008a00ff387b82 */ /* 0x000e620000000a00 */
[----:B------:R-:W2:Y:S01]  /*0020*/  S2R R5, SR_CTAID.X ;  /* 0x0000000000057919 */ /* 0x000ea20000002500 */
[----:B0-----:R-:W-:Y:S01]  /*0030*/  VIADD R1, R1, 0xfffff9a8 ;  /* 0xfffff9a801017836 */ /* 0x001fe20000000000 */
[----:B------:R-:W-:Y:S01]  /*0040*/  UMOV UR4, 0x400 ;  /* 0x0000040000047882 */ /* 0x000fe20000000000 */
[----:B------:R-:W-:Y:S01]  /*0050*/  ULDC.64 UR6, c[0x0][0x208] ;  /* 0x0000820000067ab9 */ /* 0x000fe20000000a00 */
[----:B------:R-:W-:-:S02]  /*0060*/  CS2R R28, SRZ ;  /* 0x00000000001c7805 */ /* 0x000fc4000001ff00 */
[----:B------:R-:W-:Y:S02]  /*0070*/  CS2R R30, SRZ ;  /* 0x00000000001e7805 */ /* 0x000fe4000001ff00 */
[----:B------:R-:W-:Y:S01]  /*0080*/  CS2R R32, SRZ ;  /* 0x0000000000207805 */ /* 0x000fe2000001ff00 */
[----:B------:R-:W0:Y:S01]  /*0090*/  LDC R112, c[0x0][0x230] ;  /* 0x00008c00ff707b82 */ /* 0x000e220000000800 */
[----:B------:R-:W-:Y:S02]  /*00a0*/  CS2R R34, SRZ ;  /* 0x0000000000227805 */ /* 0x000fe4000001ff00 */
[----:B------:R-:W-:Y:S02]  /*00b0*/  CS2R R36, SRZ ;  /* 0x0000000000247805 */ /* 0x000fe4000001ff00 */
[----:B------:R-:W-:Y:S02]  /*00c0*/  CS2R R38, SRZ ;  /* 0x0000000000267805 */ /* 0x000fe4000001ff00 */
[----:B------:R-:W-:-:S02]  /*00d0*/  CS2R R40, SRZ ;  /* 0x0000000000287805 */ /* 0x000fc4000001ff00 */
[----:B------:R-:W-:Y:S02]  /*00e0*/  CS2R R42, SRZ ;  /* 0x00000000002a7805 */ /* 0x000fe4000001ff00 */
[----:B------:R-:W-:Y:S02]  /*00f0*/  CS2R R44, SRZ ;  /* 0x00000000002c7805 */ /* 0x000fe4000001ff00 */
[----:B------:R-:W-:Y:S01]  /*0100*/  CS2R R46, SRZ ;  /* 0x00000000002e7805 */ /* 0x000fe2000001ff00 */
[----:B------:R-:W3:Y:S01]  /*0110*/  S2UR UR5, SR_CgaCtaId ;  /* 0x00000000000579c3 */ /* 0x000ee20000008800 */
[----:B------:R-:W-:Y:S02]  /*0120*/  CS2R R48, SRZ ;  /* 0x0000000000307805 */ /* 0x000fe4000001ff00 */
[----:B------:R-:W-:Y:S02]  /*0130*/  CS2R R50, SRZ ;  /* 0x0000000000327805 */ /* 0x000fe4000001ff00 */
[----:B------:R-:W-:-:S02]  /*0140*/  CS2R R52, SRZ ;  /* 0x0000000000347805 */ /* 0x000fc4000001ff00 */
[----:B------:R-:W-:Y:S01]  /*0150*/  CS2R R54, SRZ ;  /* 0x0000000000367805 */ /* 0x000fe2000001ff00 */
[----:B-1----:R-:W-:-:S05]  /*0160*/  VIADD R0, R57, 0x3f ;  /* 0x0000003f39007836 */ /* 0x002fca0000000000 */
[----:B------:R-:W-:Y:S01]  /*0170*/  SHF.R.S32.HI R3, RZ, 0x1f, R0 ;  /* 0x0000001fff037819 */ /* 0x000fe20000011400 */
[----:B0-----:R-:W-:-:S03]  /*0180*/  VIADD R112, R112, 0x7f ;  /* 0x0000007f70707836 */ /* 0x001fc60000000000 */
[----:B------:R-:W-:Y:S02]  /*0190*/  LEA.HI R3, R3, R0, RZ, 0x6 ;  /* 0x0000000003037211 */ /* 0x000fe400078f30ff */
[----:B--2---:R-:W-:Y:S02]  /*01a0*/  IABS R8, R5 ;  /* 0x0000000500087213 */ /* 0x004fe40000000000 */
[----:B------:R-:W-:Y:S01]  /*01b0*/  SHF.R.S32.HI R3, RZ, 0x6, R3 ;  /* 0x00000006ff037819 */ /* 0x000fe20000011403 */
[----:B---3--:R-:W-:-:S04]  /*01c0*/  ULEA UR4, UR5, UR4, 0x18 ;  /* 0x0000000405047291 */ /* 0x008fc8000f8ec03f */
[----:B------:R-:W-:-:S05]  /*01d0*/  IMAD.SHL.U32 R4, R3, 0x4, RZ ;  /* 0x0000000403047824 */ /* 0x000fca00078e00ff */
[-C--:B------:R-:W-:Y:S02]  /*01e0*/  IABS R7, R4.reuse ;  /* 0x0000000400077213 */ /* 0x080fe40000000000 */
[----:B------:R-:W-:Y:S02]  /*01f0*/  IABS R10, R4 ;  /* 0x00000004000a7213 */ /* 0x000fe40000000000 */
[----:B------:R-:W0:Y:S08]  /*0200*/  I2F.RP R0, R7 ;  /* 0x0000000700007306 */ /* 0x000e300000209400 */
[----:B0-----:R-:W0:Y:S02]  /*0210*/  MUFU.RCP R0, R0 ;  /* 0x0000000000007308 */ /* 0x001e240000001000 */
[----:B0-----:R-:W-:-:S02]  /*0220*/  VIADD R2, R0, 0xffffffe ;  /* 0x0ffffffe00027836 */ /* 0x001fc40000000000 */
[----:B------:R-:W-:-:S04]  /*0230*/  IMAD.MOV R0, RZ, RZ, -R10 ;  /* 0x000000ffff007224 */ /* 0x000fc800078e0a0a */
[----:B------:R0:W1:Y:S02]  /*0240*/  F2I.FTZ.U32.TRUNC.NTZ R3, R2 ;  /* 0x0000000200037305 */ /* 0x000064000021f000 */
[----:B0-----:R-:W-:Y:S02]  /*0250*/  IMAD.MOV.U32 R2, RZ, RZ, RZ ;  /* 0x000000ffff027224 */ /* 0x001fe400078e00ff */
[----:B-1----:R-:W-:-:S04]  /*0260*/  IMAD.MOV R6, RZ, RZ, -R3 ;  /* 0x000000ffff067224 */ /* 0x002fc800078e0a03 */
[----:B------:R-:W-:Y:S02]  /*0270*/  IMAD R9, R6, R7, RZ ;  /* 0x0000000706097224 */ /* 0x000fe400078e02ff */
[----:B------:R-:W-:Y:S02]  /*0280*/  IMAD.MOV.U32 R6, RZ, RZ, R8 ;  /* 0x000000ffff067224 */ /* 0x000fe400078e0008 */
[----:B------:R-:W-:-:S06]  /*0290*/  IMAD.HI.U32 R3, R3, R9, R2 ;  /* 0x0000000903037227 */ /* 0x000fcc00078e0002 */
[----:B------:R-:W-:-:S04]  /*02a0*/  IMAD.HI.U32 R3, R3, R6, RZ ;  /* 0x0000000603037227 */ /* 0x000fc800078e00ff */
[----:B------:R-:W-:-:S05]  /*02b0*/  IMAD R0, R3, R0, R6 ;  /* 0x0000000003007224 */ /* 0x000fca00078e0206 */
[----:B------:R-:W-:-:S13]  /*02c0*/  ISETP.GT.U32.AND P1, PT, R7, R0, PT ;  /* 0x000000000700720c */ /* 0x000fda0003f24070 */
[----:B------:R-:W-:Y:S02]  /*02d0*/  @!P1 IMAD.IADD R0, R0, 0x1, -R7 ;  /* 0x0000000100009824 */ /* 0x000fe400078e0a07 */
[----:B------:R-:W-:Y:S01]  /*02e0*/  @!P1 VIADD R3, R3, 0x1 ;  /* 0x0000000103039836 */ /* 0x000fe20000000000 */
[----:B------:R-:W-:Y:S02]  /*02f0*/  ISETP.NE.AND P1, PT, R4, RZ, PT ;  /* 0x000000ff0400720c */ /* 0x000fe40003f25270 */
[----:B------:R-:W-:Y:S02]  /*0300*/  ISETP.GE.U32.AND P0, PT, R0, R7, PT ;  /* 0x000000070000720c */ /* 0x000fe40003f06070 */
[----:B------:R-:W-:-:S04]  /*0310*/  LOP3.LUT R0, R5, R4, RZ, 0x3c, !PT ;  /* 0x0000000405007212 */ /* 0x000fc800078e3cff */
[----:B------:R-:W-:Y:S01]  /*0320*/  ISETP.GE.AND P2, PT, R0, RZ, PT ;  /* 0x000000ff0000720c */ /* 0x000fe20003f46270 */
[----:B------:R-:W-:-:S06]  /*0330*/  VIADD R0, R56, 0x7f ;  /* 0x0000007f38007836 */ /* 0x000fcc0000000000 */
[----:B------:R-:W-:-:S04]  /*0340*/  @P0 VIADD R3, R3, 0x1 ;  /* 0x0000000103030836 */ /* 0x000fc80000000000 */
[----:B------:R-:W-:Y:S01]  /*0350*/  IMAD.MOV.U32 R2, RZ, RZ, R3 ;  /* 0x000000ffff027224 */ /* 0x000fe200078e0003 */
[----:B------:R-:W-:-:S03]  /*0360*/  SHF.R.S32.HI R3, RZ, 0x1f, R0 ;  /* 0x0000001fff037819 */ /* 0x000fc60000011400 */
[----:B------:R-:W-:Y:S01]  /*0370*/  @!P2 IMAD.MOV R2, RZ, RZ, -R2 ;  /* 0x000000ffff02a224 */ /* 0x000fe200078e0a02 */
[----:B------:R-:W-:Y:S02]  /*0380*/  @!P1 LOP3.LUT R2, RZ, R4, RZ, 0x33, !PT ;  /* 0x00000004ff029212 */ /* 0x000fe400078e33ff */
[----:B------:R-:W-:-:S03]  /*0390*/  LEA.HI R3, R3, R0, RZ, 0x7 ;  /* 0x0000000003037211 */ /* 0x000fc600078f38ff */
[----:B------:R-:W-:Y:S02]  /*03a0*/  IMAD.SHL.U32 R8, R2, 0x4, RZ ;  /* 0x0000000402087824 */ /* 0x000fe400078e00ff */
[----:B------:R-:W-:-:S03]  /*03b0*/  IMAD.MOV R2, RZ, RZ, -R2 ;  /* 0x000000ffff027224 */ /* 0x000fc600078e0a02 */
[----:B------:R-:W-:Y:S01]  /*03c0*/  LEA.HI.SX32 R3, R3, -R8, 0x19 ;  /* 0x8000000803037211 */ /* 0x000fe200078fcaff */
[----:B------:R-:W-:-:S03]  /*03d0*/  IMAD R4, R4, R2, R5 ;  /* 0x0000000204047224 */ /* 0x000fc600078e0205 */
[----:B------:R-:W-:Y:S02]  /*03e0*/  VIMNMX R11, R3, 0x4, PT ;  /* 0x00000004030b7848 */ /* 0x000fe40003fe0100 */
[----:B------:R-:W-:Y:S02]  /*03f0*/  IABS R9, R4 ;  /* 0x0000000400097213 */ /* 0x000fe40000000000 */
[----:B------:R-:W-:-:S04]  /*0400*/  IABS R7, R11 ;  /* 0x0000000b00077213 */ /* 0x000fc80000000000 */
[----:B------:R-:W0:Y:S08]  /*0410*/  I2F.RP R0, R7 ;  /* 0x0000000700007306 */ /* 0x000e300000209400 */
[----:B0-----:R-:W0:Y:S02]  /*0420*/  MUFU.RCP R0, R0 ;  /* 0x0000000000007308 */ /* 0x001e240000001000 */
[----:B0-----:R-:W-:-:S06]  /*0430*/  VIADD R3, R0, 0xffffffe ;  /* 0x0ffffffe00037836 */ /* 0x001fcc0000000000 */
[----:B------:R-:W0:Y:S02]  /*0440*/  F2I.FTZ.U32.TRUNC.NTZ R3, R3 ;  /* 0x0000000300037305 */ /* 0x000e24000021f000 */
[----:B0-----:R-:W-:-:S04]  /*0450*/  IMAD.MOV R6, RZ, RZ, -R3 ;  /* 0x000000ffff067224 */ /* 0x001fc800078e0a03 */
[----:B------:R-:W-:Y:S01]  /*0460*/  IMAD.MOV.U32 R2, RZ, RZ, R6 ;  /* 0x000000ffff027224 */ /* 0x000fe200078e0006 */
[----:B------:R-:W-:-:S03]  /*0470*/  IABS R6, R11 ;  /* 0x0000000b00067213 */ /* 0x000fc60000000000 */
[----:B------:R-:W-:Y:S02]  /*0480*/  IMAD R5, R2, R7, RZ ;  /* 0x0000000702057224 */ /* 0x000fe400078e02ff */
[----:B------:R-:W-:Y:S02]  /*0490*/  IMAD.MOV.U32 R2, RZ, RZ, RZ ;  /* 0x000000ffff027224 */ /* 0x000fe400078e00ff */
[----:B------:R-:W-:Y:S02]  /*04a0*/  IMAD.MOV R0, RZ, RZ, -R6 ;  /* 0x000000ffff007224 */ /* 0x000fe400078e0a06 */
        /* <DEDUP_REMOVED lines=8> */
[----:B------:R-:W-:Y:S02]  /*0530*/  CS2R R6, SRZ ;  /* 0x0000000000067805 */ /* 0x000fe4000001ff00 */
[----:B------:R-:W-:-:S04]  /*0540*/  LOP3.LUT R0, R4, R11, RZ, 0x3c, !PT ;  /* 0x0000000b04007212 */ /* 0x000fc800078e3cff */
[----:B------:R-:W-:-:S05]  /*0550*/  ISETP.GE.AND P2, PT, R0, RZ, PT ;  /* 0x000000ff0000720c */ /* 0x000fca0003f46270 */
[----:B------:R-:W-:Y:S01]  /*0560*/  @P0 VIADD R2, R2, 0x1 ;  /* 0x0000000102020836 */ /* 0x000fe20000000000 */
[----:B------:R-:W-:-:S03]  /*0570*/  ISETP.GE.AND P0, PT, R112, 0x80, PT ;  /* 0x000000807000780c */ /* 0x000fc60003f06270 */
[----:B------:R-:W-:-:S04]  /*0580*/  IMAD.MOV.U32 R0, RZ, RZ, R2 ;  /* 0x000000ffff007224 */ /* 0x000fc800078e0002 */
[----:B------:R-:W-:Y:S01]  /*0590*/  @!P2 IMAD.MOV R0, RZ, RZ, -R0 ;  /* 0x000000ffff00a224 */ /* 0x000fe200078e0a00 */
[----:B------:R-:W-:-:S05]  /*05a0*/  @!P1 LOP3.LUT R0, RZ, R11, RZ, 0x33, !PT ;  /* 0x0000000bff009212 */ /* 0x000fca00078e33ff */
[----:B------:R-:W-:Y:S02]  /*05b0*/  IMAD.MOV R2, RZ, RZ, -R0 ;  /* 0x000000ffff027224 */ /* 0x000fe400078e0a00 */
[----:B------:R-:W-:Y:S02]  /*05c0*/  IMAD.SHL.U32 R0, R0, 0x40, RZ ;  /* 0x0000004000007824 */ /* 0x000fe400078e00ff */
[----:B------:R-:W-:Y:S01]  /*05d0*/  IMAD R2, R11, R2, R4 ;  /* 0x000000020b027224 */ /* 0x000fe200078e0204 */
[----:B------:R-:W-:Y:S01]  /*05e0*/  CS2R R4, SRZ ;  /* 0x0000000000047805 */ /* 0x000fe2000001ff00 */
[----:B------:R-:W-:Y:S02]  /*05f0*/  VIADD R74, R0, 0x1 ;  /* 0x00000001004a7836 */ /* 0x000fe40000000000 */
[----:B------:R-:W-:Y:S02]  /*0600*/  IMAD.IADD R8, R8, 0x1, R2 ;  /* 0x0000000108087824 */ /* 0x000fe400078e0202 */
[----:B------:R-:W0:Y:S01]  /*0610*/  S2R R2, SR_TID.X ;  /* 0x0000000000027919 */ /* 0x000e220000002100 */
[----:B------:R-:W-:-:S02]  /*0620*/  VIADD R76, R0, 0x2 ;  /* 0x00000002004c7836 */ /* 0x000fc40000000000 */
[C---:B------:R-:W-:Y:S02]  /*0630*/  VIADD R79, R0.reuse, 0x3 ;  /* 0x00000003004f7836 */ /* 0x040fe40000000000 */
[C---:B------:R-:W-:Y:S02]  /*0640*/  VIADD R78, R0.reuse, 0x4 ;  /* 0x00000004004e7836 */ /* 0x040fe40000000000 */
[C---:B------:R-:W-:Y:S02]  /*0650*/  VIADD R80, R0.reuse, 0x5 ;  /* 0x0000000500507836 */ /* 0x040fe40000000000 */
[C---:B------:R-:W-:Y:S02]  /*0660*/  VIADD R81, R0.reuse, 0x6 ;  /* 0x0000000600517836 */ /* 0x040fe40000000000 */
[C---:B------:R-:W-:Y:S02]  /*0670*/  VIADD R83, R0.reuse, 0x7 ;  /* 0x0000000700537836 */ /* 0x040fe40000000000 */
        /* <DEDUP_REMOVED lines=9> */
[----:B------:R-:W-:Y:S01]  /*0710*/  VIADD R58, R0, 0x11 ;  /* 0x00000011003a7836 */ /* 0x000fe20000000000 */
[----:B0-----:R-:W-:Y:S01]  /*0720*/  LOP3.LUT R110, R2, 0x7f, RZ, 0xc0, !PT ;  /* 0x0000007f026e7812 */ /* 0x001fe200078ec0ff */
[C---:B------:R-:W-:Y:S02]  /*0730*/  VIADD R63, R0.reuse, 0x12 ;  /* 0x00000012003f7836 */ /* 0x040fe40000000000 */
[----:B------:R-:W-:Y:S02]  /*0740*/  VIADD R66, R0, 0x13 ;  /* 0x0000001300427836 */ /* 0x000fe40000000000 */
[----:B------:R-:W-:-:S02]  /*0750*/  IMAD R19, R8, 0x80, R110 ;  /* 0x0000008008137824 */ /* 0x000fc400078e026e */
[C---:B------:R-:W-:Y:S02]  /*0760*/  VIADD R64, R0.reuse, 0x14 ;  /* 0x0000001400407836 */ /* 0x040fe40000000000 */
[C---:B------:R-:W-:Y:S01]  /*0770*/  VIADD R67, R0.reuse, 0x15 ;  /* 0x0000001500437836 */ /* 0x040fe20000000000 */
[----:B------:R0:W-:Y:S01]  /*0780*/  STL [R1+0x578], R19 ;  /* 0x0005781301007387 */ /* 0x0001e20000100800 */
        /* <DEDUP_REMOVED lines=41> */
[----:B------:R-:W-:Y:S01]  /*0a20*/  VIADD R13, R0, 0x3f ;  /* 0x0000003f000d7836 */ /* 0x000fe20000000000 */
[----:B0-----:R-:W-:Y:S06]  /*0a30*/  @!P0 BRA `(.L_x_0) ;  /* 0x0000011400988947 */ /* 0x001fec0003800000 */
[----:B------:R-:W-:Y:S01]  /*0a40*/  IABS R12, R56 ;  /* 0x00000038000c7213 */ /* 0x000fe20000000000 */
[----:B------:R-:W-:Y:S01]  /*0a50*/  ULDC UR60, c[0x0][0x23c] ;  /* 0x00008f00003c7ab9 */ /* 0x000fe20000000800 */
[----:B------:R-:W-:Y:S01]  /*0a60*/  IABS R4, R57 ;  /* 0x0000003900047213 */ /* 0x000fe20000000000 */
[----:B------:R-:W-:Y:S01]  /*0a70*/  ULDC.64 UR8, c[0x0][0x218] ;  /* 0x0000860000087ab9 */ /* 0x000fe20000000a00 */
[----:B------:R-:W0:Y:S01]  /*0a80*/  I2F.RP R5, R12 ;  /* 0x0000000c00057306 */ /* 0x000e220000209400 */
[----:B------:R-:W-:Y:S01]  /*0a90*/  IABS R111, R19 ;  /* 0x00000013006f7213 */ /* 0x000fe20000000000 */
[----:B------:R-:W-:Y:S01]  /*0aa0*/  ULDC UR10, c[0x0][0x240] ;  /* 0x00009000000a7ab9 */ /* 0x000fe20000000800 */
[----:B------:R-:W-:Y:S01]  /*0ab0*/  ISETP.GE.AND P3, PT, R13, RZ, PT ;  /* 0x000000ff0d00720c */ /* 0x000fe20003f66270 */
[----:B------:R-:W-:Y:S01]  /*0ac0*/  ULDC UR5, c[0x0][0x234] ;  /* 0x00008d0000057ab9 */ /* 0x000fe20000000800 */
[----:B------:R-:W-:Y:S01]  /*0ad0*/  IABS R16, R109 ;  /* 0x0000006d00107213 */ /* 0x000fe20000000000 */
[----:B------:R-:W-:Y:S01]  /*0ae0*/  USHF.R.U32.HI UR36, URZ, 0x4, UR4 ;  /* 0x000000043f247899 */ /* 0x000fe20008011604 */
[----:B------:R-:W-:Y:S01]  /*0af0*/  IABS R14, R18 ;  /* 0x00000012000e7213 */ /* 0x000fe20000000000 */
[----:B------:R-:W1:Y:S01]  /*0b00*/  I2F.RP R10, R4 ;  /* 0x00000004000a7306 */ /* 0x000e620000209400 */
[----:B------:R-:W-:Y:S01]  /*0b10*/  ISETP.GE.AND P5, PT, R15, RZ, PT ;  /* 0x000000ff0f00720c */ /* 0x000fe20003fa6270 */
[----:B------:R-:W-:Y:S01]  /*0b20*/  USGXT.U32 UR36, UR36, 0xe ;  /* 0x0000000e2424789a */ /* 0x000fe20008000000 */
[----:B------:R-:W-:Y:S01]  /*0b30*/  ISETP.GE.AND P4, PT, R19, RZ, PT ;  /* 0x000000ff1300720c */ /* 0x000fe20003f86270 */
[----:B------:R-:W-:Y:S01]  /*0b40*/  UMOV UR39, 0x40000040 ;  /* 0x4000004000277882 */ /* 0x000fe20000000000 */
[----:B------:R-:W-:Y:S01]  /*0b50*/  ISETP.NE.AND P2, PT, R56, RZ, PT ;  /* 0x000000ff3800720c */ /* 0x000fe20003f45270 */
[----:B------:R-:W-:Y:S01]  /*0b60*/  UIADD3 UR11, UP0, UR36, 0x80, URZ ;  /* 0x00000080240b7890 */ /* 0x000fe2000ff1e03f */
[----:B------:R-:W-:Y:S01]  /*0b70*/  IABS R19, R102 ;  /* 0x0000006600137213 */ /* 0x000fe20000000000 */
[----:B0-----:R-:W0:Y:S01]  /*0b80*/  MUFU.RCP R5, R5 ;  /* 0x0000000500057308 */ /* 0x001e220000001000 */
[----:B------:R-:W-:-:S02]  /*0b90*/  IABS R20, R26 ;  /* 0x0000001a00147213 */ /* 0x000fc40000000000 */
[----:B------:R-:W-:Y:S02]  /*0ba0*/  IABS R28, R100 ;  /* 0x00000064001c7213 */ /* 0x000fe40000000000 */
[----:B------:R-:W-:Y:S02]  /*0bb0*/  IABS R30, R99 ;  /* 0x00000063001e7213 */ /* 0x000fe40000000000 */
[----:B------:R-:W-:Y:S01]  /*0bc0*/  IABS R31, R98 ;  /* 0x00000062001f7213 */ /* 0x000fe20000000000 */
[----:B-1----:R-:W1:Y:S01]  /*0bd0*/  MUFU.RCP R10, R10 ;  /* 0x0000000a000a7308 */ /* 0x002e620000001000 */
[----:B------:R-:W-:Y:S02]  /*0be0*/  IABS R32, R96 ;  /* 0x0000006000207213 */ /* 0x000fe40000000000 */
[----:B------:R-:W-:Y:S02]  /*0bf0*/  IABS R35, R94 ;  /* 0x0000005e00237213 */ /* 0x000fe40000000000 */
[----:B------:R-:W-:-:S02]  /*0c00*/  IABS R34, R95 ;  /* 0x0000005f00227213 */ /* 0x000fc40000000000 */
[----:B------:R-:W-:Y:S01]  /*0c10*/  IABS R36, R91 ;  /* 0x0000005b00247213 */ /* 0x000fe20000000000 */
[----:B0-----:R-:W-:Y:S01]  /*0c20*/  VIADD R6, R5, 0xffffffe ;  /* 0x0ffffffe05067836 */ /* 0x001fe20000000000 */
[----:B------:R-:W-:Y:S02]  /*0c30*/  IABS R38, R89 ;  /* 0x0000005900267213 */ /* 0x000fe40000000000 */
[----:B------:R-:W-:Y:S01]  /*0c40*/  IABS R39, R88 ;  /* 0x0000005800277213 */ /* 0x000fe20000000000 */
[----:B------:R0:W2:Y:S01]  /*0c50*/  F2I.FTZ.U32.TRUNC.NTZ R7, R6 ;  /* 0x0000000600077305 */ /* 0x0000a2000021f000 */
[----:B------:R-:W-:Y:S02]  /*0c60*/  IABS R41, R87 ;  /* 0x0000005700297213 */ /* 0x000fe40000000000 */
[----:B------:R-:W-:Y:S01]  /*0c70*/  IABS R42, R86 ;  /* 0x00000056002a7213 */ /* 0x000fe20000000000 */
[----:B-1----:R-:W-:Y:S01]  /*0c80*/  VIADD R8, R10, 0xffffffe ;  /* 0x0ffffffe0a087836 */ /* 0x002fe20000000000 */
[----:B------:R-:W-:-:S02]  /*0c90*/  IABS R10, R13 ;  /* 0x0000000d000a7213 */ /* 0x000fc40000000000 */
[----:B------:R-:W-:Y:S01]  /*0ca0*/  IABS R13, R15 ;  /* 0x0000000f000d7213 */ /* 0x000fe20000000000 */
[----:B------:R1:W3:Y:S01]  /*0cb0*/  F2I.FTZ.U32.TRUNC.NTZ R9, R8 ;  /* 0x0000000800097305 */ /* 0x0002e2000021f000 */
[----:B0-----:R-:W-:Y:S01]  /*0cc0*/  IMAD.MOV.U32 R6, RZ, RZ, RZ ;  /* 0x000000ffff067224 */ /* 0x001fe200078e00ff */
[----:B------:R-:W-:Y:S02]  /*0cd0*/  IABS R44, R77 ;  /* 0x0000004d002c7213 */ /* 0x000fe40000000000 */
[----:B------:R-:W-:Y:S02]  /*0ce0*/  IABS R46, R73 ;  /* 0x00000049002e7213 */ /* 0x000fe40000000000 */
[----:B------:R-:W-:Y:S01]  /*0cf0*/  IABS R47, R70 ;  /* 0x00000046002f7213 */ /* 0x000fe20000000000 */
[----:B--2---:R-:W-:Y:S01]  /*0d00*/  IMAD.MOV R11, RZ, RZ, -R7 ;  /* 0x000000ffff0b7224 */ /* 0x004fe200078e0a07 */
[----:B------:R-:W-:Y:S01]  /*0d10*/  IABS R48, R72 ;  /* 0x0000004800307213 */ /* 0x000fe20000000000 */
[----:B-1----:R-:W-:Y:S01]  /*0d20*/  IMAD.MOV.U32 R8, RZ, RZ, RZ ;  /* 0x000000ffff087224 */ /* 0x002fe200078e00ff */
[----:B------:R-:W-:Y:S01]  /*0d30*/  IABS R49, R71 ;  /* 0x0000004700317213 */ /* 0x000fe20000000000 */
[----:B------:R-:W-:Y:S01]  /*0d40*/  IMAD R11, R11, R12, RZ ;  /* 0x0000000c0b0b7224 */ /* 0x000fe200078e02ff */
[----:B------:R-:W-:-:S02]  /*0d50*/  IABS R51, R69 ;  /* 0x0000004500337213 */ /* 0x000fc40000000000 */
[----:B------:R-:W-:Y:S01]  /*0d60*/  IABS R53, R67 ;  /* 0x0000004300357213 */ /* 0x000fe20000000000 */
[----:B------:R-:W-:Y:S01]  /*0d70*/  IMAD.HI.U32 R7, R7, R11, R6 ;  /* 0x0000000b07077227 */ /* 0x000fe200078e0006 */
[----:B------:R-:W-:Y:S02]  /*0d80*/  IABS R55, R64 ;  /* 0x0000004000377213 */ /* 0x000fe40000000000 */
[----:B------:R-:W-:Y:S01]  /*0d90*/  IABS R50, R63 ;  /* 0x0000003f00327213 */ /* 0x000fe20000000000 */
[----:B---3--:R-:W-:Y:S02]  /*0da0*/  IMAD.MOV R5, RZ, RZ, -R9 ;  /* 0x000000ffff057224 */ /* 0x008fe400078e0a09 */
[----:B------:R-:W-:-:S04]  /*0db0*/  IMAD.HI.U32 R7, R7, R111, RZ ;  /* 0x0000006f07077227 */ /* 0x000fc800078e00ff */
[----:B------:R-:W-:Y:S02]  /*0dc0*/  IMAD.MOV R7, RZ, RZ, -R7 ;  /* 0x000000ffff077224 */ /* 0x000fe400078e0a07 */
[----:B------:R-:W-:Y:S02]  /*0dd0*/  IMAD R5, R5, R4, RZ ;  /* 0x0000000405057224 */ /* 0x000fe400078e02ff */
[----:B------:R-:W-:Y:S02]  /*0de0*/  IMAD R111, R12, R7, R111 ;  /* 0x000000070c6f7224 */ /* 0x000fe400078e026f */
[----:B------:R-:W-:-:S03]  /*0df0*/  IMAD.HI.U32 R5, R9, R5, R8 ;  /* 0x0000000509057227 */ /* 0x000fc600078e0008 */
[----:B------:R-:W-:-:S03]  /*0e00*/  ISETP.GT.U32.AND P0, PT, R12, R111, PT ;  /* 0x0000006f0c00720c */ /* 0x000fc60003f04070 */
[----:B------:R-:W-:-:S04]  /*0e10*/  IMAD.HI.U32 R6, R5, R10, RZ ;  /* 0x0000000a05067227 */ /* 0x000fc800078e00ff */
[----:B------:R-:W-:-:S04]  /*0e20*/  IMAD.HI.U32 R7, R5, R13, RZ ;  /* 0x0000000d05077227 */ /* 0x000fc800078e00ff */
[----:B------:R-:W-:-:S04]  /*0e30*/  IMAD.HI.U32 R9, R5, R16, RZ ;  /* 0x0000001005097227 */ /* 0x000fc800078e00ff */
[----:B------:R-:W-:Y:S02]  /*0e40*/  IMAD.MOV R11, RZ, RZ, -R6 ;  /* 0x000000ffff0b7224 */ /* 0x000fe400078e0a06 */
[----:B------:R-:W-:-:S04]  /*0e50*/  IMAD.HI.U32 R8, R5, R14, RZ ;  /* 0x0000000e05087227 */ /* 0x000fc800078e00ff */
[----:B------:R-:W-:Y:S02]  /*0e60*/  IMAD.MOV R7, RZ, RZ, -R7 ;  /* 0x000000ffff077224 */ /* 0x000fe400078e0a07 */
[----:B------:R-:W-:Y:S02]  /*0e70*/  IMAD.MOV R17, RZ, RZ, -R9 ;  /* 0x000000ffff117224 */ /* 0x000fe400078e0a09 */
[----:B------:R-:W-:Y:S02]  /*0e80*/  @!P0 IMAD.IADD R111, R111, 0x1, -R12 ;  /* 0x000000016f6f8824 */ /* 0x000fe400078e0a0c */
[----:B------:R-:W-:Y:S02]  /*0e90*/  IMAD R9, R4, R11, R10 ;  /* 0x0000000b04097224 */ /* 0x000fe400078e020a */
[----:B------:R-:W-:Y:S01]  /*0ea0*/  IMAD.MOV R15, RZ, RZ, -R8 ;  /* 0x000000ffff0f7224 */ /* 0x000fe200078e0a08 */
[----:B------:R-:W-:Y:S01]  /*0eb0*/  ISETP.GT.U32.AND P0, PT, R12, R111, PT ;  /* 0x0000006f0c00720c */ /* 0x000fe20003f04070 */
[C---:B------:R-:W-:Y:S01]  /*0ec0*/  IMAD R10, R4.reuse, R7, R13 ;  /* 0x00000007040a7224 */ /* 0x040fe200078e020d */
[----:B------:R-:W-:Y:S01]  /*0ed0*/  IABS R8, R108 ;  /* 0x0000006c00087213 */ /* 0x000fe20000000000 */
[C---:B------:R-:W-:Y:S01]  /*0ee0*/  IMAD R6, R4.reuse, R15, R14 ;  /* 0x0000000f04067224 */ /* 0x040fe200078e020e */
[----:B------:R-:W-:Y:S01]  /*0ef0*/  IABS R14, R107 ;  /* 0x0000006b000e7213 */ /* 0x000fe20000000000 */
[C---:B------:R-:W-:Y:S01]  /*0f00*/  IMAD R7, R4.reuse, R17, R16 ;  /* 0x0000001104077224 */ /* 0x040fe200078e0210 */
[C---:B------:R-:W-:Y:S01]  /*0f10*/  ISETP.GT.U32.AND P1, PT, R4.reuse, R10, PT ;  /* 0x0000000a0400720c */ /* 0x040fe20003f24070 */
[----:B------:R-:W-:Y:S01]  /*0f20*/  IMAD.MOV.U32 R13, RZ, RZ, R8 ;  /* 0x000000ffff0d7224 */ /* 0x000fe200078e0008 */
[----:B------:R-:W-:Y:S01]  /*0f30*/  ISETP.GT.U32.AND P6, PT, R4, R6, PT ;  /* 0x000000060400720c */ /* 0x000fe20003fc4070 */
[----:B------:R-:W-:Y:S01]  /*0f40*/  IMAD.HI.U32 R11, R5, R14, RZ ;  /* 0x0000000e050b7227 */ /* 0x000fe200078e00ff */
[----:B------:R-:W-:-:S02]  /*0f50*/  IABS R15, R106 ;  /* 0x0000006a000f7213 */ /* 0x000fc40000000000 */
[----:B------:R-:W-:Y:S01]  /*0f60*/  IABS R16, R105 ;  /* 0x0000006900107213 */ /* 0x000fe20000000000 */
[----:B------:R-:W-:Y:S01]  /*0f70*/  @!P0 IMAD.IADD R111, R111, 0x1, -R12 ;  /* 0x000000016f6f8824 */ /* 0x000fe200078e0a0c */
[----:B------:R-:W-:Y:S01]  /*0f80*/  ISETP.GT.U32.AND P0, PT, R4, R9, PT ;  /* 0x000000090400720c */ /* 0x000fe20003f04070 */
[----:B------:R-:W-:-:S04]  /*0f90*/  IMAD.HI.U32 R12, R5, R15, RZ ;  /* 0x0000000f050c7227 */ /* 0x000fc800078e00ff */
[--C-:B------:R-:W-:Y:S01]  /*0fa0*/  @!P1 IMAD.IADD R10, R10, 0x1, -R4.reuse ;  /* 0x000000010a0a9824 */ /* 0x100fe200078e0a04 */
[----:B------:R-:W-:Y:S01]  /*0fb0*/  ISETP.GE.AND P1, PT, R18, RZ, PT ;  /* 0x000000ff1200720c */ /* 0x000fe20003f26270 */
[----:B------:R-:W-:Y:S01]  /*0fc0*/  @!P4 IMAD.MOV R111, RZ, RZ, -R111 ;  /* 0x000000ffff6fc224 */ /* 0x000fe200078e0a6f */
[----:B------:R-:W-:Y:S01]  /*0fd0*/  ISETP.GT.U32.AND P4, PT, R4, R7, PT ;  /* 0x000000070400720c */ /* 0x000fe20003f84070 */
[----:B------:R-:W-:Y:S01]  /*0fe0*/  @!P6 IMAD.IADD R6, R6, 0x1, -R4 ;  /* 0x000000010606e824 */ /* 0x000fe200078e0a04 */
[----:B------:R-:W-:Y:S01]  /*0ff0*/  ISETP.GT.U32.AND P6, PT, R4, R10, PT ;  /* 0x0000000a0400720c */ /* 0x000fe20003fc4070 */
[----:B------:R-:W-:Y:S01]  /*1000*/  IMAD.MOV R11, RZ, RZ, -R11 ;  /* 0x000000ffff0b7224 */ /* 0x000fe200078e0a0b */
[----:B------:R-:W-:Y:S01]  /*1010*/  @!P2 LOP3.LUT R111, RZ, R56, RZ, 0x33, !PT ;  /* 0x00000038ff6fa212 */ /* 0x000fe200078e33ff */
[----:B------:R-:W-:Y:S01]  /*1020*/  IMAD.MOV R12, RZ, RZ, -R12 ;  /* 0x000000ffff0c7224 */ /* 0x000fe200078e0a0c */
[----:B------:R-:W-:Y:S01]  /*1030*/  IABS R18, R103 ;  /* 0x0000006700127213 */ /* 0x000fe20000000000 */
[----:B------:R-:W-:-:S04]  /*1040*/  IMAD.HI.U32 R8, R5, R13, RZ ;  /* 0x0000000d05087227 */ /* 0x000fc800078e00ff */
[C---:B------:R-:W-:Y:S02]  /*1050*/  IMAD R11, R4.reuse, R11, R14 ;  /* 0x0000000b040b7224 */ /* 0x040fe400078e020e */
[C---:B------:R-:W-:Y:S01]  /*1060*/  IMAD R12, R4.reuse, R12, R15 ;  /* 0x0000000c040c7224 */ /* 0x040fe200078e020f */
[----:B------:R-:W-:Y:S01]  /*1070*/  IABS R15, R104 ;  /* 0x00000068000f7213 */ /* 0x000fe20000000000 */
[----:B------:R-:W-:Y:S02]  /*1080*/  IMAD.MOV R8, RZ, RZ, -R8 ;  /* 0x000000ffff087224 */ /* 0x000fe400078e0a08 */
[--C-:B------:R-:W-:Y:S01]  /*1090*/  @!P4 IMAD.IADD R7, R7, 0x1, -R4.reuse ;  /* 0x000000010707c824 */ /* 0x100fe200078e0a04 */
[----:B------:R-:W-:Y:S01]  /*10a0*/  ISETP.GT.U32.AND P4, PT, R4, R6, PT ;  /* 0x000000060400720c */ /* 0x000fe20003f84070 */
[----:B------:R-:W-:Y:S01]  /*10b0*/  @!P6 IMAD.IADD R10, R10, 0x1, -R4 ;  /* 0x000000010a0ae824 */ /* 0x000fe200078e0a04 */
[C---:B------:R-:W-:Y:S01]  /*10c0*/  ISETP.GT.U32.AND P6, PT, R4.reuse, R11, PT ;  /* 0x0000000b0400720c */ /* 0x040fe20003fc4070 */
[----:B------:R-:W-:-:S02]  /*10d0*/  IMAD R8, R4, R8, R13 ;  /* 0x0000000804087224 */ /* 0x000fc400078e020d */
[----:B------:R-:W-:-:S04]  /*10e0*/  IMAD.HI.U32 R14, R5, R15, RZ ;  /* 0x0000000f050e7227 */ /* 0x000fc800078e00ff */
[----:B------:R-:W-:Y:S01]  /*10f0*/  @!P0 IMAD.IADD R9, R9, 0x1, -R4 ;  /* 0x0000000109098824 */ /* 0x000fe200078e0a04 */
[----:B------:R-:W-:Y:S01]  /*1100*/  ISETP.GT.U32.AND P0, PT, R4, R8, PT ;  /* 0x000000080400720c */ /* 0x000fe20003f04070 */
[----:B------:R-:W-:Y:S02]  /*1110*/  IMAD.MOV R14, RZ, RZ, -R14 ;  /* 0x000000ffff0e7224 */ /* 0x000fe400078e0a0e */
[--C-:B------:R-:W-:Y:S01]  /*1120*/  @!P4 IMAD.IADD R6, R6, 0x1, -R4.reuse ;  /* 0x000000010606c824 */ /* 0x100fe200078e0a04 */
[C---:B------:R-:W-:Y:S01]  /*1130*/  ISETP.GT.U32.AND P4, PT, R4.reuse, R12, PT ;  /* 0x0000000c0400720c */ /* 0x040fe20003f84070 */
[C---:B------:R-:W-:Y:S01]  /*1140*/  IMAD R14, R4.reuse, R14, R15 ;  /* 0x0000000e040e7224 */ /* 0x040fe200078e020f */
[C---:B------:R-:W-:Y:S01]  /*1150*/  ISETP.GT.U32.AND P2, PT, R4.reuse, R9, PT ;  /* 0x000000090400720c */ /* 0x040fe20003f44070 */
[----:B------:R-:W-:Y:S02]  /*1160*/  @!P6 IMAD.IADD R11, R11, 0x1, -R4 ;  /* 0x000000010b0be824 */ /* 0x000fe400078e0a04 */
[----:B------:R-:W-:Y:S01]  /*1170*/  IMAD.HI.U32 R13, R5, R16, RZ ;  /* 0x00000010050d7227 */ /* 0x000fe200078e00ff */
[----:B------:R-:W-:-:S03]  /*1180*/  ISETP.GT.U32.AND P6, PT, R4, R14, PT ;  /* 0x0000000e0400720c */ /* 0x000fc60003fc4070 */
[--C-:B------:R-:W-:Y:S02]  /*1190*/  @!P0 IMAD.IADD R8, R8, 0x1, -R4.reuse ;  /* 0x0000000108088824 */ /* 0x100fe400078e0a04 */
[----:B------:R-:W-:Y:S02]  /*11a0*/  IMAD.MOV R13, RZ, RZ, -R13 ;  /* 0x000000ffff0d7224 */ /* 0x000fe400078e0a0d */
[----:B------:R-:W-:Y:S01]  /*11b0*/  @!P4 IMAD.IADD R12, R12, 0x1, -R4 ;  /* 0x000000010c0cc824 */ /* 0x000fe200078e0a04 */
[C---:B------:R-:W-:Y:S01]  /*11c0*/  ISETP.GT.U32.AND P0, PT, R4.reuse, R8, PT ;  /* 0x000000080400720c */ /* 0x040fe20003f04070 */
[----:B------:R-:W-:Y:S01]  /*11d0*/  IMAD R13, R4, R13, R16 ;  /* 0x0000000d040d7224 */ /* 0x000fe200078e0210 */
[----:B------:R-:W-:Y:S01]  /*11e0*/  ISETP.GE.AND P4, PT, R108, RZ, PT ;  /* 0x000000ff6c00720c */ /* 0x000fe20003f86270 */
[----:B------:R-:W-:-:S04]  /*11f0*/  IMAD.HI.U32 R16, R5, R19, RZ ;  /* 0x0000001305107227 */ /* 0x000fc800078e00ff */
[--C-:B------:R-:W-:Y:S01]  /*1200*/  @!P6 IMAD.IADD R14, R14, 0x1, -R4.reuse ;  /* 0x000000010e0ee824 */ /* 0x100fe200078e0a04 */
[C---:B------:R-:W-:Y:S01]  /*1210*/  ISETP.GT.U32.AND P6, PT, R4.reuse, R12, PT ;  /* 0x0000000c0400720c */ /* 0x040fe20003fc4070 */
[----:B------:R-:W-:Y:S01]  /*1220*/  @!P2 IMAD.IADD R9, R9, 0x1, -R4 ;  /* 0x000000010909a824 */ /* 0x000fe200078e0a04 */
[C---:B------:R-:W-:Y:S01]  /*1230*/  ISETP.GT.U32.AND P2, PT, R4.reuse, R7, PT ;  /* 0x000000070400720c */ /* 0x040fe20003f44070 */
[----:B------:R-:W-:Y:S01]  /*1240*/  @!P5 IMAD.MOV R10, RZ, RZ, -R10 ;  /* 0x000000ffff0ad224 */ /* 0x000fe200078e0a0a */
[----:B------:R-:W-:Y:S01]  /*1250*/  ISETP.GT.U32.AND P5, PT, R4, R14, PT ;  /* 0x0000000e0400720c */ /* 0x000fe20003fa4070 */
[----:B------:R-:W-:-:S04]  /*1260*/  IMAD.HI.U32 R17, R5, R20, RZ ;  /* 0x0000001405117227 */ /* 0x000fc800078e00ff */
[----:B------:R-:W-:Y:S02]  /*1270*/  IMAD.MOV R16, RZ, RZ, -R16 ;  /* 0x000000ffff107224 */ /* 0x000fe400078e0a10 */
[----:B------:R-:W-:Y:S01]  /*1280*/  @!P0 IMAD.IADD R8, R8, 0x1, -R4 ;  /* 0x0000000108088824 */ /* 0x000fe200078e0a04 */
[----:B------:R-:W-:Y:S01]  /*1290*/  ISETP.GE.AND P0, PT, R109, RZ, PT ;  /* 0x000000ff6d00720c */ /* 0x000fe20003f06270 */
[----:B------:R-:W-:Y:S02]  /*12a0*/  IMAD.MOV R17, RZ, RZ, -R17 ;  /* 0x000000ffff117224 */ /* 0x000fe400078e0a11 */
[----:B------:R-:W-:Y:S01]  /*12b0*/  IMAD R16, R4, R16, R19 ;  /* 0x0000001004107224 */ /* 0x000fe200078e0213 */
[----:B------:R-:W-:Y:S01]  /*12c0*/  IABS R19, R25 ;  /* 0x0000001900137213 */ /* 0x000fe20000000000 */
[----:B------:R-:W-:-:S04]  /*12d0*/  IMAD.HI.U32 R15, R5, R18, RZ ;  /* 0x00000012050f7227 */ /* 0x000fc800078e00ff */
[C---:B------:R-:W-:Y:S01]  /*12e0*/  IMAD R17, R4.reuse, R17, R20 ;  /* 0x0000001104117224 */ /* 0x040fe200078e0214 */
[----:B------:R-:W-:Y:S01]  /*12f0*/  IABS R20, R21 ;  /* 0x0000001500147213 */ /* 0x000fe20000000000 */
[----:B------:R-:W-:Y:S01]  /*1300*/  @!P4 IMAD.MOV R8, RZ, RZ, -R8 ;  /* 0x000000ffff08c224 */ /* 0x000fe200078e0a08 */
[----:B------:R-:W-:Y:S01]  /*1310*/  ISETP.GT.U32.AND P4, PT, R4, R16, PT ;  /* 0x000000100400720c */ /* 0x000fe20003f84070 */
[----:B------:R-:W-:Y:S02]  /*1320*/  IMAD.MOV R15, RZ, RZ, -R15 ;  /* 0x000000ffff0f7224 */ /* 0x000fe400078e0a0f */
[--C-:B------:R-:W-:Y:S01]  /*1330*/  @!P6 IMAD.IADD R12, R12, 0x1, -R4.reuse ;  /* 0x000000010c0ce824 */ /* 0x100fe200078e0a04 */
[C---:B------:R-:W-:Y:S01]  /*1340*/  ISETP.GT.U32.AND P6, PT, R4.reuse, R17, PT ;  /* 0x000000110400720c */ /* 0x040fe20003fc4070 */
[--C-:B------:R-:W-:Y:S01]  /*1350*/  @!P2 IMAD.IADD R7, R7, 0x1, -R4.reuse ;  /* 0x000000010707a824 */ /* 0x100fe200078e0a04 */
[----:B------:R-:W-:Y:S01]  /*1360*/  ISETP.GT.U32.AND P2, PT, R4, R13, PT ;  /* 0x0000000d0400720c */ /* 0x000fe20003f44070 */
[----:B------:R-:W-:Y:S01]  /*1370*/  @!P5 IMAD.IADD R14, R14, 0x1, -R4 ;  /* 0x000000010e0ed824 */ /* 0x000fe200078e0a04 */
[----:B------:R-:W-:Y:S01]  /*1380*/  ISETP.GE.AND P5, PT, R104, RZ, PT ;  /* 0x000000ff6800720c */ /* 0x000fe20003fa6270 */
[----:B------:R-:W-:-:S02]  /*1390*/  IMAD R15, R4, R15, R18 ;  /* 0x0000000f040f7224 */ /* 0x000fc400078e0212 */
[----:B------:R-:W-:-:S04]  /*13a0*/  IMAD.HI.U32 R18, R5, R19, RZ ;  /* 0x0000001305127227 */ /* 0x000fc800078e00ff */
[----:B------:R-:W-:Y:S02]  /*13b0*/  IMAD.MOV R18, RZ, RZ, -R18 ;  /* 0x000000ffff127224 */ /* 0x000fe400078e0a12 */
[--C-:B------:R-:W-:Y:S01]  /*13c0*/  @!P4 IMAD.IADD R16, R16, 0x1, -R4.reuse ;  /* 0x000000011010c824 */ /* 0x100fe200078e0a04 */
[----:B------:R-:W-:Y:S01]  /*13d0*/  ISETP.GE.AND P4, PT, R102, RZ, PT ;  /* 0x000000ff6600720c */ /* 0x000fe20003f86270 */
[C---:B------:R-:W-:Y:S02]  /*13e0*/  IMAD R18, R4.reuse, R18, R19 ;  /* 0x0000001204127224 */ /* 0x040fe400078e0213 */
[----:B------:R-:W-:Y:S01]  /*13f0*/  @!P3 IMAD.MOV R9, RZ, RZ, -R9 ;  /* 0x000000ffff09b224 */ /* 0x000fe200078e0a09 */
[C---:B------:R-:W-:Y:S01]  /*1400*/  ISETP.GT.U32.AND P3, PT, R4.reuse, R11, PT ;  /* 0x0000000b0400720c */ /* 0x040fe20003f64070 */
[--C-:B------:R-:W-:Y:S01]  /*1410*/  @!P6 IMAD.IADD R17, R17, 0x1, -R4.reuse ;  /* 0x000000011111e824 */ /* 0x100fe200078e0a04 */
[C---:B------:R-:W-:Y:S01]  /*1420*/  ISETP.GT.U32.AND P6, PT, R4.reuse, R16, PT ;  /* 0x000000100400720c */ /* 0x040fe20003fc4070 */
[----:B------:R-:W-:Y:S01]  /*1430*/  @!P2 IMAD.IADD R13, R13, 0x1, -R4 ;  /* 0x000000010d0da824 */ /* 0x000fe200078e0a04 */
[----:B------:R-:W-:Y:S01]  /*1440*/  ISETP.GE.AND P2, PT, R107, RZ, PT ;  /* 0x000000ff6b00720c */ /* 0x000fe20003f46270 */
[----:B------:R-:W-:Y:S01]  /*1450*/  @!P5 IMAD.MOV R14, RZ, RZ, -R14 ;  /* 0x000000ffff0ed224 */ /* 0x000fe200078e0a0e */
[C---:B------:R-:W-:Y:S01]  /*1460*/  ISETP.GT.U32.AND P5, PT, R4.reuse, R18, PT ;  /* 0x000000120400720c */ /* 0x040fe20003fa4070 */
[----:B------:R-:W-:Y:S01]  /*1470*/  @!P1 IMAD.MOV R6, RZ, RZ, -R6 ;  /* 0x000000ffff069224 */ /* 0x000fe200078e0a06 */
[C---:B------:R-:W-:Y:S01]  /*1480*/  ISETP.GT.U32.AND P1, PT, R4.reuse, R13, PT ;  /* 0x0000000d0400720c */ /* 0x040fe20003f24070 */
[----:B------:R-:W-:Y:S01]  /*1490*/  @!P0 IMAD.MOV R7, RZ, RZ, -R7 ;  /* 0x000000ffff078224 */ /* 0x000fe200078e0a07 */
[----:B------:R-:W-:Y:S01]  /*14a0*/  ISETP.GT.U32.AND P0, PT, R4, R15, PT ;  /* 0x0000000f0400720c */ /* 0x000fe20003f04070 */
[----:B------:R-:W-:-:S04]  /*14b0*/  IMAD.HI.U32 R19, R5, R20, RZ ;  /* 0x0000001405137227 */ /* 0x000fc800078e00ff */
[--C-:B------:R-:W-:Y:S01]  /*14c0*/  @!P3 IMAD.IADD R11, R11, 0x1, -R4.reuse ;  /* 0x000000010b0bb824 */ /* 0x100fe200078e0a04 */
[----:B------:R-:W-:Y:S01]  /*14d0*/  ISETP.GE.AND P3, PT, R106, RZ, PT ;  /* 0x000000ff6a00720c */ /* 0x000fe20003f66270 */
[--C-:B------:R-:W-:Y:S01]  /*14e0*/  @!P6 IMAD.IADD R16, R16, 0x1, -R4.reuse ;  /* 0x000000011010e824 */ /* 0x100fe200078e0a04 */
[----:B------:R-:W-:Y:S01]  /*14f0*/  ISETP.GE.AND P6, PT, R21, RZ, PT ;  /* 0x000000ff1500720c */ /* 0x000fe20003fc6270 */
[--C-:B------:R-:W-:Y:S01]  /*1500*/  @!P5 IMAD.IADD R18, R18, 0x1, -R4.reuse ;  /* 0x000000011212d824 */ /* 0x100fe200078e0a04 */
[----:B------:R-:W-:Y:S01]  /*1510*/  IABS R21, R24 ;  /* 0x0000001800157213 */ /* 0x000fe20000000000 */
[----:B------:R-:W-:Y:S02]  /*1520*/  IMAD.MOV R19, RZ, RZ, -R19 ;  /* 0x000000ffff137224 */ /* 0x000fe400078e0a13 */
[----:B------:R-:W-:Y:S01]  /*1530*/  @!P1 IMAD.IADD R13, R13, 0x1, -R4 ;  /* 0x000000010d0d9824 */ /* 0x000fe200078e0a04 */
[----:B------:R-:W-:Y:S01]  /*1540*/  ISETP.GE.AND P1, PT, R105, RZ, PT ;  /* 0x000000ff6900720c */ /* 0x000fe20003f26270 */
[C---:B------:R-:W-:Y:S01]  /*1550*/  IMAD R19, R4.reuse, R19, R20 ;  /* 0x0000001304137224 */ /* 0x040fe200078e0214 */
[----:B------:R-:W-:Y:S01]  /*1560*/  ISETP.GT.U32.AND P5, PT, R4, R18, PT ;  /* 0x000000120400720c */ /* 0x000fe20003fa4070 */
[----:B------:R-:W-:-:S04]  /*1570*/  IMAD.HI.U32 R20, R5, R21, RZ ;  /* 0x0000001505147227 */ /* 0x000fc800078e00ff */
[----:B------:R-:W-:Y:S01]  /*1580*/  @!P0 IMAD.IADD R15, R15, 0x1, -R4 ;  /* 0x000000010f0f8824 */ /* 0x000fe200078e0a04 */
[----:B------:R-:W-:Y:S01]  /*1590*/  ISETP.GE.AND P0, PT, R103, RZ, PT ;  /* 0x000000ff6700720c */ /* 0x000fe20003f06270 */
[----:B------:R-:W-:Y:S01]  /*15a0*/  @!P4 IMAD.MOV R16, RZ, RZ, -R16 ;  /* 0x000000ffff10c224 */ /* 0x000fe200078e0a10 */
[C---:B------:R-:W-:Y:S01]  /*15b0*/  ISETP.GT.U32.AND P4, PT, R4.reuse, R19, PT ;  /* 0x000000130400720c */ /* 0x040fe20003f84070 */
[----:B------:R-:W-:Y:S02]  /*15c0*/  IMAD.MOV R20, RZ, RZ, -R20 ;  /* 0x000000ffff147224 */ /* 0x000fe400078e0a14 */
[----:B------:R-:W-:Y:S01]  /*15d0*/  @!P2 IMAD.MOV R11, RZ, RZ, -R11 ;  /* 0x000000ffff0ba224 */ /* 0x000fe200078e0a0b */
[C---:B------:R-:W-:Y:S01]  /*15e0*/  ISETP.GT.U32.AND P2, PT, R4.reuse, R15, PT ;  /* 0x0000000f0400720c */ /* 0x040fe20003f44070 */
[----:B------:R-:W-:Y:S01]  /*15f0*/  @!P3 IMAD.MOV R12, RZ, RZ, -R12 ;  /* 0x000000ffff0cb224 */ /* 0x000fe200078e0a0c */
[C---:B------:R-:W-:Y:S01]  /*1600*/  ISETP.GT.U32.AND P3, PT, R4.reuse, R17, PT ;  /* 0x000000110400720c */ /* 0x040fe20003f64070 */
[----:B------:R-:W-:-:S02]  /*1610*/  IMAD R20, R4, R20, R21 ;  /* 0x0000001404147224 */ /* 0x000fc400078e0215 */
[----:B------:R-:W-:Y:S01]  /*1620*/  @!P1 IMAD.MOV R13, RZ, RZ, -R13 ;  /* 0x000000ffff0d9224 */ /* 0x000fe200078e0a0d */
[----:B------:R-:W-:Y:S01]  /*1630*/  ISETP.GE.AND P1, PT, R26, RZ, PT ;  /* 0x000000ff1a00720c */ /* 0x000fe20003f26270 */
[--C-:B------:R-:W-:Y:S01]  /*1640*/  @!P5 IMAD.IADD R18, R18, 0x1, -R4.reuse ;  /* 0x000000011212d824 */ /* 0x100fe200078e0a04 */
[----:B------:R-:W-:Y:S01]  /*1650*/  ISETP.GT.U32.AND P5, PT, R4, R20, PT ;  /* 0x000000140400720c */ /* 0x000fe20003fa4070 */
[----:B------:R-:W-:Y:S01]  /*1660*/  @!P4 IMAD.IADD R19, R19, 0x1, -R4 ;  /* 0x000000011313c824 */ /* 0x000fe200078e0a04 */
[----:B------:R-:W-:Y:S01]  /*1670*/  IABS R26, R27 ;  /* 0x0000001b001a7213 */ /* 0x000fe20000000000 */
[----:B------:R-:W-:-:S03]  /*1680*/  IMAD.HI.U32 R40, R5, R44, RZ ;  /* 0x0000002c05287227 */ /* 0x000fc600078e00ff */
[----:B------:R-:W-:Y:S01]  /*1690*/  ISETP.GT.U32.AND P4, PT, R4, R19, PT ;  /* 0x000000130400720c */ /* 0x000fe20003f84070 */
[--C-:B------:R-:W-:Y:S01]  /*16a0*/  @!P2 IMAD.IADD R15, R15, 0x1, -R4.reuse ;  /* 0x000000010f0fa824 */ /* 0x100fe200078e0a04 */
[----:B------:R-:W-:Y:S01]  /*16b0*/  ISETP.GE.AND P2, PT, R25, RZ, PT ;  /* 0x000000ff1900720c */ /* 0x000fe20003f46270 */
[--C-:B------:R-:W-:Y:S01]  /*16c0*/  @!P3 IMAD.IADD R17, R17, 0x1, -R4.reuse ;  /* 0x000000011111b824 */ /* 0x100fe200078e0a04 */
[----:B------:R-:W-:Y:S01]  /*16d0*/  ISETP.GE.AND P3, PT, R24, RZ, PT ;  /* 0x000000ff1800720c */ /* 0x000fe20003f66270 */
[----:B------:R-:W-:Y:S01]  /*16e0*/  @!P0 IMAD.MOV R15, RZ, RZ, -R15 ;  /* 0x000000ffff0f8224 */ /* 0x000fe200078e0a0f */
[----:B------:R-:W-:Y:S01]  /*16f0*/  IABS R24, R23 ;  /* 0x0000001700187213 */ /* 0x000fe20000000000 */
[----:B------:R-:W-:Y:S01]  /*1700*/  @!P1 IMAD.MOV R17, RZ, RZ, -R17 ;  /* 0x000000ffff119224 */ /* 0x000fe200078e0a11 */
[----:B------:R-:W-:Y:S01]  /*1710*/  IABS R25, R22 ;  /* 0x0000001600197213 */ /* 0x000fe20000000000 */
[----:B------:R-:W-:Y:S01]  /*1720*/  @!P5 IMAD.IADD R20, R20, 0x1, -R4 ;  /* 0x000000011414d824 */ /* 0x000fe200078e0a04 */
[----:B------:R-:W-:Y:S01]  /*1730*/  ISETP.GE.AND P1, PT, R22, RZ, PT ;  /* 0x000000ff1600720c */ /* 0x000fe20003f26270 */
[----:B------:R-:W-:Y:S01]  /*1740*/  IMAD.HI.U32 R21, R5, R24, RZ ;  /* 0x0000001805157227 */ /* 0x000fe200078e00ff */
[----:B------:R-:W-:-:S02]  /*1750*/  ISETP.GE.AND P0, PT, R23, RZ, PT ;  /* 0x000000ff1700720c */ /* 0x000fc40003f06270 */
[----:B------:R-:W-:Y:S01]  /*1760*/  ISETP.GT.U32.AND P5, PT, R4, R20, PT ;  /* 0x000000140400720c */ /* 0x000fe20003fa4070 */
[----:B------:R-:W-:-:S04]  /*1770*/  IMAD.HI.U32 R22, R5, R25, RZ ;  /* 0x0000001905167227 */ /* 0x000fc800078e00ff */
[----:B------:R-:W-:-:S04]  /*1780*/  IMAD.HI.U32 R23, R5, R26, RZ ;  /* 0x0000001a05177227 */ /* 0x000fc800078e00ff */
[----:B------:R-:W-:Y:S02]  /*1790*/  IMAD.MOV R21, RZ, RZ, -R21 ;  /* 0x000000ffff157224 */ /* 0x000fe400078e0a15 */
[----:B------:R-:W-:Y:S02]  /*17a0*/  IMAD.MOV R22, RZ, RZ, -R22 ;  /* 0x000000ffff167224 */ /* 0x000fe400078e0a16 */
[----:B------:R-:W-:Y:S02]  /*17b0*/  IMAD.MOV R23, RZ, RZ, -R23 ;  /* 0x000000ffff177224 */ /* 0x000fe400078e0a17 */
[C---:B------:R-:W-:Y:S02]  /*17c0*/  IMAD R21, R4.reuse, R21, R24 ;  /* 0x0000001504157224 */ /* 0x040fe400078e0218 */
[C---:B------:R-:W-:Y:S02]  /*17d0*/  IMAD R22, R4.reuse, R22, R25 ;  /* 0x0000001604167224 */ /* 0x040fe400078e0219 */
[----:B------:R-:W-:Y:S01]  /*17e0*/  @!P4 IMAD.IADD R19, R19, 0x1, -R4 ;  /* 0x000000011313c824 */ /* 0x000fe200078e0a04 */
[C---:B------:R-:W-:Y:S01]  /*17f0*/  ISETP.GT.U32.AND P4, PT, R4.reuse, R21, PT ;  /* 0x000000150400720c */ /* 0x040fe20003f84070 */
[C---:B------:R-:W-:Y:S01]  /*1800*/  IMAD R23, R4.reuse, R23, R26 ;  /* 0x0000001704177224 */ /* 0x040fe200078e021a */
[----:B------:R-:W-:Y:S01]  /*1810*/  IABS R26, R101 ;  /* 0x00000065001a7213 */ /* 0x000fe20000000000 */
[----:B------:R-:W-:Y:S01]  /*1820*/  @!P6 IMAD.MOV R19, RZ, RZ, -R19 ;  /* 0x000000ffff13e224 */ /* 0x000fe200078e0a13 */
[----:B------:R-:W-:Y:S01]  /*1830*/  ISETP.GT.U32.AND P6, PT, R4, R22, PT ;  /* 0x000000160400720c */ /* 0x000fe20003fc4070 */
[----:B------:R-:W-:Y:S01]  /*1840*/  @!P5 IMAD.IADD R20, R20, 0x1, -R4 ;  /* 0x000000011414d824 */ /* 0x000fe200078e0a04 */
[----:B------:R-:W-:Y:S01]  /*1850*/  ISETP.GT.U32.AND P5, PT, R4, R23, PT ;  /* 0x000000170400720c */ /* 0x000fe20003fa4070 */
[----:B------:R-:W-:-:S04]  /*1860*/  IMAD.HI.U32 R24, R5, R26, RZ ;  /* 0x0000001a05187227 */ /* 0x000fc800078e00ff */
[----:B------:R-:W-:-:S04]  /*1870*/  IMAD.HI.U32 R25, R5, R28, RZ ;  /* 0x0000001c05197227 */ /* 0x000fc800078e00ff */
[--C-:B------:R-:W-:Y:S01]  /*1880*/  @!P4 IMAD.IADD R21, R21, 0x1, -R4.reuse ;  /* 0x000000011515c824 */ /* 0x100fe200078e0a04 */
[----:B------:R-:W-:Y:S01]  /*1890*/  ISETP.GE.AND P4, PT, R101, RZ, PT ;  /* 0x000000ff6500720c */ /* 0x000fe20003f86270 */
[----:B------:R-:W-:Y:S02]  /*18a0*/  @!P6 IMAD.IADD R22, R22, 0x1, -R4 ;  /* 0x000000011616e824 */ /* 0x000fe400078e0a04 */
[----:B------:R-:W-:Y:S01]  /*18b0*/  @!P2 IMAD.MOV R18, RZ, RZ, -R18 ;  /* 0x000000ffff12a224 */ /* 0x000fe200078e0a12 */
[----:B------:R-:W-:Y:S01]  /*18c0*/  ISETP.GE.AND P2, PT, R27, RZ, PT ;  /* 0x000000ff1b00720c */ /* 0x000fe20003f46270 */
[----:B------:R-:W-:Y:S01]  /*18d0*/  @!P5 IMAD.IADD R23, R23, 0x1, -R4 ;  /* 0x000000011717d824 */ /* 0x000fe200078e0a04 */
[C---:B------:R-:W-:Y:S01]  /*18e0*/  ISETP.GT.U32.AND P6, PT, R4.reuse, R21, PT ;  /* 0x000000150400720c */ /* 0x040fe20003fc4070 */
[----:B------:R-:W-:Y:S01]  /*18f0*/  IMAD.MOV R27, RZ, RZ, -R24 ;  /* 0x000000ffff1b7224 */ /* 0x000fe200078e0a18 */
[----:B------:R-:W-:Y:S01]  /*1900*/  ISETP.GT.U32.AND P5, PT, R4, R22, PT ;  /* 0x000000160400720c */ /* 0x000fe20003fa4070 */
[----:B------:R-:W-:-:S02]  /*1910*/  IMAD.MOV R29, RZ, RZ, -R25 ;  /* 0x000000ffff1d7224 */ /* 0x000fc400078e0a19 */
[----:B------:R-:W-:-:S04]  /*1920*/  IMAD.HI.U32 R24, R5, R30, RZ ;  /* 0x0000001e05187227 */ /* 0x000fc800078e00ff */
[C---:B------:R-:W-:Y:S02]  /*1930*/  IMAD R25, R4.reuse, R27, R26 ;  /* 0x0000001b04197224 */ /* 0x040fe400078e021a */
[C---:B------:R-:W-:Y:S02]  /*1940*/  IMAD R26, R4.reuse, R29, R28 ;  /* 0x0000001d041a7224 */ /* 0x040fe400078e021c */
[----:B------:R-:W-:Y:S01]  /*1950*/  IMAD.MOV R27, RZ, RZ, -R24 ;  /* 0x000000ffff1b7224 */ /* 0x000fe200078e0a18 */
[----:B------:R-:W-:Y:S01]  /*1960*/  IABS R24, R97 ;  /* 0x0000006100187213 */ /* 0x000fe20000000000 */
[----:B------:R-:W-:Y:S02]  /*1970*/  IMAD.MOV.U32 R29, RZ, RZ, R31 ;  /* 0x000000ffff1d7224 */ /* 0x000fe400078e001f */
[----:B------:R-:W-:Y:S02]  /*1980*/  IMAD R27, R4, R27, R30 ;  /* 0x0000001b041b7224 */ /* 0x000fe400078e021e */
[----:B------:R-:W-:-:S04]  /*1990*/  IMAD.HI.U32 R28, R5, R29, RZ ;  /* 0x0000001d051c7227 */ /* 0x000fc800078e00ff */
[----:B------:R-:W-:Y:S02]  /*19a0*/  IMAD.MOV.U32 R30, RZ, RZ, R24 ;  /* 0x000000ffff1e7224 */ /* 0x000fe400078e0018 */
[--C-:B------:R-:W-:Y:S01]  /*19b0*/  @!P6 IMAD.IADD R21, R21, 0x1, -R4.reuse ;  /* 0x000000011515e824 */ /* 0x100fe200078e0a04 */
[----:B------:R-:W-:Y:S01]  /*19c0*/  ISETP.GT.U32.AND P6, PT, R4, R25, PT ;  /* 0x000000190400720c */ /* 0x000fe20003fc4070 */
[----:B------:R-:W-:Y:S01]  /*19d0*/  @!P5 IMAD.IADD R22, R22, 0x1, -R4 ;  /* 0x000000011616d824 */ /* 0x000fe200078e0a04 */
[----:B------:R-:W-:Y:S01]  /*19e0*/  ISETP.GT.U32.AND P5, PT, R4, R26, PT ;  /* 0x0000001a0400720c */ /* 0x000fe20003fa4070 */
[----:B------:R-:W-:Y:S02]  /*19f0*/  IMAD.MOV R28, RZ, RZ, -R28 ;  /* 0x000000ffff1c7224 */ /* 0x000fe400078e0a1c */
[----:B------:R-:W-:-:S04]  /*1a00*/  IMAD.HI.U32 R24, R5, R30, RZ ;  /* 0x0000001e05187227 */ /* 0x000fc800078e00ff */
[C---:B------:R-:W-:Y:S02]  /*1a10*/  IMAD R28, R4.reuse, R28, R29 ;  /* 0x0000001c041c7224 */ /* 0x040fe400078e021d */
[----:B------:R-:W-:Y:S02]  /*1a20*/  IMAD.MOV R29, RZ, RZ, -R24 ;  /* 0x000000ffff1d7224 */ /* 0x000fe400078e0a18 */
[----:B------:R-:W-:Y:S01]  /*1a30*/  @!P3 IMAD.MOV R20, RZ, RZ, -R20 ;  /* 0x000000ffff14b224 */ /* 0x000fe200078e0a14 */
[C---:B------:R-:W-:Y:S01]  /*1a40*/  ISETP.GT.U32.AND P3, PT, R4.reuse, R23, PT ;  /* 0x000000170400720c */ /* 0x040fe20003f64070 */
[C---:B------:R-:W-:Y:S02]  /*1a50*/  IMAD R29, R4.reuse, R29, R30 ;  /* 0x0000001d041d7224 */ /* 0x040fe400078e021e */
[--C-:B------:R-:W-:Y:S01]  /*1a60*/  @!P6 IMAD.IADD R25, R25, 0x1, -R4.reuse ;  /* 0x000000011919e824 */ /* 0x100fe200078e0a04 */
[----:B------:R-:W-:Y:S01]  /*1a70*/  ISETP.GT.U32.AND P6, PT, R4, R28, PT ;  /* 0x0000001c0400720c */ /* 0x000fe20003fc4070 */
[----:B------:R-:W-:Y:S01]  /*1a80*/  @!P5 IMAD.IADD R26, R26, 0x1, -R4 ;  /* 0x000000011a1ad824 */ /* 0x000fe200078e0a04 */
[----:B------:R-:W-:Y:S01]  /*1a90*/  ISETP.GT.U32.AND P5, PT, R4, R29, PT ;  /* 0x0000001d0400720c */ /* 0x000fe20003fa4070 */
[----:B------:R-:W-:-:S04]  /*1aa0*/  IMAD.HI.U32 R24, R5, R32, RZ ;  /* 0x0000002005187227 */ /* 0x000fc800078e00ff */
[----:B------:R-:W-:Y:S02]  /*1ab0*/  IMAD.MOV R33, RZ, RZ, -R24 ;  /* 0x000000ffff217224 */ /* 0x000fe400078e0a18 */
[----:B------:R-:W-:Y:S01]  /*1ac0*/  @!P3 IMAD.IADD R23, R23, 0x1, -R4 ;  /* 0x000000011717b824 */ /* 0x000fe200078e0a04 */
[----:B------:R-:W-:Y:S01]  /*1ad0*/  ISETP.GT.U32.AND P3, PT, R4, R27, PT ;  /* 0x0000001b0400720c */ /* 0x000fe20003f64070 */
[----:B------:R-:W-:-:S04]  /*1ae0*/  IMAD.HI.U32 R24, R5, R35, RZ ;  /* 0x0000002305187227 */ /* 0x000fc800078e00ff */
[--C-:B------:R-:W-:Y:S01]  /*1af0*/  @!P6 IMAD.IADD R28, R28, 0x1, -R4.reuse ;  /* 0x000000011c1ce824 */ /* 0x100fe200078e0a04 */
[C---:B------:R-:W-:Y:S01]  /*1b00*/  ISETP.GT.U32.AND P6, PT, R4.reuse, R25, PT ;  /* 0x000000190400720c */ /* 0x040fe20003fc4070 */
[----:B------:R-:W-:Y:S02]  /*1b10*/  @!P5 IMAD.IADD R29, R29, 0x1, -R4 ;  /* 0x000000011d1dd824 */ /* 0x000fe400078e0a04 */
[C---:B------:R-:W-:Y:S01]  /*1b20*/  IMAD R30, R4.reuse, R33, R32 ;  /* 0x00000021041e7224 */ /* 0x040fe200078e0220 */
[----:B------:R-:W-:Y:S01]  /*1b30*/  IABS R33, R92 ;  /* 0x0000005c00217213 */ /* 0x000fe20000000000 */
[----:B------:R-:W-:Y:S01]  /*1b40*/  IMAD.MOV R24, RZ, RZ, -R24 ;  /* 0x000000ffff187224 */ /* 0x000fe200078e0a18 */
[----:B------:R-:W-:Y:S01]  /*1b50*/  ISETP.GT.U32.AND P5, PT, R4, R29, PT ;  /* 0x0000001d0400720c */ /* 0x000fe20003fa4070 */
[----:B------:R-:W-:Y:S01]  /*1b60*/  @!P3 IMAD.IADD R27, R27, 0x1, -R4 ;  /* 0x000000011b1bb824 */ /* 0x000fe200078e0a04 */
[----:B------:R-:W-:Y:S01]  /*1b70*/  ISETP.GE.AND P3, PT, R100, RZ, PT ;  /* 0x000000ff6400720c */ /* 0x000fe20003f66270 */
[----:B------:R-:W-:-:S02]  /*1b80*/  @!P1 IMAD.MOV R22, RZ, RZ, -R22 ;  /* 0x000000ffff169224 */ /* 0x000fc400078e0a16 */
[C---:B------:R-:W-:Y:S01]  /*1b90*/  IMAD R32, R4.reuse, R24, R35 ;  /* 0x0000001804207224 */ /* 0x040fe200078e0223 */
[C---:B------:R-:W-:Y:S01]  /*1ba0*/  ISETP.GT.U32.AND P1, PT, R4.reuse, R27, PT ;  /* 0x0000001b0400720c */ /* 0x040fe20003f24070 */
[----:B------:R-:W-:Y:S01]  /*1bb0*/  @!P6 IMAD.IADD R25, R25, 0x1, -R4 ;  /* 0x000000011919e824 */ /* 0x000fe200078e0a04 */
[----:B------:R-:W-:Y:S01]  /*1bc0*/  ISETP.GT.U32.AND P6, PT, R4, R30, PT ;  /* 0x0000001e0400720c */ /* 0x000fe20003fc4070 */
[----:B------:R-:W-:Y:S01]  /*1bd0*/  IMAD.HI.U32 R31, R5, R34, RZ ;  /* 0x00000022051f7227 */ /* 0x000fe200078e00ff */
[----:B------:R-:W-:-:S03]  /*1be0*/  IABS R35, R93 ;  /* 0x0000005d00237213 */ /* 0x000fc60000000000 */
[----:B------:R-:W-:Y:S01]  /*1bf0*/  @!P5 IMAD.IADD R29, R29, 0x1, -R4 ;  /* 0x000000011d1dd824 */ /* 0x000fe200078e0a04 */
[C---:B------:R-:W-:Y:S01]  /*1c00*/  ISETP.GT.U32.AND P5, PT, R4.reuse, R32, PT ;  /* 0x000000200400720c */ /* 0x040fe20003fa4070 */
[----:B------:R-:W-:Y:S02]  /*1c10*/  IMAD.MOV R31, RZ, RZ, -R31 ;  /* 0x000000ffff1f7224 */ /* 0x000fe400078e0a1f */
[----:B------:R-:W-:Y:S01]  /*1c20*/  @!P2 IMAD.MOV R23, RZ, RZ, -R23 ;  /* 0x000000ffff17a224 */ /* 0x000fe200078e0a17 */
[C---:B------:R-:W-:Y:S01]  /*1c30*/  ISETP.GT.U32.AND P2, PT, R4.reuse, R28, PT ;  /* 0x0000001c0400720c */ /* 0x040fe20003f44070 */
[C---:B------:R-:W-:Y:S02]  /*1c40*/  IMAD R31, R4.reuse, R31, R34 ;  /* 0x0000001f041f7224 */ /* 0x040fe400078e0222 */
[----:B------:R-:W-:Y:S01]  /*1c50*/  @!P0 IMAD.MOV R21, RZ, RZ, -R21 ;  /* 0x000000ffff158224 */ /* 0x000fe200078e0a15 */
[C---:B------:R-:W-:Y:S01]  /*1c60*/  ISETP.GT.U32.AND P0, PT, R4.reuse, R26, PT ;  /* 0x0000001a0400720c */ /* 0x040fe20003f04070 */
[--C-:B------:R-:W-:Y:S01]  /*1c70*/  @!P1 IMAD.IADD R27, R27, 0x1, -R4.reuse ;  /* 0x000000011b1b9824 */ /* 0x100fe200078e0a04 */
[----:B------:R-:W-:Y:S01]  /*1c80*/  ISETP.GT.U32.AND P1, PT, R4, R31, PT ;  /* 0x0000001f0400720c */ /* 0x000fe20003f24070 */
[----:B------:R-:W-:Y:S01]  /*1c90*/  @!P6 IMAD.IADD R30, R30, 0x1, -R4 ;  /* 0x000000011e1ee824 */ /* 0x000fe200078e0a04 */
[----:B------:R-:W-:Y:S01]  /*1ca0*/  ISETP.GE.AND P6, PT, R97, RZ, PT ;  /* 0x000000ff6100720c */ /* 0x000fe20003fc6270 */
[----:B------:R-:W-:-:S04]  /*1cb0*/  IMAD.HI.U32 R24, R5, R33, RZ ;  /* 0x0000002105187227 */ /* 0x000fc800078e00ff */
[----:B------:R-:W-:Y:S01]  /*1cc0*/  @!P5 IMAD.IADD R32, R32, 0x1, -R4 ;  /* 0x000000012020d824 */ /* 0x000fe200078e0a04 */
[----:B------:R-:W-:Y:S01]  /*1cd0*/  ISETP.GT.U32.AND P5, PT, R4, R30, PT ;  /* 0x0000001e0400720c */ /* 0x000fe20003fa4070 */
[----:B------:R-:W-:Y:S02]  /*1ce0*/  IMAD.MOV R34, RZ, RZ, -R24 ;  /* 0x000000ffff227224 */ /* 0x000fe400078e0a18 */
[----:B------:R-:W-:-:S04]  /*1cf0*/  IMAD.HI.U32 R24, R5, R35, RZ ;  /* 0x0000002305187227 */ /* 0x000fc800078e00ff */
[----:B------:R-:W-:Y:S01]  /*1d00*/  @!P2 IMAD.IADD R28, R28, 0x1, -R4 ;  /* 0x000000011c1ca824 */ /* 0x000fe200078e0a04 */
[----:B------:R-:W-:Y:S01]  /*1d10*/  ISETP.GE.AND P2, PT, R98, RZ, PT ;  /* 0x000000ff6200720c */ /* 0x000fe20003f46270 */
[----:B------:R-:W-:Y:S02]  /*1d20*/  IMAD.MOV R24, RZ, RZ, -R24 ;  /* 0x000000ffff187224 */ /* 0x000fe400078e0a18 */
[----:B------:R-:W-:Y:S02]  /*1d30*/  IMAD R33, R4, R34, R33 ;  /* 0x0000002204217224 */ /* 0x000fe400078e0221 */
[--C-:B------:R-:W-:Y:S01]  /*1d40*/  @!P0 IMAD.IADD R26, R26, 0x1, -R4.reuse ;  /* 0x000000011a1a8824 */ /* 0x100fe200078e0a04 */
[----:B------:R-:W-:Y:S01]  /*1d50*/  ISETP.GE.AND P0, PT, R99, RZ, PT ;  /* 0x000000ff6300720c */ /* 0x000fe20003f06270 */
[----:B------:R-:W-:Y:S01]  /*1d60*/  @!P1 IMAD.IADD R31, R31, 0x1, -R4 ;  /* 0x000000011f1f9824 */ /* 0x000fe200078e0a04 */
[----:B------:R-:W-:Y:S01]  /*1d70*/  ISETP.GE.AND P1, PT, R96, RZ, PT ;  /* 0x000000ff6000720c */ /* 0x000fe20003f26270 */
[----:B------:R-:W-:-:S02]  /*1d80*/  IMAD R34, R4, R24, R35 ;  /* 0x0000001804227224 */ /* 0x000fc400078e0223 */
[----:B------:R-:W-:Y:S01]  /*1d90*/  @!P3 IMAD.MOV R26, RZ, RZ, -R26 ;  /* 0x000000ffff1ab224 */ /* 0x000fe200078e0a1a */
[----:B------:R-:W-:Y:S01]  /*1da0*/  ISETP.GT.U32.AND P3, PT, R4, R31, PT ;  /* 0x0000001f0400720c */ /* 0x000fe20003f64070 */
[----:B------:R-:W-:Y:S01]  /*1db0*/  @!P5 IMAD.IADD R30, R30, 0x1, -R4 ;  /* 0x000000011e1ed824 */ /* 0x000fe200078e0a04 */
[----:B------:R-:W-:Y:S01]  /*1dc0*/  ISETP.GT.U32.AND P5, PT, R4, R34, PT ;  /* 0x000000220400720c */ /* 0x000fe20003fa4070 */
[----:B------:R-:W-:Y:S01]  /*1dd0*/  @!P2 IMAD.MOV R28, RZ, RZ, -R28 ;  /* 0x000000ffff1ca224 */ /* 0x000fe200078e0a1c */
[----:B------:R-:W-:Y:S01]  /*1de0*/  ISETP.GE.AND P2, PT, R95, RZ, PT ;  /* 0x000000ff5f00720c */ /* 0x000fe20003f46270 */
[----:B------:R-:W-:-:S04]  /*1df0*/  IMAD.HI.U32 R24, R5, R36, RZ ;  /* 0x0000002405187227 */ /* 0x000fc800078e00ff */
[----:B------:R-:W-:Y:S01]  /*1e00*/  @!P0 IMAD.MOV R27, RZ, RZ, -R27 ;  /* 0x000000ffff1b8224 */ /* 0x000fe200078e0a1b */
[----:B------:R-:W-:Y:S01]  /*1e10*/  ISETP.GT.U32.AND P0, PT, R4, R33, PT ;  /* 0x000000210400720c */ /* 0x000fe20003f04070 */
[----:B------:R-:W-:Y:S01]  /*1e20*/  IMAD.MOV R35, RZ, RZ, -R24 ;  /* 0x000000ffff237224 */ /* 0x000fe200078e0a18 */
[----:B------:R-:W-:Y:S01]  /*1e30*/  IABS R24, R90 ;  /* 0x0000005a00187213 */ /* 0x000fe20000000000 */
[----:B------:R-:W-:Y:S01]  /*1e40*/  @!P3 IMAD.IADD R31, R31, 0x1, -R4 ;  /* 0x000000011f1fb824 */ /* 0x000fe200078e0a04 */
[----:B------:R-:W-:Y:S01]  /*1e50*/  ISETP.GE.AND P3, PT, R92, RZ, PT ;  /* 0x000000ff5c00720c */ /* 0x000fe20003f66270 */
[----:B------:R-:W-:Y:S02]  /*1e60*/  IMAD R35, R4, R35, R36 ;  /* 0x0000002304237224 */ /* 0x000fe400078e0224 */
[----:B------:R-:W-:Y:S02]  /*1e70*/  @!P5 IMAD.IADD R34, R34, 0x1, -R4 ;  /* 0x000000012222d824 */ /* 0x000fe400078e0a04 */
[----:B------:R-:W-:-:S02]  /*1e80*/  IMAD.MOV.U32 R36, RZ, RZ, R24 ;  /* 0x000000ffff247224 */ /* 0x000fc400078e0018 */
[----:B------:R-:W-:Y:S01]  /*1e90*/  @!P1 IMAD.MOV R30, RZ, RZ, -R30 ;  /* 0x000000ffff1e9224 */ /* 0x000fe200078e0a1e */
[C---:B------:R-:W-:Y:S01]  /*1ea0*/  ISETP.GT.U32.AND P1, PT, R4.reuse, R34, PT ;  /* 0x000000220400720c */ /* 0x040fe20003f24070 */
[----:B------:R-:W-:Y:S01]  /*1eb0*/  @!P2 IMAD.MOV R31, RZ, RZ, -R31 ;  /* 0x000000ffff1fa224 */ /* 0x000fe200078e0a1f */
[----:B------:R-:W-:Y:S01]  /*1ec0*/  ISETP.GT.U32.AND P2, PT, R4, R35, PT ;  /* 0x000000230400720c */ /* 0x000fe20003f44070 */
[----:B------:R-:W-:-:S04]  /*1ed0*/  IMAD.HI.U32 R24, R5, R36, RZ ;  /* 0x0000002405187227 */ /* 0x000fc800078e00ff */
[----:B------:R-:W-:Y:S01]  /*1ee0*/  @!P0 IMAD.IADD R33, R33, 0x1, -R4 ;  /* 0x0000000121218824 */ /* 0x000fe200078e0a04 */
[----:B------:R-:W-:Y:S01]  /*1ef0*/  ISETP.GE.AND P0, PT, R91, RZ, PT ;  /* 0x000000ff5b00720c */ /* 0x000fe20003f06270 */
[----:B------:R-:W-:Y:S02]  /*1f00*/  IMAD.MOV R37, RZ, RZ, -R24 ;  /* 0x000000ffff257224 */ /* 0x000fe400078e0a18 */
[----:B------:R-:W-:Y:S01]  /*1f10*/  IMAD.HI.U32 R24, R5, R38, RZ ;  /* 0x0000002605187227 */ /* 0x000fe200078e00ff */
[----:B------:R-:W-:-:S03]  /*1f20*/  ISETP.GT.U32.AND P5, PT, R4, R33, PT ;  /* 0x000000210400720c */ /* 0x000fc60003fa4070 */
[----:B------:R-:W-:Y:S02]  /*1f30*/  IMAD R36, R4, R37, R36 ;  /* 0x0000002504247224 */ /* 0x000fe400078e0224 */
[--C-:B------:R-:W-:Y:S02]  /*1f40*/  @!P1 IMAD.IADD R34, R34, 0x1, -R4.reuse ;  /* 0x0000000122229824 */ /* 0x100fe400078e0a04 */
[----:B------:R-:W-:Y:S01]  /*1f50*/  @!P2 IMAD.IADD R35, R35, 0x1, -R4 ;  /* 0x000000012323a824 */ /* 0x000fe200078e0a04 */
[C---:B------:R-:W-:Y:S01]  /*1f60*/  ISETP.GT.U32.AND P1, PT, R4.reuse, R36, PT ;  /* 0x000000240400720c */ /* 0x040fe20003f24070 */
[----:B------:R-:W-:Y:S01]  /*1f70*/  @!P4 IMAD.MOV R25, RZ, RZ, -R25 ;  /* 0x000000ffff19c224 */ /* 0x000fe200078e0a19 */
[C---:B------:R-:W-:Y:S01]  /*1f80*/  ISETP.GT.U32.AND P4, PT, R4.reuse, R32, PT ;  /* 0x000000200400720c */ /* 0x040fe20003f84070 */
[----:B------:R-:W-:Y:S01]  /*1f90*/  IMAD.MOV R37, RZ, RZ, -R24 ;  /* 0x000000ffff257224 */ /* 0x000fe200078e0a18 */
[----:B------:R-:W-:Y:S01]  /*1fa0*/  ISETP.GT.U32.AND P2, PT, R4, R35, PT ;  /* 0x000000230400720c */ /* 0x000fe20003f44070 */
[----:B------:R-:W-:-:S04]  /*1fb0*/  IMAD.HI.U32 R24, R5, R39, RZ ;  /* 0x0000002705187227 */ /* 0x000fc800078e00ff */
[----:B------:R-:W-:Y:S01]  /*1fc0*/  @!P6 IMAD.MOV R29, RZ, RZ, -R29 ;  /* 0x000000ffff1de224 */ /* 0x000fe200078e0a1d */
[----:B------:R-:W-:Y:S01]  /*1fd0*/  ISETP.GE.AND P6, PT, R94, RZ, PT ;  /* 0x000000ff5e00720c */ /* 0x000fe20003fc6270 */
[----:B------:R-:W-:Y:S01]  /*1fe0*/  @!P5 IMAD.IADD R33, R33, 0x1, -R4 ;  /* 0x000000012121d824 */ /* 0x000fe200078e0a04 */
[----:B------:R-:W-:Y:S01]  /*1ff0*/  ISETP.GE.AND P5, PT, R89, RZ, PT ;  /* 0x000000ff5900720c */ /* 0x000fe20003fa6270 */
[C---:B------:R-:W-:Y:S02]  /*2000*/  IMAD R37, R4.reuse, R37, R38 ;  /* 0x0000002504257224 */ /* 0x040fe400078e0226 */
[----:B------:R-:W-:Y:S02]  /*2010*/  IMAD.MOV R24, RZ, RZ, -R24 ;  /* 0x000000ffff187224 */ /* 0x000fe400078e0a18 */
[----:B------:R-:W-:Y:S01]  /*2020*/  @!P3 IMAD.MOV R33, RZ, RZ, -R33 ;  /* 0x000000ffff21b224 */ /* 0x000fe200078e0a21 */
[C---:B------:R-:W-:Y:S01]  /*2030*/  ISETP.GT.U32.AND P3, PT, R4.reuse, R37, PT ;  /* 0x000000250400720c */ /* 0x040fe20003f64070 */
[----:B------:R-:W-:-:S02]  /*2040*/  IMAD R38, R4, R24, R39 ;  /* 0x0000001804267224 */ /* 0x000fc400078e0227 */
[--C-:B------:R-:W-:Y:S02]  /*2050*/  @!P1 IMAD.IADD R36, R36, 0x1, -R4.reuse ;  /* 0x0000000124249824 */ /* 0x100fe400078e0a04 */
[--C-:B------:R-:W-:Y:S01]  /*2060*/  @!P4 IMAD.IADD R32, R32, 0x1, -R4.reuse ;  /* 0x000000012020c824 */ /* 0x100fe200078e0a04 */
[----:B------:R-:W-:Y:S01]  /*2070*/  ISETP.GE.AND P4, PT, R93, RZ, PT ;  /* 0x000000ff5d00720c */ /* 0x000fe20003f86270 */
[----:B------:R-:W-:Y:S01]  /*2080*/  @!P2 IMAD.IADD R35, R35, 0x1, -R4 ;  /* 0x000000012323a824 */ /* 0x000fe200078e0a04 */
[C---:B------:R-:W-:Y:S01]  /*2090*/  ISETP.GT.U32.AND P1, PT, R4.reuse, R36, PT ;  /* 0x000000240400720c */ /* 0x040fe20003f24070 */
[----:B------:R-:W-:Y:S01]  /*20a0*/  @!P6 IMAD.MOV R32, RZ, RZ, -R32 ;  /* 0x000000ffff20e224 */ /* 0x000fe200078e0a20 */
[----:B------:R-:W-:Y:S01]  /*20b0*/  ISETP.GT.U32.AND P2, PT, R4, R38, PT ;  /* 0x000000260400720c */ /* 0x000fe20003f44070 */
[----:B------:R-:W-:Y:S01]  /*20c0*/  IMAD.HI.U32 R24, R5, R41, RZ ;  /* 0x0000002905187227 */ /* 0x000fe200078e00ff */
[----:B------:R-:W-:-:S03]  /*20d0*/  ISETP.GE.AND P6, PT, R90, RZ, PT ;  /* 0x000000ff5a00720c */ /* 0x000fc60003fc6270 */
[----:B------:R-:W-:-:S04]  /*20e0*/  IMAD.HI.U32 R39, R5, R42, RZ ;  /* 0x0000002a05277227 */ /* 0x000fc800078e00ff */
[----:B------:R-:W-:Y:S02]  /*20f0*/  IMAD.MOV R24, RZ, RZ, -R24 ;  /* 0x000000ffff187224 */ /* 0x000fe400078e0a18 */
[----:B------:R-:W-:Y:S02]  /*2100*/  @!P3 IMAD.IADD R37, R37, 0x1, -R4 ;  /* 0x000000012525b824 */ /* 0x000fe400078e0a04 */
[----:B------:R-:W-:Y:S02]  /*2110*/  IMAD.MOV R43, RZ, RZ, -R39 ;  /* 0x000000ffff2b7224 */ /* 0x000fe400078e0a27 */
[C---:B------:R-:W-:Y:S01]  /*2120*/  IMAD R39, R4.reuse, R24, R41 ;  /* 0x0000001804277224 */ /* 0x040fe200078e0229 */
[----:B------:R-:W-:Y:S01]  /*2130*/  ISETP.GT.U32.AND P3, PT, R4, R37, PT ;  /* 0x000000250400720c */ /* 0x000fe20003f64070 */
[----:B------:R-:W-:Y:S02]  /*2140*/  IMAD.MOV R41, RZ, RZ, -R40 ;  /* 0x000000ffff297224 */ /* 0x000fe400078e0a28 */
[--C-:B------:R-:W-:Y:S01]  /*2150*/  @!P1 IMAD.IADD R36, R36, 0x1, -R4.reuse ;  /* 0x0000000124249824 */ /* 0x100fe200078e0a04 */
[----:B------:R-:W-:Y:S01]  /*2160*/  ISETP.GE.AND P1, PT, R86, RZ, PT ;  /* 0x000000ff5600720c */ /* 0x000fe20003f26270 */
[----:B------:R-:W-:-:S02]  /*2170*/  @!P2 IMAD.IADD R38, R38, 0x1, -R4 ;  /* 0x000000012626a824 */ /* 0x000fc400078e0a04 */
[C---:B------:R-:W-:Y:S01]  /*2180*/  IMAD R40, R4.reuse, R43, R42 ;  /* 0x0000002b04287224 */ /* 0x040fe200078e022a */
[----:B------:R-:W-:Y:S01]  /*2190*/  IABS R43, R85 ;  /* 0x00000055002b7213 */ /* 0x000fe20000000000 */
[----:B------:R-:W-:Y:S01]  /*21a0*/  @!P6 IMAD.MOV R36, RZ, RZ, -R36 ;  /* 0x000000ffff24e224 */ /* 0x000fe200078e0a24 */
[C---:B------:R-:W-:Y:S01]  /*21b0*/  ISETP.GT.U32.AND P2, PT, R4.reuse, R38, PT ;  /* 0x000000260400720c */ /* 0x040fe20003f44070 */
[----:B------:R-:W-:Y:S01]  /*21c0*/  @!P4 IMAD.MOV R34, RZ, RZ, -R34 ;  /* 0x000000ffff22c224 */ /* 0x000fe200078e0a22 */
[----:B------:R-:W-:Y:S01]  /*21d0*/  ISETP.GT.U32.AND P6, PT, R4, R40, PT ;  /* 0x000000280400720c */ /* 0x000fe20003fc4070 */
[----:B------:R-:W-:Y:S01]  /*21e0*/  @!P3 IMAD.IADD R37, R37, 0x1, -R4 ;  /* 0x000000012525b824 */ /* 0x000fe200078e0a04 */
[----:B------:R-:W-:Y:S01]  /*21f0*/  ISETP.GE.AND P4, PT, R88, RZ, PT ;  /* 0x000000ff5800720c */ /* 0x000fe20003f86270 */
[C---:B------:R-:W-:Y:S01]  /*2200*/  IMAD R41, R4.reuse, R41, R44 ;  /* 0x0000002904297224 */ /* 0x040fe200078e022c */
[----:B------:R-:W-:Y:S01]  /*2210*/  ISETP.GT.U32.AND P3, PT, R4, R39, PT ;  /* 0x000000270400720c */ /* 0x000fe20003f64070 */
[----:B------:R-:W-:Y:S01]  /*2220*/  IMAD.HI.U32 R24, R5, R43, RZ ;  /* 0x0000002b05187227 */ /* 0x000fe200078e00ff */
[----:B------:R-:W-:-:S03]  /*2230*/  IABS R44, R75 ;  /* 0x0000004b002c7213 */ /* 0x000fc60000000000 */
[----:B------:R-:W-:Y:S02]  /*2240*/  IMAD.MOV R24, RZ, RZ, -R24 ;  /* 0x000000ffff187224 */ /* 0x000fe400078e0a18 */
[--C-:B------:R-:W-:Y:S01]  /*2250*/  @!P2 IMAD.IADD R38, R38, 0x1, -R4.reuse ;  /* 0x000000012626a824 */ /* 0x100fe200078e0a04 */
[----:B------:R-:W-:Y:S01]  /*2260*/  ISETP.GT.U32.AND P2, PT, R4, R41, PT ;  /* 0x000000290400720c */ /* 0x000fe20003f44070 */
[----:B------:R-:W-:Y:S02]  /*2270*/  @!P6 IMAD.IADD R40, R40, 0x1, -R4 ;  /* 0x000000012828e824 */ /* 0x000fe400078e0a04 */
[----:B------:R-:W-:Y:S02]  /*2280*/  @!P4 IMAD.MOV R38, RZ, RZ, -R38 ;  /* 0x000000ffff26c224 */ /* 0x000fe400078e0a26 */
[----:B------:R-:W-:Y:S01]  /*2290*/  IMAD.HI.U32 R42, R5, R44, RZ ;  /* 0x0000002c052a7227 */ /* 0x000fe200078e00ff */
[----:B------:R-:W-:-:S03]  /*22a0*/  ISETP.GT.U32.AND P4, PT, R4, R40, PT ;  /* 0x000000280400720c */ /* 0x000fc60003f84070 */
[----:B------:R-:W-:Y:S01]  /*22b0*/  @!P3 IMAD.IADD R39, R39, 0x1, -R4 ;  /* 0x000000012727b824 */ /* 0x000fe200078e0a04 */
[----:B------:R-:W-:Y:S01]  /*22c0*/  ISETP.GE.AND P3, PT, R85, RZ, PT ;  /* 0x000000ff5500720c */ /* 0x000fe20003f66270 */
[----:B------:R-:W-:Y:S02]  /*22d0*/  IMAD.MOV R45, RZ, RZ, -R42 ;  /* 0x000000ffff2d7224 */ /* 0x000fe400078e0a2a */
[C---:B------:R-:W-:Y:S01]  /*22e0*/  IMAD R42, R4.reuse, R24, R43 ;  /* 0x00000018042a7224 */ /* 0x040fe200078e022b */
[C---:B------:R-:W-:Y:S01]  /*22f0*/  ISETP.GT.U32.AND P6, PT, R4.reuse, R39, PT ;  /* 0x000000270400720c */ /* 0x040fe20003fc4070 */
[----:B------:R-:W-:Y:S02]  /*2300*/  IMAD R43, R4, R45, R44 ;  /* 0x0000002d042b7224 */ /* 0x000fe400078e022c */
[----:B------:R-:W-:-:S04]  /*2310*/  IMAD.HI.U32 R24, R5, R46, RZ ;  /* 0x0000002e05187227 */ /* 0x000fc800078e00ff */
[--C-:B------:R-:W-:Y:S01]  /*2320*/  @!P4 IMAD.IADD R40, R40, 0x1, -R4.reuse ;  /* 0x000000012828c824 */ /* 0x100fe200078e0a04 */
[C---:B------:R-:W-:Y:S01]  /*2330*/  ISETP.GT.U32.AND P4, PT, R4.reuse, R43, PT ;  /* 0x0000002b0400720c */ /* 0x040fe20003f84070 */
[----:B------:R-:W-:Y:S02]  /*2340*/  @!P2 IMAD.IADD R41, R41, 0x1, -R4 ;  /* 0x000000012929a824 */ /* 0x000fe400078e0a04 */
[----:B------:R-:W-:Y:S02]  /*2350*/  IMAD.MOV R45, RZ, RZ, -R24 ;  /* 0x000000ffff2d7224 */ /* 0x000fe400078e0a18 */
[----:B------:R-:W-:Y:S01]  /*2360*/  @!P6 IMAD.IADD R39, R39, 0x1, -R4 ;  /* 0x000000012727e824 */ /* 0x000fe200078e0a04 */
[C---:B------:R-:W-:Y:S01]  /*2370*/  ISETP.GT.U32.AND P2, PT, R4.reuse, R41, PT ;  /* 0x000000290400720c */ /* 0x040fe20003f44070 */
[----:B------:R-:W-:Y:S01]  /*2380*/  IMAD.HI.U32 R24, R5, R47, RZ ;  /* 0x0000002f05187227 */ /* 0x000fe200078e00ff */
[----:B------:R-:W-:-:S03]  /*2390*/  ISETP.GT.U32.AND P6, PT, R4, R42, PT ;  /* 0x0000002a0400720c */ /* 0x000fc60003fc4070 */
[----:B------:R-:W-:Y:S02]  /*23a0*/  IMAD R44, R4, R45, R46 ;  /* 0x0000002d042c7224 */ /* 0x000fe400078e022e */
[----:B------:R-:W-:Y:S01]  /*23b0*/  @!P0 IMAD.MOV R35, RZ, RZ, -R35 ;  /* 0x000000ffff238224 */ /* 0x000fe200078e0a23 */
[----:B------:R-:W-:Y:S01]  /*23c0*/  ISETP.GE.AND P0, PT, R87, RZ, PT ;  /* 0x000000ff5700720c */ /* 0x000fe20003f06270 */
[----:B------:R-:W-:Y:S01]  /*23d0*/  @!P5 IMAD.MOV R37, RZ, RZ, -R37 ;  /* 0x000000ffff25d224 */ /* 0x000fe200078e0a25 */
[----:B------:R-:W-:Y:S01]  /*23e0*/  ISETP.GE.AND P5, PT, R77, RZ, PT ;  /* 0x000000ff4d00720c */ /* 0x000fe20003fa6270 */
[----:B------:R-:W-:Y:S01]  /*23f0*/  IMAD.HI.U32 R45, R5, R48, RZ ;  /* 0x00000030052d7227 */ /* 0x000fe200078e00ff */
[----:B------:R-:W-:Y:S02]  /*2400*/  IABS R77, R76 ;  /* 0x0000004c004d7213 */ /* 0x000fe40000000000 */
[----:B------:R-:W-:Y:S01]  /*2410*/  CS2R R86, SRZ ;  /* 0x0000000000567805 */ /* 0x000fe2000001ff00 */
[----:B------:R-:W-:Y:S01]  /*2420*/  @!P4 IMAD.IADD R43, R43, 0x1, -R4 ;  /* 0x000000012b2bc824 */ /* 0x000fe200078e0a04 */
[----:B------:R-:W-:Y:S01]  /*2430*/  ISETP.GE.AND P4, PT, R73, RZ, PT ;  /* 0x000000ff4900720c */ /* 0x000fe20003f86270 */
[----:B------:R-:W-:Y:S01]  /*2440*/  IMAD.MOV R24, RZ, RZ, -R24 ;  /* 0x000000ffff187224 */ /* 0x000fe200078e0a18 */
[----:B------:R-:W-:Y:S01]  /*2450*/  IABS R73, R78 ;  /* 0x0000004e00497213 */ /* 0x000fe20000000000 */
[----:B------:R-:W-:-:S02]  /*2460*/  IMAD.MOV.U32 R46, RZ, RZ, R49 ;  /* 0x000000ffff2e7224 */ /* 0x000fc400078e0031 */
[----:B------:R-:W-:Y:S02]  /*2470*/  IMAD.MOV R49, RZ, RZ, -R45 ;  /* 0x000000ffff317224 */ /* 0x000fe400078e0a2d */
[----:B------:R-:W-:Y:S01]  /*2480*/  @!P1 IMAD.MOV R40, RZ, RZ, -R40 ;  /* 0x000000ffff289224 */ /* 0x000fe200078e0a28 */
[C---:B------:R-:W-:Y:S01]  /*2490*/  ISETP.GT.U32.AND P1, PT, R4.reuse, R43, PT ;  /* 0x0000002b0400720c */ /* 0x040fe20003f24070 */
[----:B------:R-:W-:Y:S02]  /*24a0*/  IMAD R45, R4, R24, R47 ;  /* 0x00000018042d7224 */ /* 0x000fe400078e022f */
[----:B------:R-:W-:-:S04]  /*24b0*/  IMAD.HI.U32 R24, R5, R46, RZ ;  /* 0x0000002e05187227 */ /* 0x000fc800078e00ff */
[----:B------:R-:W-:Y:S01]  /*24c0*/  IMAD R47, R4, R49, R48 ;  /* 0x00000031042f7224 */ /* 0x000fe200078e0230 */
[----:B------:R-:W-:Y:S01]  /*24d0*/  IABS R48, R66 ;  /* 0x0000004200307213 */ /* 0x000fe20000000000 */
[--C-:B------:R-:W-:Y:S01]  /*24e0*/  @!P2 IMAD.IADD R41, R41, 0x1, -R4.reuse ;  /* 0x000000012929a824 */ /* 0x100fe200078e0a04 */
[----:B------:R-:W-:Y:S01]  /*24f0*/  ISETP.GE.AND P2, PT, R75, RZ, PT ;  /* 0x000000ff4b00720c */ /* 0x000fe20003f46270 */
[----:B------:R-:W-:Y:S01]  /*2500*/  @!P6 IMAD.IADD R42, R42, 0x1, -R4 ;  /* 0x000000012a2ae824 */ /* 0x000fe200078e0a04 */
[C---:B------:R-:W-:Y:S01]  /*2510*/  ISETP.GT.U32.AND P6, PT, R4.reuse, R44, PT ;  /* 0x0000002c0400720c */ /* 0x040fe20003fc4070 */
[----:B------:R-:W-:Y:S01]  /*2520*/  IMAD.MOV R49, RZ, RZ, -R24 ;  /* 0x000000ffff317224 */ /* 0x000fe200078e0a18 */
[----:B------:R-:W-:Y:S01]  /*2530*/  IABS R75, R79 ;  /* 0x0000004f004b7213 */ /* 0x000fe20000000000 */
[----:B------:R-:W-:Y:S01]  /*2540*/  @!P0 IMAD.MOV R39, RZ, RZ, -R39 ;  /* 0x000000ffff278224 */ /* 0x000fe200078e0a27 */
[C---:B------:R-:W-:Y:S01]  /*2550*/  ISETP.GT.U32.AND P0, PT, R4.reuse, R42, PT ;  /* 0x0000002a0400720c */ /* 0x040fe20003f04070 */
[----:B------:R-:W-:-:S02]  /*2560*/  IMAD R49, R4, R49, R46 ;  /* 0x0000003104317224 */ /* 0x000fc400078e022e */
[----:B------:R-:W-:Y:S01]  /*2570*/  @!P5 IMAD.MOV R41, RZ, RZ, -R41 ;  /* 0x000000ffff29d224 */ /* 0x000fe200078e0a29 */
[C---:B------:R-:W-:Y:S01]  /*2580*/  ISETP.GT.U32.AND P5, PT, R4.reuse, R47, PT ;  /* 0x0000002f0400720c */ /* 0x040fe20003fa4070 */
[----:B------:R-:W-:Y:S01]  /*2590*/  @!P1 IMAD.IADD R43, R43, 0x1, -R4 ;  /* 0x000000012b2b9824 */ /* 0x000fe200078e0a04 */
[----:B------:R-:W-:Y:S01]  /*25a0*/  ISETP.GT.U32.AND P1, PT, R4, R49, PT ;  /* 0x000000310400720c */ /* 0x000fe20003f24070 */
[----:B------:R-:W-:-:S04]  /*25b0*/  IMAD.HI.U32 R24, R5, R51, RZ ;  /* 0x0000003305187227 */ /* 0x000fc800078e00ff */
[----:B------:R-:W-:Y:S02]  /*25c0*/  IMAD.MOV R24, RZ, RZ, -R24 ;  /* 0x000000ffff187224 */ /* 0x000fe400078e0a18 */
[--C-:B------:R-:W-:Y:S01]  /*25d0*/  @!P0 IMAD.IADD R42, R42, 0x1, -R4.reuse ;  /* 0x000000012a2a8824 */ /* 0x100fe200078e0a04 */
[C---:B------:R-:W-:Y:S01]  /*25e0*/  ISETP.GT.U32.AND P0, PT, R4.reuse, R45, PT ;  /* 0x0000002d0400720c */ /* 0x040fe20003f04070 */
[C---:B------:R-:W-:Y:S02]  /*25f0*/  IMAD R51, R4.reuse, R24, R51 ;  /* 0x0000001804337224 */ /* 0x040fe400078e0233 */
[--C-:B------:R-:W-:Y:S02]  /*2600*/  @!P5 IMAD.IADD R47, R47, 0x1, -R4.reuse ;  /* 0x000000012f2fd824 */ /* 0x100fe400078e0a04 */
[----:B------:R-:W-:Y:S02]  /*2610*/  @!P1 IMAD.IADD R49, R49, 0x1, -R4 ;  /* 0x0000000131319824 */ /* 0x000fe400078e0a04 */
[----:B------:R-:W-:Y:S01]  /*2620*/  IMAD.HI.U32 R24, R5, R53, RZ ;  /* 0x0000003505187227 */ /* 0x000fe200078e00ff */
[----:B------:R-:W-:-:S03]  /*2630*/  ISETP.GT.U32.AND P1, PT, R4, R47, PT ;  /* 0x0000002f0400720c */ /* 0x000fc60003f24070 */
[----:B------:R-:W-:Y:S02]  /*2640*/  @!P6 IMAD.IADD R44, R44, 0x1, -R4 ;  /* 0x000000012c2ce824 */ /* 0x000fe400078e0a04 */
[----:B------:R-:W-:Y:S02]  /*2650*/  IMAD.MOV R24, RZ, RZ, -R24 ;  /* 0x000000ffff187224 */ /* 0x000fe400078e0a18 */
[--C-:B------:R-:W-:Y:S01]  /*2660*/  @!P0 IMAD.IADD R45, R45, 0x1, -R4.reuse ;  /* 0x000000012d2d8824 */ /* 0x100fe200078e0a04 */
[C---:B------:R-:W-:Y:S01]  /*2670*/  ISETP.GT.U32.AND P6, PT, R4.reuse, R44, PT ;  /* 0x0000002c0400720c */ /* 0x040fe20003fc4070 */
[C---:B------:R-:W-:Y:S01]  /*2680*/  IMAD R53, R4.reuse, R24, R53 ;  /* 0x0000001804357224 */ /* 0x040fe200078e0235 */
[----:B------:R-:W-:Y:S01]  /*2690*/  ISETP.GE.AND P0, PT, R71, RZ, PT ;  /* 0x000000ff4700720c */ /* 0x000fe20003f06270 */
[----:B------:R-:W-:Y:S01]  /*26a0*/  @!P2 IMAD.MOV R43, RZ, RZ, -R43 ;  /* 0x000000ffff2ba224 */ /* 0x000fe200078e0a2b */
[C---:B------:R-:W-:Y:S01]  /*26b0*/  ISETP.GT.U32.AND P2, PT, R4.reuse, R49, PT ;  /* 0x000000310400720c */ /* 0x040fe20003f44070 */
[----:B------:R-:W-:Y:S01]  /*26c0*/  @!P1 IMAD.IADD R47, R47, 0x1, -R4 ;  /* 0x000000012f2f9824 */ /* 0x000fe200078e0a04 */
[C---:B------:R-:W-:Y:S01]  /*26d0*/  ISETP.GT.U32.AND P5, PT, R4.reuse, R45, PT ;  /* 0x0000002d0400720c */ /* 0x040fe20003fa4070 */
[----:B------:R-:W-:Y:S01]  /*26e0*/  IMAD.HI.U32 R24, R5, R55, RZ ;  /* 0x0000003705187227 */ /* 0x000fe200078e00ff */
[----:B------:R-:W-:-:S03]  /*26f0*/  ISETP.GT.U32.AND P1, PT, R4, R53, PT ;  /* 0x000000350400720c */ /* 0x000fc60003f24070 */
[----:B------:R-:W-:-:S04]  /*2700*/  IMAD.HI.U32 R46, R5, R48, RZ ;  /* 0x00000030052e7227 */ /* 0x000fc800078e00ff */
[--C-:B------:R-:W-:Y:S01]  /*2710*/  @!P6 IMAD.IADD R44, R44, 0x1, -R4.reuse ;  /* 0x000000012c2ce824 */ /* 0x100fe200078e0a04 */
[----:B------:R-:W-:Y:S01]  /*2720*/  ISETP.GE.AND P6, PT, R72, RZ, PT ;  /* 0x000000ff4800720c */ /* 0x000fe20003fc6270 */
[--C-:B------:R-:W-:Y:S01]  /*2730*/  @!P2 IMAD.IADD R49, R49, 0x1, -R4.reuse ;  /* 0x000000013131a824 */ /* 0x100fe200078e0a04 */
[----:B------:R-:W-:Y:S01]  /*2740*/  ISETP.GE.AND P2, PT, R67, RZ, PT ;  /* 0x000000ff4300720c */ /* 0x000fe20003f46270 */
[--C-:B------:R-:W-:Y:S01]  /*2750*/  @!P5 IMAD.IADD R45, R45, 0x1, -R4.reuse ;  /* 0x000000012d2dd824 */ /* 0x100fe200078e0a04 */
[----:B------:R-:W-:Y:S01]  /*2760*/  ISETP.GE.AND P5, PT, R69, RZ, PT ;  /* 0x000000ff4500720c */ /* 0x000fe20003fa6270 */
[----:B------:R-:W-:Y:S02]  /*2770*/  @!P1 IMAD.IADD R53, R53, 0x1, -R4 ;  /* 0x0000000135359824 */ /* 0x000fe400078e0a04 */
[----:B------:R-:W-:Y:S02]  /*2780*/  IMAD.MOV R24, RZ, RZ, -R24 ;  /* 0x000000ffff187224 */ /* 0x000fe400078e0a18 */
[----:B------:R-:W-:Y:S01]  /*2790*/  IMAD.MOV R67, RZ, RZ, -R46 ;  /* 0x000000ffff437224 */ /* 0x000fe200078e0a2e */
[C---:B------:R-:W-:Y:S01]  /*27a0*/  ISETP.GT.U32.AND P1, PT, R4.reuse, R53, PT ;  /* 0x000000350400720c */ /* 0x040fe20003f24070 */
[----:B------:R-:W-:Y:S01]  /*27b0*/  IMAD.MOV.U32 R46, RZ, RZ, R50 ;  /* 0x000000ffff2e7224 */ /* 0x000fe200078e0032 */
[----:B------:R-:W-:Y:S01]  /*27c0*/  IABS R50, R59 ;  /* 0x0000003b00327213 */ /* 0x000fe20000000000 */
[----:B------:R-:W-:Y:S01]  /*27d0*/  @!P4 IMAD.MOV R44, RZ, RZ, -R44 ;  /* 0x000000ffff2cc224 */ /* 0x000fe200078e0a2c */
[----:B------:R-:W-:Y:S01]  /*27e0*/  ISETP.GT.U32.AND P4, PT, R4, R51, PT ;  /* 0x000000330400720c */ /* 0x000fe20003f84070 */
[----:B------:R-:W-:-:S02]  /*27f0*/  IMAD.MOV.U32 R52, RZ, RZ, R45 ;  /* 0x000000ffff347224 */ /* 0x000fc400078e002d */
[C---:B------:R-:W-:Y:S02]  /*2800*/  IMAD R55, R4.reuse, R24, R55 ;  /* 0x0000001804377224 */ /* 0x040fe400078e0237 */
[----:B------:R-:W-:Y:S01]  /*2810*/  IMAD R45, R4, R67, R48 ;  /* 0x00000043042d7224 */ /* 0x000fe200078e0230 */
[----:B------:R-:W-:Y:S01]  /*2820*/  IABS R48, R60 ;  /* 0x0000003c00307213 */ /* 0x000fe20000000000 */
[----:B------:R-:W-:Y:S02]  /*2830*/  IMAD.MOV.U32 R54, RZ, RZ, R47 ;  /* 0x000000ffff367224 */ /* 0x000fe400078e002f */
[----:B------:R-:W-:-:S04]  /*2840*/  IMAD.HI.U32 R24, R5, R46, RZ ;  /* 0x0000002e05187227 */ /* 0x000fc800078e00ff */
[----:B------:R-:W-:Y:S01]  /*2850*/  @!P6 IMAD.MOV R54, RZ, RZ, -R54 ;  /* 0x000000ffff36e224 */ /* 0x000fe200078e0a36 */
[C---:B------:R-:W-:Y:S01]  /*2860*/  ISETP.GT.U32.AND P6, PT, R4.reuse, R45, PT ;  /* 0x0000002d0400720c */ /* 0x040fe20003fc4070 */
[----:B------:R-:W-:Y:S02]  /*2870*/  IMAD.MOV R47, RZ, RZ, -R24 ;  /* 0x000000ffff2f7224 */ /* 0x000fe400078e0a18 */
[----:B------:R-:W-:Y:S02]  /*2880*/  @!P4 IMAD.IADD R51, R51, 0x1, -R4 ;  /* 0x000000013333c824 */ /* 0x000fe400078e0a04 */
[C---:B------:R-:W-:Y:S01]  /*2890*/  IMAD R47, R4.reuse, R47, R46 ;  /* 0x0000002f042f7224 */ /* 0x040fe200078e022e */
[----:B------:R-:W-:Y:S01]  /*28a0*/  IABS R46, R62 ;  /* 0x0000003e002e7213 */ /* 0x000fe20000000000 */
[----:B------:R-:W-:Y:S01]  /*28b0*/  @!P1 IMAD.IADD R53, R53, 0x1, -R4 ;  /* 0x0000000135359824 */ /* 0x000fe200078e0a04 */
[C---:B------:R-:W-:Y:S01]  /*28c0*/  ISETP.GT.U32.AND P4, PT, R4.reuse, R51, PT ;  /* 0x000000330400720c */ /* 0x040fe20003f84070 */
[----:B------:R-:W-:Y:S01]  /*28d0*/  @!P3 IMAD.MOV R42, RZ, RZ, -R42 ;  /* 0x000000ffff2ab224 */ /* 0x000fe200078e0a2a */
[----:B------:R-:W-:Y:S01]  /*28e0*/  ISETP.GT.U32.AND P1, PT, R4, R47, PT ;  /* 0x0000002f0400720c */ /* 0x000fe20003f24070 */
[----:B------:R-:W-:Y:S01]  /*28f0*/  IMAD.MOV.U32 R56, RZ, RZ, R49 ;  /* 0x000000ffff387224 */ /* 0x000fe200078e0031 */
[----:B------:R-:W-:Y:S01]  /*2900*/  ISETP.GE.AND P3, PT, R70, RZ, PT ;  /* 0x000000ff4600720c */ /* 0x000fe20003f66270 */
[----:B------:R-:W-:Y:S01]  /*2910*/  @!P6 IMAD.IADD R45, R45, 0x1, -R4 ;  /* 0x000000012d2de824 */ /* 0x000fe200078e0a04 */
[----:B------:R-:W-:Y:S01]  /*2920*/  IABS R49, R58 ;  /* 0x0000003a00317213 */ /* 0x000fe20000000000 */
[----:B------:R-:W-:Y:S01]  /*2930*/  @!P2 IMAD.MOV R53, RZ, RZ, -R53 ;  /* 0x000000ffff35a224 */ /* 0x000fe200078e0a35 */
[----:B------:R-:W-:Y:S01]  /*2940*/  ISETP.GE.AND P2, PT, R58, RZ, PT ;  /* 0x000000ff3a00720c */ /* 0x000fe20003f46270 */
[----:B------:R-:W-:Y:S01]  /*2950*/  @!P0 IMAD.MOV R56, RZ, RZ, -R56 ;  /* 0x000000ffff388224 */ /* 0x000fe200078e0a38 */
[----:B------:R-:W-:Y:S01]  /*2960*/  ISETP.GT.U32.AND P6, PT, R4, R45, PT ;  /* 0x0000002d0400720c */ /* 0x000fe20003fc4070 */
[----:B------:R-:W-:Y:S01]  /*2970*/  IMAD.HI.U32 R24, R5, R49, RZ ;  /* 0x0000003105187227 */ /* 0x000fe200078e00ff */
[----:B------:R-:W-:-:S02]  /*2980*/  ISETP.GE.AND P0, PT, R64, RZ, PT ;  /* 0x000000ff4000720c */ /* 0x000fc40003f06270 */
[----:B------:R-:W-:Y:S01]  /*2990*/  IABS R70, R81 ;  /* 0x0000005100467213 */ /* 0x000fe20000000000 */
[----:B------:R-:W-:Y:S02]  /*29a0*/  @!P1 IMAD.IADD R47, R47, 0x1, -R4 ;  /* 0x000000012f2f9824 */ /* 0x000fe400078e0a04 */
[----:B------:R-:W-:Y:S02]  /*29b0*/  IMAD.MOV R24, RZ, RZ, -R24 ;  /* 0x000000ffff187224 */ /* 0x000fe400078e0a18 */
[----:B------:R-:W-:Y:S01]  /*29c0*/  @!P3 IMAD.MOV R52, RZ, RZ, -R52 ;  /* 0x000000ffff34b224 */ /* 0x000fe200078e0a34 */
[C---:B------:R-:W-:Y:S01]  /*29d0*/  ISETP.GT.U32.AND P3, PT, R4.reuse, R55, PT ;  /* 0x000000370400720c */ /* 0x040fe20003f64070 */
[----:B------:R-:W-:Y:S01]  /*29e0*/  @!P4 IMAD.IADD R51, R51, 0x1, -R4 ;  /* 0x000000013333c824 */ /* 0x000fe200078e0a04 */
[C---:B------:R-:W-:Y:S01]  /*29f0*/  ISETP.GT.U32.AND P1, PT, R4.reuse, R47, PT ;  /* 0x0000002f0400720c */ /* 0x040fe20003f24070 */
[----:B------:R-:W-:Y:S01]  /*2a00*/  IMAD R49, R4, R24, R49 ;  /* 0x0000001804317224 */ /* 0x000fe200078e0231 */
[----:B------:R-:W-:Y:S01]  /*2a10*/  ISETP.GE.AND P4, PT, R66, RZ, PT ;  /* 0x000000ff4200720c */ /* 0x000fe20003f86270 */
[----:B------:R-:W-:Y:S01]  /*2a20*/  IMAD.HI.U32 R24, R5, R46, RZ ;  /* 0x0000002e05187227 */ /* 0x000fe200078e00ff */
[----:B------:R-:W-:-:S03]  /*2a30*/  IABS R66, R65 ;  /* 0x0000004100427213 */ /* 0x000fc60000000000 */
[----:B------:R-:W-:Y:S01]  /*2a40*/  @!P5 IMAD.MOV R51, RZ, RZ, -R51 ;  /* 0x000000ffff33d224 */ /* 0x000fe200078e0a33 */
[----:B------:R-:W-:Y:S01]  /*2a50*/  ISETP.GE.AND P5, PT, R63, RZ, PT ;  /* 0x000000ff3f00720c */ /* 0x000fe20003fa6270 */
[----:B------:R-:W-:Y:S01]  /*2a60*/  @!P6 IMAD.IADD R45, R45, 0x1, -R4 ;  /* 0x000000012d2de824 */ /* 0x000fe200078e0a04 */
[C---:B------:R-:W-:Y:S01]  /*2a70*/  ISETP.GT.U32.AND P6, PT, R4.reuse, R49, PT ;  /* 0x000000310400720c */ /* 0x040fe20003fc4070 */
[----:B------:R-:W-:Y:S02]  /*2a80*/  IMAD.MOV R63, RZ, RZ, -R24 ;  /* 0x000000ffff3f7224 */ /* 0x000fe400078e0a18 */
[----:B------:R-:W-:Y:S02]  /*2a90*/  IMAD.MOV.U32 R58, RZ, RZ, R45 ;  /* 0x000000ffff3a7224 */ /* 0x000fe400078e002d */
[----:B------:R-:W-:Y:S02]  /*2aa0*/  IMAD R45, R4, R63, R46 ;  /* 0x0000003f042d7224 */ /* 0x000fe400078e022e */
[----:B------:R-:W-:-:S02]  /*2ab0*/  @!P3 IMAD.IADD R55, R55, 0x1, -R4 ;  /* 0x000000013737b824 */ /* 0x000fc400078e0a04 */
[----:B------:R-:W-:Y:S01]  /*2ac0*/  @!P1 IMAD.IADD R47, R47, 0x1, -R4 ;  /* 0x000000012f2f9824 */ /* 0x000fe200078e0a04 */
[C---:B------:R-:W-:Y:S01]  /*2ad0*/  ISETP.GT.U32.AND P1, PT, R4.reuse, R45, PT ;  /* 0x0000002d0400720c */ /* 0x040fe20003f24070 */
[----:B------:R-:W-:Y:S01]  /*2ae0*/  IMAD.HI.U32 R24, R5, R48, RZ ;  /* 0x0000003005187227 */ /* 0x000fe200078e00ff */
[----:B------:R-:W-:-:S03]  /*2af0*/  ISETP.GT.U32.AND P3, PT, R4, R55, PT ;  /* 0x000000370400720c */ /* 0x000fc60003f64070 */
[----:B------:R-:W-:Y:S02]  /*2b00*/  @!P6 IMAD.IADD R49, R49, 0x1, -R4 ;  /* 0x000000013131e824 */ /* 0x000fe400078e0a04 */
[----:B------:R-:W-:Y:S01]  /*2b10*/  IMAD.MOV R63, RZ, RZ, -R24 ;  /* 0x000000ffff3f7224 */ /* 0x000fe200078e0a18 */
[----:B------:R-:W-:Y:S01]  /*2b20*/  IABS R24, R3 ;  /* 0x0000000300187213 */ /* 0x000fe20000000000 */
[----:B------:R-:W-:Y:S01]  /*2b30*/  @!P4 IMAD.MOV R58, RZ, RZ, -R58 ;  /* 0x000000ffff3ac224 */ /* 0x000fe200078e0a3a */
[----:B------:R-:W-:Y:S01]  /*2b40*/  ISETP.GT.U32.AND P6, PT, R4, R49, PT ;  /* 0x000000310400720c */ /* 0x000fe20003fc4070 */
[----:B------:R-:W-:Y:S01]  /*2b50*/  IMAD.HI.U32 R46, R5, R50, RZ ;  /* 0x00000032052e7227 */ /* 0x000fe200078e00ff */
[----:B------:R-:W-:-:S03]  /*2b60*/  ISETP.GE.AND P4, PT, R3, RZ, PT ;  /* 0x000000ff0300720c */ /* 0x000fc60003f86270 */
[--C-:B------:R-:W-:Y:S02]  /*2b70*/  @!P1 IMAD.IADD R45, R45, 0x1, -R4.reuse ;  /* 0x000000012d2d9824 */ /* 0x100fe400078e0a04 */
[----:B------:R-:W-:Y:S01]  /*2b80*/  @!P3 IMAD.IADD R55, R55, 0x1, -R4 ;  /* 0x000000013737b824 */ /* 0x000fe200078e0a04 */
[----:B------:R-:W-:Y:S01]  /*2b90*/  ISETP.GE.AND P3, PT, R62, RZ, PT ;  /* 0x000000ff3e00720c */ /* 0x000fe20003f66270 */
[C---:B------:R-:W-:Y:S01]  /*2ba0*/  IMAD R3, R4.reuse, R63, R48 ;  /* 0x0000003f04037224 */ /* 0x040fe200078e0230 */
[----:B------:R-:W-:Y:S01]  /*2bb0*/  ISETP.GT.U32.AND P1, PT, R4, R45, PT ;  /* 0x0000002d0400720c */ /* 0x000fe20003f24070 */
[----:B------:R-:W-:Y:S01]  /*2bc0*/  @!P0 IMAD.MOV R55, RZ, RZ, -R55 ;  /* 0x000000ffff378224 */ /* 0x000fe200078e0a37 */
[----:B------:R-:W-:Y:S01]  /*2bd0*/  ISETP.GE.AND P0, PT, R60, RZ, PT ;  /* 0x000000ff3c00720c */ /* 0x000fe20003f06270 */
[----:B------:R-:W-:Y:S01]  /*2be0*/  IMAD.MOV.U32 R48, RZ, RZ, R24 ;  /* 0x000000ffff307224 */ /* 0x000fe200078e0018 */
[----:B------:R-:W-:Y:S01]  /*2bf0*/  IABS R63, R61 ;  /* 0x0000003d003f7213 */ /* 0x000fe20000000000 */
[----:B------:R-:W-:-:S02]  /*2c00*/  IMAD.MOV.U32 R60, RZ, RZ, R47 ;  /* 0x000000ffff3c7224 */ /* 0x000fc400078e002f */
[----:B------:R-:W-:-:S04]  /*2c10*/  IMAD.HI.U32 R24, R5, R48, RZ ;  /* 0x0000003005187227 */ /* 0x000fc800078e00ff */
[----:B------:R-:W-:Y:S01]  /*2c20*/  @!P5 IMAD.MOV R60, RZ, RZ, -R60 ;  /* 0x000000ffff3cd224 */ /* 0x000fe200078e0a3c */
[C---:B------:R-:W-:Y:S01]  /*2c30*/  ISETP.GT.U32.AND P5, PT, R4.reuse, R3, PT ;  /* 0x000000030400720c */ /* 0x040fe20003fa4070 */
[----:B------:R-:W-:Y:S02]  /*2c40*/  IMAD.MOV R47, RZ, RZ, -R24 ;  /* 0x000000ffff2f7224 */ /* 0x000fe400078e0a18 */
[----:B------:R-:W-:Y:S01]  /*2c50*/  @!P6 IMAD.IADD R49, R49, 0x1, -R4 ;  /* 0x000000013131e824 */ /* 0x000fe200078e0a04 */
[----:B------:R-:W-:Y:S01]  /*2c60*/  ISETP.GE.AND P6, PT, R59, RZ, PT ;  /* 0x000000ff3b00720c */ /* 0x000fe20003fc6270 */
[----:B------:R-:W-:Y:S02]  /*2c70*/  IMAD.MOV R59, RZ, RZ, -R46 ;  /* 0x000000ffff3b7224 */ /* 0x000fe400078e0a2e */
[----:B------:R-:W-:Y:S02]  /*2c80*/  IMAD R47, R4, R47, R48 ;  /* 0x0000002f042f7224 */ /* 0x000fe400078e0230 */
[----:B------:R-:W-:-:S02]  /*2c90*/  @!P1 IMAD.IADD R45, R45, 0x1, -R4 ;  /* 0x000000012d2d9824 */ /* 0x000fc400078e0a04 */
[C---:B------:R-:W-:Y:S01]  /*2ca0*/  IMAD R59, R4.reuse, R59, R50 ;  /* 0x0000003b043b7224 */ /* 0x040fe200078e0232 */
[C---:B------:R-:W-:Y:S01]  /*2cb0*/  ISETP.GT.U32.AND P1, PT, R4.reuse, R47, PT ;  /* 0x0000002f0400720c */ /* 0x040fe20003f24070 */
[----:B------:R-:W-:Y:S01]  /*2cc0*/  IMAD.MOV.U32 R64, RZ, RZ, R45 ;  /* 0x000000ffff407224 */ /* 0x000fe200078e002d */
[----:B------:R-:W-:Y:S01]  /*2cd0*/  IABS R50, R82 ;  /* 0x0000005200327213 */ /* 0x000fe20000000000 */
[----:B------:R-:W-:Y:S02]  /*2ce0*/  @!P5 IMAD.IADD R3, R3, 0x1, -R4 ;  /* 0x000000010303d824 */ /* 0x000fe400078e0a04 */
[----:B------:R-:W-:Y:S01]  /*2cf0*/  @!P3 IMAD.MOV R64, RZ, RZ, -R64 ;  /* 0x000000ffff40b224 */ /* 0x000fe200078e0a40 */
[C---:B------:R-:W-:Y:S01]  /*2d00*/  ISETP.GT.U32.AND P3, PT, R4.reuse, R59, PT ;  /* 0x0000003b0400720c */ /* 0x040fe20003f64070 */
[----:B------:R-:W-:Y:S01]  /*2d10*/  IMAD.HI.U32 R24, R5, R63, RZ ;  /* 0x0000003f05187227 */ /* 0x000fe200078e00ff */
[----:B------:R-:W-:-:S03]  /*2d20*/  ISETP.GT.U32.AND P5, PT, R4, R3, PT ;  /* 0x000000030400720c */ /* 0x000fc60003fa4070 */
[----:B------:R-:W-:Y:S02]  /*2d30*/  IMAD.MOV.U32 R62, RZ, RZ, R49 ;  /* 0x000000ffff3e7224 */ /* 0x000fe400078e0031 */
[----:B------:R-:W-:Y:S02]  /*2d40*/  IMAD.MOV R24, RZ, RZ, -R24 ;  /* 0x000000ffff187224 */ /* 0x000fe400078e0a18 */
[----:B------:R-:W-:Y:S02]  /*2d50*/  @!P1 IMAD.IADD R47, R47, 0x1, -R4 ;  /* 0x000000012f2f9824 */ /* 0x000fe400078e0a04 */
[----:B------:R-:W-:Y:S01]  /*2d60*/  @!P2 IMAD.MOV R62, RZ, RZ, -R62 ;  /* 0x000000ffff3ea224 */ /* 0x000fe200078e0a3e */
[----:B------:R-:W-:Y:S01]  /*2d70*/  ISETP.GE.AND P2, PT, R61, RZ, PT ;  /* 0x000000ff3d00720c */ /* 0x000fe20003f46270 */
[C---:B------:R-:W-:Y:S01]  /*2d80*/  IMAD R45, R4.reuse, R24, R63 ;  /* 0x00000018042d7224 */ /* 0x040fe200078e023f */
[----:B------:R-:W-:Y:S01]  /*2d90*/  IABS R61, R68 ;  /* 0x00000044003d7213 */ /* 0x000fe20000000000 */
[----:B------:R-:W-:Y:S01]  /*2da0*/  @!P3 IMAD.IADD R59, R59, 0x1, -R4 ;  /* 0x000000013b3bb824 */ /* 0x000fe200078e0a04 */
[----:B------:R-:W-:Y:S01]  /*2db0*/  ISETP.GT.U32.AND P1, PT, R4, R47, PT ;  /* 0x0000002f0400720c */ /* 0x000fe20003f24070 */
[----:B------:R-:W-:Y:S01]  /*2dc0*/  IMAD.HI.U32 R46, R5, R66, RZ ;  /* 0x00000042052e7227 */ /* 0x000fe200078e00ff */
[----:B------:R-:W-:-:S02]  /*2dd0*/  IABS R63, R84 ;  /* 0x00000054003f7213 */ /* 0x000fc40000000000 */
[C---:B------:R-:W-:Y:S01]  /*2de0*/  ISETP.GT.U32.AND P3, PT, R4.reuse, R59, PT ;  /* 0x0000003b0400720c */ /* 0x040fe20003f64070 */
[----:B------:R-:W-:Y:S01]  /*2df0*/  @!P5 IMAD.IADD R3, R3, 0x1, -R4 ;  /* 0x000000010303d824 */ /* 0x000fe200078e0a04 */
[----:B------:R-:W-:Y:S01]  /*2e00*/  ISETP.GT.U32.AND P5, PT, R4, R45, PT ;  /* 0x0000002d0400720c */ /* 0x000fe20003fa4070 */
[----:B------:R-:W-:Y:S02]  /*2e10*/  IMAD.MOV R49, RZ, RZ, -R46 ;  /* 0x000000ffff317224 */ /* 0x000fe400078e0a2e */
[----:B------:R-:W-:-:S04]  /*2e20*/  IMAD.HI.U32 R24, R5, R61, RZ ;  /* 0x0000003d05187227 */ /* 0x000fc800078e00ff */
[C---:B------:R-:W-:Y:S01]  /*2e30*/  IMAD R49, R4.reuse, R49, R66 ;  /* 0x0000003104317224 */ /* 0x040fe200078e0242 */
[----:B------:R-:W-:Y:S01]  /*2e40*/  IABS R66, R83 ;  /* 0x0000005300427213 */ /* 0x000fe20000000000 */
[----:B------:R-:W-:Y:S02]  /*2e50*/  IMAD.MOV R24, RZ, RZ, -R24 ;  /* 0x000000ffff187224 */ /* 0x000fe400078e0a18 */
[--C-:B------:R-:W-:Y:S01]  /*2e60*/  @!P1 IMAD.IADD R47, R47, 0x1, -R4.reuse ;  /* 0x000000012f2f9824 */ /* 0x100fe200078e0a04 */
[C---:B------:R-:W-:Y:S01]  /*2e70*/  ISETP.GT.U32.AND P1, PT, R4.reuse, R49, PT ;  /* 0x000000310400720c */ /* 0x040fe20003f24070 */
[C---:B------:R-:W-:Y:S02]  /*2e80*/  IMAD R61, R4.reuse, R24, R61 ;  /* 0x00000018043d7224 */ /* 0x040fe400078e023d */
[--C-:B------:R-:W-:Y:S02]  /*2e90*/  @!P5 IMAD.IADD R45, R45, 0x1, -R4.reuse ;  /* 0x000000012d2dd824 */ /* 0x100fe400078e0a04 */
[----:B------:R-:W-:Y:S01]  /*2ea0*/  @!P3 IMAD.IADD R59, R59, 0x1, -R4 ;  /* 0x000000013b3bb824 */ /* 0x000fe200078e0a04 */
[C---:B------:R-:W-:Y:S01]  /*2eb0*/  ISETP.GT.U32.AND P3, PT, R4.reuse, R61, PT ;  /* 0x0000003d0400720c */ /* 0x040fe20003f64070 */
[----:B------:R-:W-:Y:S01]  /*2ec0*/  IMAD.HI.U32 R46, R5, R63, RZ ;  /* 0x0000003f052e7227 */ /* 0x000fe200078e00ff */
[----:B------:R-:W-:-:S03]  /*2ed0*/  ISETP.GT.U32.AND P5, PT, R4, R45, PT ;  /* 0x0000002d0400720c */ /* 0x000fc60003fa4070 */
[----:B------:R-:W-:Y:S02]  /*2ee0*/  IMAD.MOV R46, RZ, RZ, -R46 ;  /* 0x000000ffff2e7224 */ /* 0x000fe400078e0a2e */
[----:B------:R-:W-:Y:S01]  /*2ef0*/  @!P1 IMAD.IADD R49, R49, 0x1, -R4 ;  /* 0x0000000131319824 */ /* 0x000fe200078e0a04 */
[----:B------:R-:W-:Y:S01]  /*2f00*/  ISETP.GE.AND P1, PT, R65, RZ, PT ;  /* 0x000000ff4100720c */ /* 0x000fe20003f26270 */
[----:B------:R-:W-:Y:S02]  /*2f10*/  IMAD R63, R4, R46, R63 ;  /* 0x0000002e043f7224 */ /* 0x000fe400078e023f */
[----:B------:R-:W-:-:S04]  /*2f20*/  IMAD.HI.U32 R24, R5, R50, RZ ;  /* 0x0000003205187227 */ /* 0x000fc800078e00ff */
[----:B------:R-:W-:Y:S01]  /*2f30*/  @!P3 IMAD.IADD R61, R61, 0x1, -R4 ;  /* 0x000000013d3db824 */ /* 0x000fe200078e0a04 */
[----:B------:R-:W-:Y:S01]  /*2f40*/  ISETP.GT.U32.AND P3, PT, R4, R49, PT ;  /* 0x000000310400720c */ /* 0x000fe20003f64070 */
[----:B------:R-:W-:-:S04]  /*2f50*/  IMAD.HI.U32 R46, R5, R66, RZ ;  /* 0x00000042052e7227 */ /* 0x000fc800078e00ff */
[----:B------:R-:W-:-:S04]  /*2f60*/  IMAD.HI.U32 R48, R5, R70, RZ ;  /* 0x0000004605307227 */ /* 0x000fc800078e00ff */
[----:B------:R-:W-:Y:S01]  /*2f70*/  @!P5 IMAD.IADD R45, R45, 0x1, -R4 ;  /* 0x000000012d2dd824 */ /* 0x000fe200078e0a04 */
[C---:B------:R-:W-:Y:S01]  /*2f80*/  ISETP.GT.U32.AND P5, PT, R4.reuse, R63, PT ;  /* 0x0000003f0400720c */ /* 0x040fe20003fa4070 */
[----:B------:R-:W-:Y:S01]  /*2f90*/  IMAD.MOV R67, RZ, RZ, -R24 ;  /* 0x000000ffff437224 */ /* 0x000fe200078e0a18 */
[----:B------:R-:W-:Y:S01]  /*2fa0*/  IABS R24, R80 ;  /* 0x0000005000187213 */ /* 0x000fe20000000000 */
[----:B------:R-:W-:Y:S01]  /*2fb0*/  IMAD.MOV R69, RZ, RZ, -R46 ;  /* 0x000000ffff457224 */ /* 0x000fe200078e0a2e */
[----:B------:R-:W-:Y:S01]  /*2fc0*/  IABS R46, R74 ;  /* 0x0000004a002e7213 */ /* 0x000fe20000000000 */
[----:B------:R-:W-:Y:S01]  /*2fd0*/  IMAD.MOV R71, RZ, RZ, -R48 ;  /* 0x000000ffff477224 */ /* 0x000fe200078e0a30 */
[----:B------:R-:W-:Y:S01]  /*2fe0*/  IABS R48, R0 ;  /* 0x0000000000307213 */ /* 0x000fe20000000000 */
[C---:B------:R-:W-:Y:S02]  /*2ff0*/  IMAD R65, R4.reuse, R67, R50 ;  /* 0x0000004304417224 */ /* 0x040fe400078e0232 */
[----:B------:R-:W-:-:S02]  /*3000*/  IMAD R67, R4, R69, R66 ;  /* 0x0000004504437224 */ /* 0x000fc400078e0242 */
[C---:B------:R-:W-:Y:S02]  /*3010*/  IMAD R69, R4.reuse, R71, R70 ;  /* 0x0000004704457224 */ /* 0x040fe400078e0246 */
[----:B------:R-:W-:Y:S02]  /*3020*/  IMAD.MOV.U32 R71, RZ, RZ, R24 ;  /* 0x000000ffff477224 */ /* 0x000fe400078e0018 */
[----:B------:R-:W-:Y:S01]  /*3030*/  @!P3 IMAD.IADD R49, R49, 0x1, -R4 ;  /* 0x000000013131b824 */ /* 0x000fe200078e0a04 */
[----:B------:R-:W-:Y:S01]  /*3040*/  ISETP.GT.U32.AND P3, PT, R4, R65, PT ;  /* 0x000000410400720c */ /* 0x000fe20003f64070 */
[----:B------:R-:W-:Y:S02]  /*3050*/  IMAD.MOV.U32 R66, RZ, RZ, R3 ;  /* 0x000000ffff427224 */ /* 0x000fe400078e0003 */
[----:B------:R-:W-:-:S04]  /*3060*/  IMAD.HI.U32 R3, R5, R71, RZ ;  /* 0x0000004705037227 */ /* 0x000fc800078e00ff */
        /* <DEDUP_REMOVED lines=8> */
[----:B------:R-:W-:Y:S01]  /*30f0*/  @!P3 IMAD.IADD R65, R65, 0x1, -R4 ;  /* 0x000000014141b824 */ /* 0x000fe200078e0a04 */
[C---:B------:R-:W-:Y:S01]  /*3100*/  ISETP.GT.U32.AND P3, PT, R4.reuse, R71, PT ;  /* 0x000000470400720c */ /* 0x040fe20003f64070 */
[----:B------:R-:W-:Y:S02]  /*3110*/  IMAD R73, R4, R3, R73 ;  /* 0x0000000304497224 */ /* 0x000fe400078e0249 */
[----:B------:R-:W-:-:S04]  /*3120*/  IMAD.HI.U32 R3, R5, R75, RZ ;  /* 0x0000004b05037227 */ /* 0x000fc800078e00ff */
[--C-:B------:R-:W-:Y:S01]  /*3130*/  @!P5 IMAD.IADD R61, R61, 0x1, -R4.reuse ;  /* 0x000000013d3dd824 */ /* 0x100fe200078e0a04 */
[C---:B------:R-:W-:Y:S01]  /*3140*/  ISETP.GT.U32.AND P5, PT, R4.reuse, R67, PT ;  /* 0x000000430400720c */ /* 0x040fe20003fa4070 */
[----:B------:R-:W-:Y:S02]  /*3150*/  IMAD.MOV R3, RZ, RZ, -R3 ;  /* 0x000000ffff037224 */ /* 0x000fe400078e0a03 */
[--C-:B------:R-:W-:Y:S01]  /*3160*/  @!P0 IMAD.IADD R63, R63, 0x1, -R4.reuse ;  /* 0x000000013f3f8824 */ /* 0x100fe200078e0a04 */
[C---:B------:R-:W-:Y:S01]  /*3170*/  ISETP.GT.U32.AND P0, PT, R4.reuse, R69, PT ;  /* 0x000000450400720c */ /* 0x040fe20003f04070 */
[C---:B------:R-:W-:Y:S02]  /*3180*/  IMAD R75, R4.reuse, R3, R75 ;  /* 0x00000003044b7224 */ /* 0x040fe400078e024b */
[----:B------:R-:W-:Y:S02]  /*3190*/  @!P3 IMAD.IADD R71, R71, 0x1, -R4 ;  /* 0x000000014747b824 */ /* 0x000fe400078e0a04 */
[----:B------:R-:W-:Y:S01]  /*31a0*/  IMAD.MOV.U32 R72, RZ, RZ, R49 ;  /* 0x000000ffff487224 */ /* 0x000fe200078e0031 */
[----:B------:R-:W-:Y:S01]  /*31b0*/  ISETP.GT.U32.AND P3, PT, R4, R75, PT ;  /* 0x0000004b0400720c */ /* 0x000fe20003f64070 */
[----:B------:R-:W-:-:S02]  /*31c0*/  @!P6 IMAD.MOV R59, RZ, RZ, -R59 ;  /* 0x000000ffff3be224 */ /* 0x000fc400078e0a3b */
[----:B------:R-:W-:Y:S01]  /*31d0*/  @!P5 IMAD.IADD R67, R67, 0x1, -R4 ;  /* 0x000000014343d824 */ /* 0x000fe200078e0a04 */
[----:B------:R-:W-:Y:S01]  /*31e0*/  ISETP.GT.U32.AND P5, PT, R4, R73, PT ;  /* 0x000000490400720c */ /* 0x000fe20003fa4070 */
[----:B------:R-:W-:Y:S02]  /*31f0*/  @!P1 IMAD.MOV R72, RZ, RZ, -R72 ;  /* 0x000000ffff489224 */ /* 0x000fe400078e0a48 */
[----:B------:R-:W-:Y:S01]  /*3200*/  @!P0 IMAD.IADD R69, R69, 0x1, -R4 ;  /* 0x0000000145458824 */ /* 0x000fe200078e0a04 */
[----:B------:R-:W-:Y:S01]  /*3210*/  ISETP.GE.AND P0, PT, R68, RZ, PT ;  /* 0x000000ff4400720c */ /* 0x000fe20003f06270 */
[----:B------:R-:W-:Y:S01]  /*3220*/  IMAD.MOV.U32 R68, RZ, RZ, R47 ;  /* 0x000000ffff447224 */ /* 0x000fe200078e002f */
[----:B------:R-:W-:Y:S01]  /*3230*/  ISETP.GT.U32.AND P6, PT, R4, R67, PT ;  /* 0x000000430400720c */ /* 0x000fe20003fc4070 */
[----:B------:R-:W-:-:S04]  /*3240*/  IMAD.HI.U32 R24, R5, R77, RZ ;  /* 0x0000004d05187227 */ /* 0x000fc800078e00ff */
[--C-:B------:R-:W-:Y:S02]  /*3250*/  @!P3 IMAD.IADD R75, R75, 0x1, -R4.reuse ;  /* 0x000000014b4bb824 */ /* 0x100fe400078e0a04 */
[----:B------:R-:W-:Y:S01]  /*3260*/  @!P5 IMAD.IADD R73, R73, 0x1, -R4 ;  /* 0x000000014949d824 */ /* 0x000fe200078e0a04 */
[C---:B------:R-:W-:Y:S01]  /*3270*/  ISETP.GT.U32.AND P5, PT, R4.reuse, R69, PT ;  /* 0x000000450400720c */ /* 0x040fe20003fa4070 */
[----:B------:R-:W-:Y:S01]  /*3280*/  @!P4 IMAD.MOV R68, RZ, RZ, -R68 ;  /* 0x000000ffff44c224 */ /* 0x000fe200078e0a44 */
[C---:B------:R-:W-:Y:S01]  /*3290*/  ISETP.GT.U32.AND P4, PT, R4.reuse, R65, PT ;  /* 0x000000410400720c */ /* 0x040fe20003f84070 */
[C---:B------:R-:W-:Y:S01]  /*32a0*/  IMAD.HI.U32 R3, R5.reuse, R46, RZ ;  /* 0x0000002e05037227 */ /* 0x040fe200078e00ff */
[C---:B------:R-:W-:Y:S02]  /*32b0*/  ISETP.GT.U32.AND P1, PT, R4.reuse, R75, PT ;  /* 0x0000004b0400720c */ /* 0x040fe40003f24070 */
[----:B------:R-:W-:Y:S01]  /*32c0*/  ISETP.GT.U32.AND P3, PT, R4, R73, PT ;  /* 0x000000490400720c */ /* 0x000fe20003f64070 */
[----:B------:R-:W-:-:S04]  /*32d0*/  IMAD.HI.U32 R5, R5, R48, RZ ;  /* 0x0000003005057227 */ /* 0x000fc800078e00ff */
[----:B------:R-:W-:Y:S02]  /*32e0*/  IMAD.MOV R24, RZ, RZ, -R24 ;  /* 0x000000ffff187224 */ /* 0x000fe400078e0a18 */
[----:B------:R-:W-:Y:S02]  /*32f0*/  IMAD.MOV R3, RZ, RZ, -R3 ;  /* 0x000000ffff037224 */ /* 0x000fe400078e0a03 */
[----:B------:R-:W-:Y:S02]  /*3300*/  IMAD.MOV R5, RZ, RZ, -R5 ;  /* 0x000000ffff057224 */ /* 0x000fe400078e0a05 */
[----:B------:R-:W-:Y:S02]  /*3310*/  IMAD.MOV.U32 R70, RZ, RZ, R45 ;  /* 0x000000ffff467224 */ /* 0x000fe400078e002d */
[----:B------:R-:W-:Y:S01]  /*3320*/  IMAD R77, R4, R24, R77 ;  /* 0x00000018044d7224 */ /* 0x000fe200078e024d */
[----:B------:R-:W-:Y:S01]  /*3330*/  LOP3.LUT R24, R2, 0x40, RZ, 0xc0, !PT ;  /* 0x0000004002187812 */ /* 0x000fe200078ec0ff */
[----:B------:R-:W-:-:S02]  /*3340*/  IMAD R45, R4, R3, R46 ;  /* 0x00000003042d7224 */ /* 0x000fc400078e022e */
[C---:B------:R-:W-:Y:S01]  /*3350*/  IMAD R47, R4.reuse, R5, R48 ;  /* 0x00000005042f7224 */ /* 0x040fe200078e0230 */
[----:B------:R-:W-:Y:S01]  /*3360*/  SHF.R.S32.HI R5, RZ, 0x1f, R112 ;  /* 0x0000001fff057819 */ /* 0x000fe20000011470 */
[--C-:B------:R-:W-:Y:S01]  /*3370*/  @!P4 IMAD.IADD R65, R65, 0x1, -R4.reuse ;  /* 0x000000014141c824 */ /* 0x100fe200078e0a04 */
[C---:B------:R-:W-:Y:S01]  /*3380*/  ISETP.GT.U32.AND P4, PT, R4.reuse, R77, PT ;  /* 0x0000004d0400720c */ /* 0x040fe20003f84070 */
[--C-:B------:R-:W-:Y:S01]  /*3390*/  @!P6 IMAD.IADD R67, R67, 0x1, -R4.reuse ;  /* 0x000000014343e824 */ /* 0x100fe200078e0a04 */
[C---:B------:R-:W-:Y:S01]  /*33a0*/  ISETP.GT.U32.AND P6, PT, R4.reuse, R45, PT ;  /* 0x0000002d0400720c */ /* 0x040fe20003fc4070 */
[----:B------:R-:W-:Y:S01]  /*33b0*/  @!P1 IMAD.IADD R75, R75, 0x1, -R4 ;  /* 0x000000014b4b9824 */ /* 0x000fe200078e0a04 */
[C---:B------:R-:W-:Y:S01]  /*33c0*/  ISETP.GT.U32.AND P1, PT, R4.reuse, R47, PT ;  /* 0x0000002f0400720c */ /* 0x040fe20003f24070 */
[----:B------:R-:W-:Y:S01]  /*33d0*/  @!P2 IMAD.MOV R70, RZ, RZ, -R70 ;  /* 0x000000ffff46a224 */ /* 0x000fe200078e0a46 */
[----:B------:R-:W-:Y:S01]  /*33e0*/  ISETP.GT.U32.AND P2, PT, R4, R71, PT ;  /* 0x000000470400720c */ /* 0x000fe20003f44070 */
[--C-:B------:R-:W-:Y:S01]  /*33f0*/  @!P3 IMAD.IADD R73, R73, 0x1, -R4.reuse ;  /* 0x000000014949b824 */ /* 0x100fe200078e0a04 */
[----:B------:R-:W-:Y:S01]  /*3400*/  ISETP.GE.AND P3, PT, R83, RZ, PT ;  /* 0x000000ff5300720c */ /* 0x000fe20003f66270 */
[--C-:B------:R-:W-:Y:S01]  /*3410*/  @!P5 IMAD.IADD R69, R69, 0x1, -R4.reuse ;  /* 0x000000014545d824 */ /* 0x100fe200078e0a04 */
[----:B------:R-:W-:Y:S01]  /*3420*/  ISETP.GE.AND P5, PT, R84, RZ, PT ;  /* 0x000000ff5400720c */ /* 0x000fe20003fa6270 */
[----:B------:R-:W-:Y:S01]  /*3430*/  @!P0 IMAD.MOV R61, RZ, RZ, -R61 ;  /* 0x000000ffff3d8224 */ /* 0x000fe200078e0a3d */
[----:B------:R-:W-:Y:S01]  /*3440*/  LEA.HI R112, R5, R112, RZ, 0x7 ;  /* 0x0000007005707211 */ /* 0x000fe200078f38ff */
[--C-:B------:R-:W-:Y:S01]  /*3450*/  @!P4 IMAD.IADD R77, R77, 0x1, -R4.reuse ;  /* 0x000000014d4dc824 */ /* 0x100fe200078e0a04 */
[----:B------:R-:W-:Y:S01]  /*3460*/  ISETP.GE.AND P4, PT, R81, RZ, PT ;  /* 0x000000ff5100720c */ /* 0x000fe20003f86270 */
[--C-:B------:R-:W-:Y:S01]  /*3470*/  @!P6 IMAD.IADD R45, R45, 0x1, -R4.reuse ;  /* 0x000000012d2de824 */ /* 0x100fe200078e0a04 */
[----:B------:R-:W-:Y:S01]  /*3480*/  LOP3.LUT R5, RZ, R57, RZ, 0x33, !PT ;  /* 0x00000039ff057212 */ /* 0x000fe200078e33ff */
[--C-:B------:R-:W-:Y:S01]  /*3490*/  @!P1 IMAD.IADD R47, R47, 0x1, -R4.reuse ;  /* 0x000000012f2f9824 */ /* 0x100fe200078e0a04 */
[----:B------:R-:W-:Y:S01]  /*34a0*/  ISETP.GT.U32.AND P0, PT, R4, R77, PT ;  /* 0x0000004d0400720c */ /* 0x000fe20003f04070 */
[--C-:B------:R-:W-:Y:S01]  /*34b0*/  @!P2 IMAD.IADD R71, R71, 0x1, -R4.reuse ;  /* 0x000000014747a824 */ /* 0x100fe200078e0a04 */
[----:B------:R-:W-:Y:S01]  /*34c0*/  ISETP.GE.AND P2, PT, R82, RZ, PT ;  /* 0x000000ff5200720c */ /* 0x000fe20003f46270 */
[----:B------:R-:W-:Y:S01]  /*34d0*/  @!P3 IMAD.MOV R67, RZ, RZ, -R67 ;  /* 0x000000ffff43b224 */ /* 0x000fe200078e0a43 */
[C---:B------:R-:W-:Y:S01]  /*34e0*/  ISETP.GT.U32.AND P6, PT, R4.reuse, R45, PT ;  /* 0x0000002d0400720c */ /* 0x040fe20003fc4070 */
[----:B------:R-:W-:Y:S01]  /*34f0*/  @!P5 IMAD.MOV R63, RZ, RZ, -R63 ;  /* 0x000000ffff3fd224 */ /* 0x000fe200078e0a3f */
[----:B------:R-:W-:Y:S01]  /*3500*/  ISETP.GT.U32.AND P3, PT, R4, R47, PT ;  /* 0x0000002f0400720c */ /* 0x000fe20003f64070 */
[----:B------:R-:W-:Y:S01]  /*3510*/  IMAD.SHL.U32 R3, R2, 0x2, RZ ;  /* 0x0000000202037824 */ /* 0x000fe200078e00ff */
[----:B------:R-:W-:Y:S01]  /*3520*/  ISETP.GE.AND P5, PT, R80, RZ, PT ;  /* 0x000000ff5000720c */ /* 0x000fe20003fa6270 */
[----:B------:R-:W-:Y:S01]  /*3530*/  @!P4 IMAD.MOV R69, RZ, RZ, -R69 ;  /* 0x000000ffff45c224 */ /* 0x000fe200078e0a45 */
[----:B------:R-:W-:Y:S01]  /*3540*/  ISETP.GE.AND P1, PT, R78, RZ, PT ;  /* 0x000000ff4e00720c */ /* 0x000fe20003f26270 */
[----:B------:R-:W-:Y:S01]  /*3550*/  IMAD R111, R111, UR5, RZ ;  /* 0x000000056f6f7c24 */ /* 0x000fe2000f8e02ff */
[----:B------:R-:W-:Y:S01]  /*3560*/  ISETP.NE.AND P4, PT, R57, RZ, PT ;  /* 0x000000ff3900720c */ /* 0x000fe20003f85270 */
[--C-:B------:R-:W-:Y:S01]  /*3570*/  @!P0 IMAD.IADD R77, R77, 0x1, -R4.reuse ;  /* 0x000000014d4d8824 */ /* 0x100fe200078e0a04 */
[----:B------:R-:W-:Y:S01]  /*3580*/  ISETP.GE.AND P0, PT, R76, RZ, PT ;  /* 0x000000ff4c00720c */ /* 0x000fe20003f06270 */
[----:B------:R-:W-:Y:S01]  /*3590*/  @!P2 IMAD.MOV R65, RZ, RZ, -R65 ;  /* 0x000000ffff41a224 */ /* 0x000fe200078e0a41 */
[----:B------:R-:W-:Y:S01]  /*35a0*/  ISETP.GE.AND P2, PT, R79, RZ, PT ;  /* 0x000000ff4f00720c */ /* 0x000fe20003f46270 */
[--C-:B------:R-:W-:Y:S01]  /*35b0*/  @!P6 IMAD.IADD R45, R45, 0x1, -R4.reuse ;  /* 0x000000012d2de824 */ /* 0x100fe200078e0a04 */
[----:B------:R-:W-:Y:S01]  /*35c0*/  ISETP.GE.AND P6, PT, R74, RZ, PT ;  /* 0x000000ff4a00720c */ /* 0x000fe20003fc6270 */
[----:B------:R-:W-:Y:S01]  /*35d0*/  @!P3 IMAD.IADD R47, R47, 0x1, -R4 ;  /* 0x000000012f2fb824 */ /* 0x000fe200078e0a04 */
[----:B------:R-:W-:Y:S01]  /*35e0*/  ISETP.GE.AND P3, PT, R0, RZ, PT ;  /* 0x000000ff0000720c */ /* 0x000fe20003f66270 */
[----:B------:R-:W-:Y:S01]  /*35f0*/  IMAD R4, R110, UR60, RZ ;  /* 0x0000003c6e047c24 */ /* 0x000fe2000f8e02ff */
[----:B------:R-:W-:Y:S01]  /*3600*/  LOP3.LUT R3, R3, 0x7e, RZ, 0xc0, !PT ;  /* 0x0000007e03037812 */ /* 0x000fe200078ec0ff */
[----:B------:R-:W-:Y:S01]  /*3610*/  IMAD.MOV.U32 R74, RZ, RZ, R45 ;  /* 0x000000ffff4a7224 */ /* 0x000fe200078e002d */
[C---:B------:R-:W-:Y:S01]  /*3620*/  SEL R6, R5.reuse, R6, !P4 ;  /* 0x0000000605067207 */ /* 0x040fe20006000000 */
[----:B------:R-:W-:Y:S01]  /*3630*/  IMAD.MOV.U32 R76, RZ, RZ, R47 ;  /* 0x000000ffff4c7224 */ /* 0x000fe200078e002f */
[C---:B------:R-:W-:Y:S01]  /*3640*/  SEL R8, R5.reuse, R8, !P4 ;  /* 0x0000000805087207 */ /* 0x040fe20006000000 */
[C-C-:B------:R-:W-:Y:S01]  /*3650*/  IMAD R2, R24.reuse, 0x100, R3.reuse ;  /* 0x0000010018027824 */ /* 0x140fe200078e0203 */
[C---:B------:R-:W-:Y:S01]  /*3660*/  SEL R11, R5.reuse, R11, !P4 ;  /* 0x0000000b050b7207 */ /* 0x040fe20006000000 */
[----:B------:R-:W-:Y:S01]  /*3670*/  IMAD R3, R24, 0x80, R3 ;  /* 0x0000008018037824 */ /* 0x000fe200078e0203 */
[C---:B------:R-:W-:Y:S01]  /*3680*/  SEL R10, R5.reuse, R10, !P4 ;  /* 0x0000000a050a7207 */ /* 0x040fe20006000000 */
[----:B------:R-:W-:Y:S01]  /*3690*/  @!P5 IMAD.MOV R71, RZ, RZ, -R71 ;  /* 0x000000ffff47d224 */ /* 0x000fe200078e0a47 */
[----:B------:R-:W-:Y:S01]  /*36a0*/  LEA R24, P5, R4, UR8, 0x1 ;  /* 0x0000000804187c11 */ /* 0x000fe2000f8a08ff */
[----:B------:R-:W-:Y:S01]  /*36b0*/  IMAD R6, R6, UR10, RZ ;  /* 0x0000000a06067c24 */ /* 0x000fe2000f8e02ff */
[C---:B------:R-:W-:Y:S01]  /*36c0*/  SEL R45, R5.reuse, R15, !P4 ;  /* 0x0000000f052d7207 */ /* 0x040fe20006000000 */
[----:B------:R-:W-:Y:S01]  /*36d0*/  @!P1 IMAD.MOV R73, RZ, RZ, -R73 ;  /* 0x000000ffff499224 */ /* 0x000fe200078e0a49 */
        /* <DEDUP_REMOVED lines=9> */
[----:B------:R-:W-:Y:S01]  /*3770*/  IMAD R8, R8, UR10, RZ ;  /* 0x0000000a08087c24 */ /* 0x000fe2000f8e02ff */
[----:B------:R-:W-:Y:S01]  /*3780*/  SEL R18, R5, R18, !P4 ;  /* 0x0000001205127207 */ /* 0x000fe20006000000 */
[----:B------:R-:W-:Y:S01]  /*3790*/  IMAD R11, R11, UR10, RZ ;  /* 0x0000000a0b0b7c24 */ /* 0x000fe2000f8e02ff */
[----:B------:R-:W-:Y:S01]  /*37a0*/  SEL R20, R5, R20, !P4 ;  /* 0x0000001405147207 */ /* 0x000fe20006000000 */
[----:B------:R-:W-:Y:S01]  /*37b0*/  IMAD R10, R10, UR10, RZ ;  /* 0x0000000a0a0a7c24 */ /* 0x000fe2000f8e02ff */
[----:B------:R-:W-:Y:S01]  /*37c0*/  LEA.HI.X.SX32 R25, R4, UR9, 0x1, P5 ;  /* 0x0000000904197c11 */ /* 0x000fe2000a8f0eff */
[----:B------:R-:W-:Y:S01]  /*37d0*/  IMAD R45, R45, UR10, RZ ;  /* 0x0000000a2d2d7c24 */ /* 0x000fe2000f8e02ff */
[----:B------:R-:W-:Y:S01]  /*37e0*/  SEL R22, R5, R22, !P4 ;  /* 0x0000001605167207 */ /* 0x000fe20006000000 */
[----:B------:R-:W-:Y:S01]  /*37f0*/  IMAD R9, R9, UR10, RZ ;  /* 0x0000000a09097c24 */ /* 0x000fe2000f8e02ff */
[----:B------:R-:W-:Y:S01]  /*3800*/  LEA R90, P5, R6, R24, 0x1 ;  /* 0x00000018065a7211 */ /* 0x000fe200078a08ff */
[----:B------:R-:W-:Y:S01]  /*3810*/  IMAD R46, R46, UR10, RZ ;  /* 0x0000000a2e2e7c24 */ /* 0x000fe2000f8e02ff */
[C---:B------:R-:W-:Y:S01]  /*3820*/  SEL R7, R5.reuse, R7, !P4 ;  /* 0x0000000705077207 */ /* 0x040fe20006000000 */
[----:B------:R-:W-:Y:S01]  /*3830*/  IMAD R17, R16, UR10, RZ ;  /* 0x0000000a10117c24 */ /* 0x000fe2000f8e02ff */
[C---:B------:R-:W-:Y:S01]  /*3840*/  SEL R13, R5.reuse, R13, !P4 ;  /* 0x0000000d050d7207 */ /* 0x040fe20006000000 */
[----:B------:R-:W-:Y:S01]  /*3850*/  IMAD R50, R50, UR10, RZ ;  /* 0x0000000a32327c24 */ /* 0x000fe2000f8e02ff */
[----:B------:R-:W-:Y:S01]  /*3860*/  SEL R14, R5, R14, !P4 ;  /* 0x0000000e050e7207 */ /* 0x000fe20006000000 */
[----:B------:R-:W-:Y:S01]  /*3870*/  IMAD R7, R7, UR10, RZ ;  /* 0x0000000a07077c24 */ /* 0x000fe2000f8e02ff */
[C---:B------:R-:W-:Y:S01]  /*3880*/  SEL R47, R5.reuse, R19, !P4 ;  /* 0x00000013052f7207 */ /* 0x040fe20006000000 */
[----:B------:R-:W-:Y:S01]  /*3890*/  IMAD R19, R18, UR10, RZ ;  /* 0x0000000a12137c24 */ /* 0x000fe2000f8e02ff */
[C---:B------:R-:W-:Y:S01]  /*38a0*/  SEL R48, R5.reuse, R21, !P4 ;  /* 0x0000001505307207 */ /* 0x040fe20006000000 */
[----:B------:R-:W-:Y:S01]  /*38b0*/  IMAD R21, R20, UR10, RZ ;  /* 0x0000000a14157c24 */ /* 0x000fe2000f8e02ff */
[C---:B------:R-:W-:Y:S01]  /*38c0*/  SEL R49, R5.reuse, R23, !P4 ;  /* 0x0000001705317207 */ /* 0x040fe20006000000 */
[----:B------:R-:W-:Y:S01]  /*38d0*/  IMAD R23, R22, UR10, RZ ;  /* 0x0000000a16177c24 */ /* 0x000fe2000f8e02ff */
[----:B------:R-:W-:Y:S01]  /*38e0*/  SEL R26, R5, R26, !P4 ;  /* 0x0000001a051a7207 */ /* 0x000fe20006000000 */
[----:B------:R-:W-:Y:S01]  /*38f0*/  IMAD R13, R13, UR10, RZ ;  /* 0x0000000a0d0d7c24 */ /* 0x000fe2000f8e02ff */
[----:B------:R-:W-:Y:S01]  /*3900*/  SEL R27, R5, R27, !P4 ;  /* 0x0000001b051b7207 */ /* 0x000fe20006000000 */
        /* <DEDUP_REMOVED lines=87> */
[-C--:B------:R-:W-:Y:S01]  /*3e80*/  LEA R93, P2, R8, R24.reuse, 0x1 ;  /* 0x00000018085d7211 */ /* 0x080fe200078408ff */
[----:B------:R-:W-:Y:S01]  /*3e90*/  IMAD R71, R71, UR10, RZ ;  /* 0x0000000a47477c24 */ /* 0x000fe2000f8e02ff */
[-C--:B------:R-:W-:Y:S01]  /*3ea0*/  LEA R94, P1, R11, R24.reuse, 0x1 ;  /* 0x000000180b5e7211 */ /* 0x080fe200078208ff */
[----:B------:R-:W-:Y:S01]  /*3eb0*/  IMAD R73, R73, UR10, RZ ;  /* 0x0000000a49497c24 */ /* 0x000fe2000f8e02ff */
[-C--:B------:R-:W-:Y:S01]  /*3ec0*/  LEA.HI.X.SX32 R16, R6, R25.reuse, 0x1, P5 ;  /* 0x0000001906107211 */ /* 0x080fe200028f0eff */
        /* <DEDUP_REMOVED lines=8> */
[----:B------:R-:W-:Y:S01]  /*3f50*/  ULDC.64 UR8, c[0x0][0x210] ;  /* 0x0000840000087ab9 */ /* 0x000fe20000000a00 */
[-C--:B------:R-:W-:Y:S01]  /*3f60*/  LEA R100, P2, R46, R24.reuse, 0x1 ;  /* 0x000000182e647211 */ /* 0x080fe200078408ff */
[----:B------:R-:W-:Y:S01]  /*3f70*/  UIADD3 UR5, UR4, 0x8000, URZ ;  /* 0x0000800004057890 */ /* 0x000fe2000fffe03f */
[-C--:B------:R-:W-:Y:S01]  /*3f80*/  LEA R95, P0, R5, R24.reuse, 0x1 ;  /* 0x00000018055f7211 */ /* 0x080fe200078008ff */
[----:B------:R-:W-:Y:S01]  /*3f90*/  USHF.L.U32 UR60, UR60, 0x7, URZ ;  /* 0x000000073c3c7899 */ /* 0x000fe2000800063f */
[-C--:B------:R-:W-:Y:S01]  /*3fa0*/  LEA.HI.X.SX32 R4, R11, R25.reuse, 0x1, P1 ;  /* 0x000000190b047211 */ /* 0x080fe200008f0eff */
[----:B------:R-:W-:Y:S01]  /*3fb0*/  USHF.R.U32.HI UR5, URZ, 0x4, UR5 ;  /* 0x000000043f057899 */ /* 0x000fe20008011605 */
[-C--:B------:R-:W-:Y:S01]  /*3fc0*/  LEA.HI.X.SX32 R14, R10, R25.reuse, 0x1, P6 ;  /* 0x000000190a0e7211 */ /* 0x080fe200030f0eff */
[----:B------:R-:W-:Y:S01]  /*3fd0*/  USHF.R.S32.HI UR10, URZ, 0x1f, UR60 ;  /* 0x0000001f3f0a7899 */ /* 0x000fe2000801143c */
[-C--:B------:R-:W-:Y:S01]  /*3fe0*/  LEA R101, P1, R19, R24.reuse, 0x1 ;  /* 0x0000001813657211 */ /* 0x080fe200078208ff */
[----:B------:R-:W-:Y:S01]  /*3ff0*/  USGXT.U32 UR38, UR5, 0xe ;  /* 0x0000000e0526789a */ /* 0x000fe20008000000 */
[-C--:B------:R-:W-:Y:S01]  /*4000*/  LEA.HI.X.SX32 R8, R45, R25.reuse, 0x1, P5 ;  /* 0x000000192d087211 */ /* 0x080fe200028f0eff */
[----:B------:R-:W-:Y:S01]  /*4010*/  USHF.L.U32 UR5, UR60, 0x1, URZ ;  /* 0x000000013c057899 */ /* 0x000fe2000800063f */
[----:B------:R-:W-:Y:S01]  /*4020*/  LEA.HI.X.SX32 R12, R9, R25, 0x1, P4 ;  /* 0x00000019090c7211 */ /* 0x000fe200020f0eff */
[----:B------:R-:W-:Y:S01]  /*4030*/  USHF.L.U64.HI UR60, UR60, 0x1, UR10 ;  /* 0x000000013c3c7899 */ /* 0x000fe2000801020a */
[----:B------:R-:W-:-:S02]  /*4040*/  LEA R105, P5, R23, R24, 0x1 ;  /* 0x0000001817697211 */ /* 0x000fc400078a08ff */
[----:B------:R-:W-:Y:S02]  /*4050*/  CS2R R78, SRZ ;  /* 0x00000000004e7805 */ /* 0x000fe4000001ff00 */
[-C--:B------:R-:W-:Y:S02]  /*4060*/  LEA.HI.X.SX32 R10, R46, R25.reuse, 0x1, P2 ;  /* 0x000000192e0a7211 */ /* 0x080fe400010f0eff */
[----:B------:R-:W-:Y:S02]  /*4070*/  CS2R R80, SRZ ;  /* 0x0000000000507805 */ /* 0x000fe4000001ff00 */
[----:B------:R-:W-:Y:S02]  /*4080*/  LEA R96, P4, R13, R24, 0x1 ;  /* 0x000000180d607211 */ /* 0x000fe400078808ff */
[----:B------:R-:W-:Y:S02]  /*4090*/  CS2R R82, SRZ ;  /* 0x0000000000527805 */ /* 0x000fe4000001ff00 */
[----:B------:R-:W-:-:S02]  /*40a0*/  LEA.HI.X.SX32 R5, R5, R25, 0x1, P0 ;  /* 0x0000001905057211 */ /* 0x000fc400000f0eff */
[----:B------:R-:W-:Y:S02]  /*40b0*/  CS2R R84, SRZ ;  /* 0x0000000000547805 */ /* 0x000fe4000001ff00 */
[-C--:B------:R-:W-:Y:S02]  /*40c0*/  LEA R107, P2, R50, R24.reuse, 0x1 ;  /* 0x00000018326b7211 */ /* 0x080fe400078408ff */
[-C--:B------:R-:W-:Y:S02]  /*40d0*/  LEA R92, P3, R7, R24.reuse, 0x1 ;  /* 0x00000018075c7211 */ /* 0x080fe400078608ff */
[-C--:B------:R-:W-:Y:S02]  /*40e0*/  LEA R102, P0, R47, R24.reuse, 0x1 ;  /* 0x000000182f667211 */ /* 0x080fe400078008ff */
[----:B------:R-:W-:Y:S02]  /*40f0*/  LEA R97, P6, R15, R24, 0x1 ;  /* 0x000000180f617211 */ /* 0x000fe400078c08ff */
[----:B------:R-:W-:-:S02]  /*4100*/  LEA.HI.X.SX32 R11, R19, R25, 0x1, P1 ;  /* 0x00000019130b7211 */ /* 0x000fc400008f0eff */
[-C--:B------:R-:W-:Y:S02]  /*4110*/  LEA.HI.X.SX32 R19, R23, R25.reuse, 0x1, P5 ;  /* 0x0000001917137211 */ /* 0x080fe400028f0eff */
[-C--:B------:R-:W-:Y:S02]  /*4120*/  LEA.HI.X.SX32 R6, R13, R25.reuse, 0x1, P4 ;  /* 0x000000190d067211 */ /* 0x080fe400020f0eff */
[-C--:B------:R-:W-:Y:S02]  /*4130*/  LEA.HI.X.SX32 R23, R50, R25.reuse, 0x1, P2 ;  /* 0x0000001932177211 */ /* 0x080fe400010f0eff */
[-C--:B------:R-:W-:Y:S02]  /*4140*/  LEA.HI.X.SX32 R18, R7, R25.reuse, 0x1, P3 ;  /* 0x0000001907127211 */ /* 0x080fe400018f0eff */
[----:B------:R-:W-:Y:S02]  /*4150*/  LEA R108, P1, R26, R24, 0x1 ;  /* 0x000000181a6c7211 */ /* 0x000fe400078208ff */
[----:B------:R-:W-:-:S02]  /*4160*/  LEA.HI.X.SX32 R13, R47, R25, 0x1, P0 ;  /* 0x000000192f0d7211 */ /* 0x000fc400000f0eff */
[-C--:B------:R-:W-:Y:S02]  /*4170*/  LEA R216, P2, R32, R24.reuse, 0x1 ;  /* 0x0000001820d87211 */ /* 0x080fe400078408ff */
[-C--:B------:R-:W-:Y:S02]  /*4180*/  LEA R99, P3, R17, R24.reuse, 0x1 ;  /* 0x0000001811637211 */ /* 0x080fe400078608ff */
[-C--:B------:R-:W-:Y:S02]  /*4190*/  LEA R103, P4, R21, R24.reuse, 0x1 ;  /* 0x0000001815677211 */ /* 0x080fe400078808ff */
[----:B------:R-:W-:Y:S02]  /*41a0*/  LEA.HI.X.SX32 R7, R15, R25, 0x1, P6 ;  /* 0x000000190f077211 */ /* 0x000fe400030f0eff */
[-C--:B------:R-:W-:Y:S02]  /*41b0*/  LEA R109, P0, R27, R24.reuse, 0x1 ;  /* 0x000000181b6d7211 */ /* 0x080fe400078008ff */
[----:B------:R-:W-:-:S02]  /*41c0*/  LEA R104, P6, R48, R24, 0x1 ;  /* 0x0000001830687211 */ /* 0x000fc400078c08ff */
[-C--:B------:R-:W-:Y:S02]  /*41d0*/  LEA.HI.X.SX32 R89, R26, R25.reuse, 0x1, P1 ;  /* 0x000000191a597211 */ /* 0x080fe400008f0eff */
[-C--:B------:R-:W-:Y:S02]  /*41e0*/  LEA.HI.X.SX32 R215, R32, R25.reuse, 0x1, P2 ;  /* 0x0000001920d77211 */ /* 0x080fe400010f0eff */
[-C--:B------:R-:W-:Y:S02]  /*41f0*/  LEA.HI.X.SX32 R9, R17, R25.reuse, 0x1, P3 ;  /* 0x0000001911097211 */ /* 0x080fe400018f0eff */
[-C--:B------:R-:W-:Y:S02]  /*4200*/  LEA.HI.X.SX32 R15, R21, R25.reuse, 0x1, P4 ;  /* 0x00000019150f7211 */ /* 0x080fe400020f0eff */
[----:B------:R-:W-:Y:S02]  /*4210*/  LEA R223, P1, R33, R24, 0x1 ;  /* 0x0000001821df7211 */ /* 0x000fe400078208ff */
[----:B------:R-:W-:-:S02]  /*4220*/  LEA.HI.X.SX32 R91, R27, R25, 0x1, P0 ;  /* 0x000000191b5b7211 */ /* 0x000fc400000f0eff */
[----:B------:R-:W-:Y:S02]  /*4230*/  CS2R R26, SRZ ;  /* 0x00000000001a7805 */ /* 0x000fe4000001ff00 */
[-C--:B------:R-:W-:Y:S02]  /*4240*/  LEA R110, P2, R39, R24.reuse, 0x1 ;  /* 0x00000018276e7211 */ /* 0x080fe400078408ff */
[-C--:B------:R-:W-:Y:S02]  /*4250*/  LEA R196, P4, R28, R24.reuse, 0x1 ;  /* 0x000000181cc47211 */ /* 0x080fe400078808ff */
[----:B------:R-:W-:Y:S01]  /*4260*/  LEA.HI.X.SX32 R17, R48, R25, 0x1, P6 ;  /* 0x0000001930117211 */ /* 0x000fe200030f0eff */
[----:B------:R0:W-:Y:S01]  /*4270*/  STL [R1+0x4], R110 ;  /* 0x0000046e01007387 */ /* 0x0001e20000100800 */
[-C--:B------:R-:W-:Y:S02]  /*4280*/  LEA R226, P0, R34, R24.reuse, 0x1 ;  /* 0x0000001822e27211 */ /* 0x080fe400078008ff */
[----:B------:R-:W-:-:S02]  /*4290*/  LEA R203, P6, R29, R24, 0x1 ;  /* 0x000000181dcb7211 */ /* 0x000fc400078c08ff */
[-C--:B------:R-:W-:Y:S02]  /*42a0*/  LEA R106, P3, R49, R24.reuse, 0x1 ;  /* 0x00000018316a7211 */ /* 0x080fe400078608ff */
[-C--:B------:R-:W-:Y:S02]  /*42b0*/  LEA.HI.X.SX32 R219, R33, R25.reuse, 0x1, P1 ;  /* 0x0000001921db7211 */ /* 0x080fe400008f0eff */
[----:B------:R-:W-:Y:S02]  /*42c0*/  CS2R R32, SRZ ;  /* 0x0000000000207805 */ /* 0x000fe4000001ff00 */
[-C--:B------:R-:W-:Y:S02]  /*42d0*/  LEA.HI.X.SX32 R193, R28, R25.reuse, 0x1, P4 ;  /* 0x000000191cc17211 */ /* 0x080fe400020f0eff */
[----:B------:R-:W-:Y:S02]  /*42e0*/  LEA R113, P1, R40, R24, 0x1 ;  /* 0x0000001828717211 */ /* 0x000fe400078208ff */
[----:B------:R-:W-:-:S02]  /*42f0*/  LEA.HI.X.SX32 R225, R34, R25, 0x1, P0 ;  /* 0x0000001922e17211 */ /* 0x000fc400000f0eff */
[-C--:B------:R-:W-:Y:S01]  /*4300*/  LEA R233, P4, R35, R24.reuse, 0x1 ;  /* 0x0000001823e97211 */ /* 0x080fe200078808ff */
[----:B------:R1:W-:Y:S01]  /*4310*/  STL [R1+0xc], R113 ;  /* 0x00000c7101007387 */ /* 0x0003e20000100800 */
[-C--:B------:R-:W-:Y:S02]  /*4320*/  LEA.HI.X.SX32 R202, R29, R25.reuse, 0x1, P6 ;  /* 0x000000191dca7211 */ /* 0x080fe400030f0eff */
[----:B------:R-:W-:Y:S02]  /*4330*/  CS2R R28, SRZ ;  /* 0x00000000001c7805 */ /* 0x000fe4000001ff00 */
[-C--:B0-----:R-:W-:Y:S02]  /*4340*/  LEA R110, P0, R41, R24.reuse, 0x1 ;  /* 0x00000018296e7211 */ /* 0x081fe400078008ff */
[-C--:B------:R-:W-:Y:S02]  /*4350*/  LEA R209, P5, R30, R24.reuse, 0x1 ;  /* 0x000000181ed17211 */ /* 0x080fe400078a08ff */
[----:B------:R-:W-:Y:S01]  /*4360*/  LEA.HI.X.SX32 R21, R49, R25, 0x1, P3 ;  /* 0x0000001931157211 */ /* 0x000fe200018f0eff */
[----:B------:R0:W-:Y:S01]  /*4370*/  STL [R1+0x14], R110 ;  /* 0x0000146e01007387 */ /* 0x0001e20000100800 */
[----:B------:R-:W-:-:S02]  /*4380*/  LEA R239, P6, R36, R24, 0x1 ;  /* 0x0000001824ef7211 */ /* 0x000fc400078c08ff */
[-C--:B------:R-:W-:Y:S02]  /*4390*/  LEA R214, P3, R31, R24.reuse, 0x1 ;  /* 0x000000181fd67211 */ /* 0x080fe400078608ff */
[-C--:B------:R-:W-:Y:S02]  /*43a0*/  LEA.HI.X.SX32 R231, R35, R25.reuse, 0x1, P4 ;  /* 0x0000001923e77211 */ /* 0x080fe400020f0eff */
[----:B------:R-:W-:Y:S02]  /*43b0*/  CS2R R34, SRZ ;  /* 0x0000000000227805 */ /* 0x000fe4000001ff00 */
[-C--:B------:R-:W-:Y:S02]  /*43c0*/  LEA.HI.X.SX32 R204, R30, R25.reuse, 0x1, P5 ;  /* 0x000000191ecc7211 */ /* 0x080fe400028f0eff */
[----:B-1----:R-:W-:Y:S02]  /*43d0*/  LEA R113, P4, R42, R24, 0x1 ;  /* 0x000000182a717211 */ /* 0x002fe400078808ff */
[----:B------:R-:W-:-:S02]  /*43e0*/  LEA.HI.X.SX32 R234, R36, R25, 0x1, P6 ;  /* 0x0000001924ea7211 */ /* 0x000fc400030f0eff */
[-C--:B------:R-:W-:Y:S01]  /*43f0*/  LEA R241, P5, R37, R24.reuse, 0x1 ;  /* 0x0000001825f17211 */ /* 0x080fe200078a08ff */
[----:B------:R1:W-:Y:S01]  /*4400*/  STL [R1+0x24], R113 ;  /* 0x0000247101007387 */ /* 0x0003e20000100800 */
[-C--:B------:R-:W-:Y:S02]  /*4410*/  LEA.HI.X.SX32 R210, R31, R25.reuse, 0x1, P3 ;  /* 0x000000191fd27211 */ /* 0x080fe400018f0eff */
[----:B------:R-:W-:Y:S02]  /*4420*/  CS2R R30, SRZ ;  /* 0x00000000001e7805 */ /* 0x000fe4000001ff00 */
[-C--:B0-----:R-:W-:Y:S02]  /*4430*/  LEA R110, P6, R43, R24.reuse, 0x1 ;  /* 0x000000182b6e7211 */ /* 0x081fe400078c08ff */
[C---:B------:R-:W-:Y:S02]  /*4440*/  LEA R252, P3, R38.reuse, R24, 0x1 ;  /* 0x0000001826fc7211 */ /* 0x040fe400078608ff */
[-C--:B------:R-:W-:Y:S01]  /*4450*/  LEA.HI.X.SX32 R240, R37, R25.reuse, 0x1, P5 ;  /* 0x0000001925f07211 */ /* 0x080fe200028f0eff */
[----:B------:R0:W-:Y:S01]  /*4460*/  STL [R1+0x2c], R110 ;  /* 0x00002c6e01007387 */ /* 0x0001e20000100800 */
[----:B------:R-:W-:-:S02]  /*4470*/  LEA.HI.X.SX32 R249, R38, R25, 0x1, P3 ;  /* 0x0000001926f97211 */ /* 0x000fc400018f0eff */
[----:B------:R-:W-:Y:S02]  /*4480*/  CS2R R36, SRZ ;  /* 0x0000000000247805 */ /* 0x000fe4000001ff00 */
[-C--:B-1----:R-:W-:Y:S02]  /*4490*/  LEA R113, P5, R44, R24.reuse, 0x1 ;  /* 0x000000182c717211 */ /* 0x082fe400078a08ff */
[----:B------:R-:W-:Y:S02]  /*44a0*/  LEA.HI.X.SX32 R114, R39, R25, 0x1, P2 ;  /* 0x0000001927727211 */ /* 0x000fe400010f0eff */
[----:B------:R-:W-:Y:S02]  /*44b0*/  CS2R R38, SRZ ;  /* 0x0000000000267805 */ /* 0x000fe4000001ff00 */
[----:B------:R-:W-:Y:S01]  /*44c0*/  SHF.R.S32.HI R112, RZ, 0x7, R112 ;  /* 0x00000007ff707819 */ /* 0x000fe20000011470 */
[----:B------:R1:W-:Y:S01]  /*44d0*/  STL [R1+0x38], R113 ;  /* 0x0000387101007387 */ /* 0x0003e20000100800 */
[----:B0-----:R-:W-:-:S05]  /*44e0*/  LEA R110, P3, R52, R24, 0x1 ;  /* 0x00000018346e7211 */ /* 0x001fca00078608ff */
[----:B------:R0:W-:Y:S01]  /*44f0*/  STL [R1+0x44], R110 ;  /* 0x0000446e01007387 */ /* 0x0001e20000100800 */
[----:B-1----:R-:W-:-:S03]  /*4500*/  LEA R113, P2, R54, R24, 0x1 ;  /* 0x0000001836717211 */ /* 0x002fc600078408ff */
[----:B------:R1:W-:Y:S04]  /*4510*/  STL [R1], R114 ;  /* 0x0000007201007387 */ /* 0x0003e80000100800 */
[----:B------:R2:W-:Y:S01]  /*4520*/  STL [R1+0x58], R113 ;  /* 0x0000587101007387 */ /* 0x0005e20000100800 */
[-C--:B0-----:R-:W-:Y:S02]  /*4530*/  LEA.HI.X.SX32 R110, R40, R25.reuse, 0x1, P1 ;  /* 0x00000019286e7211 */ /* 0x081fe400008f0eff */
[----:B------:R-:W0:Y:S01]  /*4540*/  LDC R40, c[0x0][0x238] ;  /* 0x00008e00ff287b82 */ /* 0x000e220000000800 */
[----:B-1----:R-:W-:Y:S02]  /*4550*/  LEA R114, P1, R56, R24, 0x1 ;  /* 0x0000001838727211 */ /* 0x002fe400078208ff */
[----:B------:R1:W-:Y:S01]  /*4560*/  STL [R1+0x8], R110 ;  /* 0x0000086e01007387 */ /* 0x0003e20000100800 */
[----:B--2---:R-:W-:-:S03]  /*4570*/  LEA.HI.X.SX32 R113, R41, R25, 0x1, P0 ;  /* 0x0000001929717211 */ /* 0x004fc600000f0eff */
[----:B------:R2:W-:Y:S04]  /*4580*/  STL [R1+0x60], R114 ;  /* 0x0000607201007387 */ /* 0x0005e80000100800 */
[----:B------:R3:W-:Y:S01]  /*4590*/  STL [R1+0x10], R113 ;  /* 0x0000107101007387 */ /* 0x0007e20000100800 */
[----:B-1----:R-:W-:Y:S02]  /*45a0*/  LEA R110, P0, R51, R24, 0x1 ;  /* 0x00000018336e7211 */ /* 0x002fe400078008ff */
[----:B--2---:R-:W-:-:S03]  /*45b0*/  LEA.HI.X.SX32 R114, R42, R25, 0x1, P4 ;  /* 0x000000192a727211 */ /* 0x004fc600020f0eff */
[----:B------:R1:W-:Y:S01]  /*45c0*/  STL [R1+0x68], R110 ;  /* 0x0000686e01007387 */ /* 0x0003e20000100800 */
[----:B---3--:R-:W-:-:S03]  /*45d0*/  LEA R113, P4, R53, R24, 0x1 ;  /* 0x0000001835717211 */ /* 0x008fc600078808ff */
[----:B------:R2:W-:Y:S01]  /*45e0*/  STL [R1+0x18], R114 ;  /* 0x0000187201007387 */ /* 0x0005e20000100800 */
[----:B0-----:R-:W-:-:S03]  /*45f0*/  IMAD R159, R40, 0xfe, RZ ;  /* 0x000000fe289f7824 */ /* 0x001fc600078e02ff */
[----:B------:R0:W-:Y:S01]  /*4600*/  STL [R1+0x70], R113 ;  /* 0x0000707101007387 */ /* 0x0001e20000100800 */
[C---:B------:R-:W-:Y:S01]  /*4610*/  IMAD R160, R40.reuse, 0xfa, RZ ;  /* 0x000000fa28a07824 */ /* 0x040fe200078e02ff */
[-C--:B-1----:R-:W-:Y:S01]  /*4620*/  LEA.HI.X.SX32 R110, R43, R25.reuse, 0x1, P6 ;  /* 0x000000192b6e7211 */ /* 0x082fe200030f0eff */
[C---:B------:R-:W-:Y:S02]  /*4630*/  IMAD R161, R40.reuse, 0xf6, RZ ;  /* 0x000000f628a17824 */ /* 0x040fe400078e02ff */
[C---:B------:R-:W-:Y:S01]  /*4640*/  IMAD R162, R40.reuse, 0xf2, RZ ;  /* 0x000000f228a27824 */ /* 0x040fe200078e02ff */
[----:B--2---:R-:W-:Y:S01]  /*4650*/  LEA R114, P6, R55, R24, 0x1 ;  /* 0x0000001837727211 */ /* 0x004fe200078c08ff */
[----:B------:R1:W-:Y:S01]  /*4660*/  STL [R1+0x28], R110 ;  /* 0x0000286e01007387 */ /* 0x0003e20000100800 */
[----:B------:R-:W-:Y:S01]  /*4670*/  IMAD R163, R40, 0xee, RZ ;  /* 0x000000ee28a37824 */ /* 0x000fe200078e02ff */
[----:B0-----:R-:W-:Y:S02]  /*4680*/  LEA.HI.X.SX32 R113, R44, R25, 0x1, P5 ;  /* 0x000000192c717211 */ /* 0x001fe400028f0eff */
[----:B------:R0:W-:Y:S01]  /*4690*/  STL [R1+0x78], R114 ;  /* 0x0000787201007387 */ /* 0x0001e20000100800 */
[----:B------:R-:W-:-:S02]  /*46a0*/  IMAD R164, R40, 0xea, RZ ;  /* 0x000000ea28a47824 */ /* 0x000fc400078e02ff */
[C---:B------:R-:W-:Y:S01]  /*46b0*/  IMAD R165, R40.reuse, 0xe6, RZ ;  /* 0x000000e628a57824 */ /* 0x040fe200078e02ff */
[----:B------:R2:W-:Y:S01]  /*46c0*/  STL [R1+0x30], R113 ;  /* 0x0000307101007387 */ /* 0x0005e20000100800 */
[----:B------:R-:W-:Y:S01]  /*46d0*/  IMAD R166, R40, 0x7f, RZ ;  /* 0x0000007f28a67824 */ /* 0x000fe200078e02ff */
[-C--:B-1----:R-:W-:Y:S01]  /*46e0*/  LEA R110, P5, R58, R24.reuse, 0x1 ;  /* 0x000000183a6e7211 */ /* 0x082fe200078a08ff */
[C---:B------:R-:W-:Y:S02]  /*46f0*/  IMAD R167, R40.reuse, 0xe2, RZ ;  /* 0x000000e228a77824 */ /* 0x040fe400078e02ff */
[----:B------:R-:W-:Y:S01]  /*4700*/  IMAD R168, R40, 0x7d, RZ ;  /* 0x0000007d28a87824 */ /* 0x000fe200078e02ff */
[----:B0-----:R-:W-:Y:S01]  /*4710*/  LEA.HI.X.SX32 R114, R52, R25, 0x1, P3 ;  /* 0x0000001934727211 */ /* 0x001fe200018f0eff */
[----:B------:R0:W-:Y:S01]  /*4720*/  STL [R1+0x80], R110 ;  /* 0x0000806e01007387 */ /* 0x0001e20000100800 */
[----:B------:R-:W-:Y:S01]  /*4730*/  IMAD R169, R40, 0xde, RZ ;  /* 0x000000de28a97824 */ /* 0x000fe200078e02ff */
[----:B--2---:R-:W-:-:S02]  /*4740*/  LEA R113, P3, R60, R24, 0x1 ;  /* 0x000000183c717211 */ /* 0x004fc400078608ff */
[----:B------:R1:W-:Y:S01]  /*4750*/  STL [R1+0x40], R114 ;  /* 0x0000407201007387 */ /* 0x0003e20000100800 */
[C---:B------:R-:W-:Y:S02]  /*4760*/  IMAD R170, R40.reuse, 0x7b, RZ ;  /* 0x0000007b28aa7824 */ /* 0x040fe400078e02ff */
[C---:B------:R-:W-:Y:S01]  /*4770*/  IMAD R171, R40.reuse, 0xda, RZ ;  /* 0x000000da28ab7824 */ /* 0x040fe200078e02ff */
[----:B------:R2:W-:Y:S01]  /*4780*/  STL [R1+0x88], R113 ;  /* 0x0000887101007387 */ /* 0x0005e20000100800 */
[----:B------:R-:W-:Y:S01]  /*4790*/  IMAD R172, R40, 0x79, RZ ;  /* 0x0000007928ac7824 */ /* 0x000fe200078e02ff */
[-C--:B0-----:R-:W-:Y:S01]  /*47a0*/  LEA.HI.X.SX32 R110, R54, R25.reuse, 0x1, P2 ;  /* 0x00000019366e7211 */ /* 0x081fe200010f0eff */
[C---:B------:R-:W-:Y:S02]  /*47b0*/  IMAD R173, R40.reuse, 0xd6, RZ ;  /* 0x000000d628ad7824 */ /* 0x040fe400078e02ff */
[----:B------:R-:W-:Y:S01]  /*47c0*/  IMAD R174, R40, 0x77, RZ ;  /* 0x0000007728ae7824 */ /* 0x000fe200078e02ff */
[----:B-1----:R-:W-:Y:S01]  /*47d0*/  LEA R114, P2, R62, R24, 0x1 ;  /* 0x000000183e727211 */ /* 0x002fe200078408ff */
[----:B------:R0:W-:Y:S01]  /*47e0*/  STL [R1+0x48], R110 ;  /* 0x0000486e01007387 */ /* 0x0001e20000100800 */
[----:B------:R-:W-:Y:S01]  /*47f0*/  IMAD R175, R40, 0xd2, RZ ;  /* 0x000000d228af7824 */ /* 0x000fe200078e02ff */
[----:B--2---:R-:W-:-:S02]  /*4800*/  LEA.HI.X.SX32 R113, R56, R25, 0x1, P1 ;  /* 0x0000001938717211 */ /* 0x004fc400008f0eff */
[----:B------:R1:W-:Y:S01]  /*4810*/  STL [R1+0x90], R114 ;  /* 0x0000907201007387 */ /* 0x0003e20000100800 */
[C---:B------:R-:W-:Y:S01]  /*4820*/  IMAD R176, R40.reuse, 0x75, RZ ;  /* 0x0000007528b07824 */ /* 0x040fe200078e02ff */
[----:B------:R-:W-:Y:S01]  /*4830*/  CS2R R56, SRZ ;  /* 0x0000000000387805 */ /* 0x000fe2000001ff00 */
[C---:B------:R-:W-:Y:S01]  /*4840*/  IMAD R177, R40.reuse, 0xce, RZ ;  /* 0x000000ce28b17824 */ /* 0x040fe200078e02ff */
[----:B------:R2:W-:Y:S01]  /*4850*/  STL [R1+0x5c], R113 ;  /* 0x00005c7101007387 */ /* 0x0005e20000100800 */
[----:B------:R-:W-:Y:S01]  /*4860*/  IMAD R178, R40, 0x73, RZ ;  /* 0x0000007328b27824 */ /* 0x000fe200078e02ff */
[-C--:B0-----:R-:W-:Y:S01]  /*4870*/  LEA R110, P1, R64, R24.reuse, 0x1 ;  /* 0x00000018406e7211 */ /* 0x081fe200078208ff */
[C---:B------:R-:W-:Y:S02]  /*4880*/  IMAD R179, R40.reuse, 0xca, RZ ;  /* 0x000000ca28b37824 */ /* 0x040fe400078e02ff */
[C---:B------:R-:W-:Y:S01]  /*4890*/  IMAD R180, R40.reuse, 0x71, RZ ;  /* 0x0000007128b47824 */ /* 0x040fe200078e02ff */
[----:B-1----:R-:W-:Y:S01]  /*48a0*/  LEA.HI.X.SX32 R114, R51, R25, 0x1, P0 ;  /* 0x0000001933727211 */ /* 0x002fe200000f0eff */
[----:B------:R0:W-:Y:S01]  /*48b0*/  STL [R1+0x98], R110 ;  /* 0x0000986e01007387 */ /* 0x0001e20000100800 */
[----:B------:R-:W-:Y:S01]  /*48c0*/  IMAD R181, R40, 0xc6, RZ ;  /* 0x000000c628b57824 */ /* 0x000fe200078e02ff */
[----:B--2---:R-:W-:-:S02]  /*48d0*/  LEA R113, P0, R66, R24, 0x1 ;  /* 0x0000001842717211 */ /* 0x004fc400078008ff */
[----:B------:R1:W-:Y:S01]  /*48e0*/  STL [R1+0x64], R114 ;  /* 0x0000647201007387 */ /* 0x0003e20000100800 */
[C---:B------:R-:W-:Y:S02]  /*48f0*/  IMAD R182, R40.reuse, 0x6f, RZ ;  /* 0x0000006f28b67824 */ /* 0x040fe400078e02ff */
[C---:B------:R-:W-:Y:S01]  /*4900*/  IMAD R183, R40.reuse, 0xc2, RZ ;  /* 0x000000c228b77824 */ /* 0x040fe200078e02ff */
[----:B------:R2:W-:Y:S01]  /*4910*/  STL [R1+0xa0], R113 ;  /* 0x0000a07101007387 */ /* 0x0005e20000100800 */
[C---:B------:R-:W-:Y:S01]  /*4920*/  IMAD R184, R40.reuse, 0x6d, RZ ;  /* 0x0000006d28b87824 */ /* 0x040fe200078e02ff */
        /* <DEDUP_REMOVED lines=8> */
[C---:B------:R-:W-:Y:S02]  /*49b0*/  IMAD R188, R40.reuse, 0x69, RZ ;  /* 0x0000006928bc7824 */ /* 0x040fe400078e02ff */
[C---:B------:R-:W-:Y:S01]  /*49c0*/  IMAD R189, R40.reuse, 0xb6, RZ ;  /* 0x000000b628bd7824 */ /* 0x040fe200078e02ff */
[----:B------:R2:W-:Y:S01]  /*49d0*/  STL [R1+0x74], R113 ;  /* 0x0000747101007387 */ /* 0x0005e20000100800 */
[C---:B------:R-:W-:Y:S01]  /*49e0*/  IMAD R190, R40.reuse, 0x67, RZ ;  /* 0x0000006728be7824 */ /* 0x040fe200078e02ff */
[-C--:B0-----:R-:W-:Y:S01]  /*49f0*/  LEA R110, P6, R59, R24.reuse, 0x1 ;  /* 0x000000183b6e7211 */ /* 0x081fe200078c08ff */
[C---:B------:R-:W-:Y:S02]  /*4a00*/  IMAD R191, R40.reuse, 0xb2, RZ ;  /* 0x000000b228bf7824 */ /* 0x040fe400078e02ff */
[----:B------:R-:W-:Y:S01]  /*4a10*/  IMAD R192, R40, 0x65, RZ ;  /* 0x0000006528c07824 */ /* 0x000fe200078e02ff */
        /* <DEDUP_REMOVED lines=35> */
[C---:B------:R-:W-:Y:S01]  /*4c50*/  IMAD R221, R40.reuse, 0x53, RZ ;  /* 0x0000005328dd7824 */ /* 0x040fe200078e02ff */
        /* <DEDUP_REMOVED lines=9> */
[----:B0-----:R-:W-:Y:S01]  /*4cf0*/  LEA R110, P4, R67, R24, 0x1 ;  /* 0x00000018436e7211 */ /* 0x001fe200078808ff */
[C---:B------:R-:W-:Y:S02]  /*4d00*/  IMAD R229, R40.reuse, 0x82, RZ ;  /* 0x0000008228e57824 */ /* 0x040fe400078e02ff */
[C---:B------:R-:W-:Y:S01]  /*4d10*/  IMAD R230, R40.reuse, 0x4d, RZ ;  /* 0x0000004d28e67824 */ /* 0x040fe200078e02ff */
[----:B-1----:R-:W-:Y:S01]  /*4d20*/  LEA.HI.X.SX32 R114, R59, R25, 0x1, P6 ;  /* 0x000000193b727211 */ /* 0x002fe200030f0eff */
[----:B------:R0:W-:Y:S01]  /*4d30*/  STL [R1+0xe0], R110 ;  /* 0x0000e06e01007387 */ /* 0x0001e20000100800 */
[----:B------:R-:W-:Y:S01]  /*4d40*/  IMAD R232, R40, 0xfc, RZ ;  /* 0x000000fc28e87824 */ /* 0x000fe200078e02ff */
[----:B------:R-:W-:-:S02]  /*4d50*/  CS2R R58, SRZ ;  /* 0x00000000003a7805 */ /* 0x000fc4000001ff00 */
[-C--:B--2---:R-:W-:Y:S01]  /*4d60*/  LEA R113, P6, R69, R24.reuse, 0x1 ;  /* 0x0000001845717211 */ /* 0x084fe200078c08ff */
        /* <DEDUP_REMOVED lines=13> */
[-C--:B------:R-:W-:Y:S01]  /*4e40*/  LEA.HI.X.SX32 R115, R71, R25.reuse, 0x1, P5 ;  /* 0x0000001947737211 */ /* 0x080fe200028f0eff */
[C---:B------:R-:W-:Y:S01]  /*4e50*/  IMAD R244, R40.reuse, 0x45, RZ ;  /* 0x0000004528f47824 */ /* 0x040fe200078e02ff */
[----:B------:R-:W-:Y:S01]  /*4e60*/  CS2R R70, SRZ ;  /* 0x0000000000467805 */ /* 0x000fe2000001ff00 */
        /* <DEDUP_REMOVED lines=14> */
[C---:B------:R-:W-:Y:S01]  /*4f50*/  IMAD R250, R40.reuse, 0x3f, RZ ;  /* 0x0000003f28fa7824 */ /* 0x040fe200078e02ff */
[-C--:B0-----:R-:W-:Y:S01]  /*4f60*/  LEA.HI.X.SX32 R110, R63, R25.reuse, 0x1, P1 ;  /* 0x000000193f6e7211 */ /* 0x081fe200008f0eff */
[C---:B------:R-:W-:Y:S01]  /*4f70*/  IMAD R251, R40.reuse, 0xcc, RZ ;  /* 0x000000cc28fb7824 */ /* 0x040fe200078e02ff */
[----:B------:R-:W-:Y:S01]  /*4f80*/  CS2R R62, SRZ ;  /* 0x00000000003e7805 */ /* 0x000fe2000001ff00 */
[C---:B------:R-:W-:Y:S01]  /*4f90*/  IMAD R45, R40.reuse, 0x76, RZ ;  /* 0x00000076282d7824 */ /* 0x040fe200078e02ff */
        /* <DEDUP_REMOVED lines=10> */
[----:B0-----:R-:W-:Y:S01]  /*5040*/  LEA R110, P0, R74, R24, 0x1 ;  /* 0x000000184a6e7211 */ /* 0x001fe200078008ff */
[C---:B------:R-:W-:Y:S02]  /*5050*/  IMAD R50, R40.reuse, 0x62, RZ ;  /* 0x0000006228327824 */ /* 0x040fe400078e02ff */
[C---:B------:R-:W-:Y:S01]  /*5060*/  IMAD R51, R40.reuse, 0x5e, RZ ;  /* 0x0000005e28337824 */ /* 0x040fe200078e02ff */
[----:B-1----:R-:W-:Y:S01]  /*5070*/  LEA.HI.X.SX32 R114, R67, R25, 0x1, P4 ;  /* 0x0000001943727211 */ /* 0x002fe200020f0eff */
[----:B------:R0:W-:Y:S01]  /*5080*/  STL [R1+0x110], R110 ;  /* 0x0001106e01007387 */ /* 0x0001e20000100800 */
[----:B------:R-:W-:Y:S01]  /*5090*/  IMAD R52, R40, 0x5a, RZ ;  /* 0x0000005a28347824 */ /* 0x000fe200078e02ff */
[----:B------:R-:W-:-:S02]  /*50a0*/  CS2R R66, SRZ ;  /* 0x0000000000427805 */ /* 0x000fc4000001ff00 */
[----:B--2---:R-:W-:Y:S01]  /*50b0*/  LEA R113, P4, R76, R24, 0x1 ;  /* 0x000000184c717211 */ /* 0x004fe200078808ff */
        /* <DEDUP_REMOVED lines=9> */
[----:B-1----:R-:W-:Y:S01]  /*5150*/  LEA R114, P6, R111, UR8, 0x1 ;  /* 0x000000086f727c11 */ /* 0x002fe2000f8c08ff */
[----:B------:R0:W-:Y:S01]  /*5160*/  STL [R1+0xe4], R110 ;  /* 0x0000e46e01007387 */ /* 0x0001e20000100800 */
[C---:B------:R-:W-:Y:S01]  /*5170*/  IMAD R118, R40.reuse, 0x7c, RZ ;  /* 0x0000007c28767824 */ /* 0x040fe200078e02ff */
[----:B------:R-:W-:Y:S01]  /*5180*/  UMOV UR8, URZ ;  /* 0x0000003f00087c82 */ /* 0x000fe20008000000 */
[-C--:B--2---:R-:W-:Y:S01]  /*5190*/  LEA.HI.X.SX32 R113, R73, R25.reuse, 0x1, P3 ;  /* 0x0000001949717211 */ /* 0x084fe200018f0eff */
[----:B------:R1:W-:Y:S01]  /*51a0*/  STL [R1+0xec], R115 ;  /* 0x0000ec7301007387 */ /* 0x0003e20000100800 */
[-C--:B------:R-:W-:Y:S01]  /*51b0*/  IADD3 R161, P5, R161, R114.reuse, RZ ;  /* 0x00000072a1a17210 */ /* 0x080fe20007fbe0ff */
[C---:B------:R-:W-:Y:S01]  /*51c0*/  IMAD R119, R40.reuse, 0x3e, RZ ;  /* 0x0000003e28777824 */ /* 0x040fe200078e02ff */
[----:B------:R-:W-:Y:S01]  /*51d0*/  LEA.HI.X.SX32 R111, R111, UR9, 0x1, P6 ;  /* 0x000000096f6f7c11 */ /* 0x000fe2000b0f0eff */
[----:B------:R2:W-:Y:S01]  /*51e0*/  STL [R1+0xf4], R113 ;  /* 0x0000f47101007387 */ /* 0x0005e20000100800 */
[C---:B------:R-:W-:Y:S01]  /*51f0*/  IMAD R120, R40.reuse, 0x74, RZ ;  /* 0x0000007428787824 */ /* 0x040fe200078e02ff */
[-C--:B0-----:R-:W-:Y:S01]  /*5200*/  LEA.HI.X.SX32 R110, R75, R25.reuse, 0x1, P2 ;  /* 0x000000194b6e7211 */ /* 0x081fe200010f0eff */
[C---:B------:R-:W-:Y:S01]  /*5210*/  IMAD R121, R40.reuse, 0x3a, RZ ;  /* 0x0000003a28797824 */ /* 0x040fe200078e02ff */
[-C--:B------:R-:W-:Y:S01]  /*5220*/  IADD3 R159, P2, R159, R114.reuse, RZ ;  /* 0x000000729f9f7210 */ /* 0x080fe20007f5e0ff */
[C---:B------:R-:W-:Y:S01]  /*5230*/  IMAD R122, R40.reuse, 0x6c, RZ ;  /* 0x0000006c287a7824 */ /* 0x040fe200078e02ff */
[-C--:B-1----:R-:W-:Y:S01]  /*5240*/  LEA.HI.X.SX32 R115, R77, R25.reuse, 0x1, P1 ;  /* 0x000000194d737211 */ /* 0x082fe200008f0eff */
[----:B------:R0:W-:Y:S01]  /*5250*/  STL [R1+0xfc], R110 ;  /* 0x0000fc6e01007387 */ /* 0x0001e20000100800 */
[----:B------:R-:W-:Y:S01]  /*5260*/  IMAD R123, R40, 0x36, RZ ;  /* 0x00000036287b7824 */ /* 0x000fe200078e02ff */
[----:B------:R-:W-:Y:S01]  /*5270*/  UIADD3.X UR12, UR8, 0x40000040, URZ, UP0, !UPT ;  /* 0x40000040080c7890 */ /* 0x000fe200087fe43f */
[-C--:B--2---:R-:W-:Y:S01]  /*5280*/  LEA.HI.X.SX32 R113, R74, R25.reuse, 0x1, P0 ;  /* 0x000000194a717211 */ /* 0x084fe200000f0eff */
[----:B------:R1:W-:Y:S01]  /*5290*/  STL [R1+0x104], R115 ;  /* 0x0001047301007387 */ /* 0x0003e20000100800 */
[C---:B------:R-:W-:Y:S01]  /*52a0*/  IMAD R124, R40.reuse, 0x64, RZ ;  /* 0x00000064287c7824 */ /* 0x040fe200078e02ff */
[----:B------:R-:W-:Y:S01]  /*52b0*/  UIADD3 UR14, UP0, UR38, 0x2, URZ ;  /* 0x00000002260e7890 */ /* 0x000fe2000ff1e03f */
[C---:B------:R-:W-:Y:S01]  /*52c0*/  IMAD R125, R40.reuse, 0x32, RZ ;  /* 0x00000032287d7824 */ /* 0x040fe200078e02ff */
[----:B------:R-:W-:Y:S01]  /*52d0*/  STL [R1+0x10c], R113 ;  /* 0x00010c7101007387 */ /* 0x000fe20000100800 */
[----:B------:R-:W-:Y:S01]  /*52e0*/  IMAD R126, R40, 0x5c, RZ ;  /* 0x0000005c287e7824 */ /* 0x000fe200078e02ff */
[----:B0-----:R-:W-:Y:S01]  /*52f0*/  LEA.HI.X.SX32 R110, R76, R25, 0x1, P4 ;  /* 0x000000194c6e7211 */ /* 0x001fe200020f0eff */
[C---:B------:R-:W-:Y:S01]  /*5300*/  IMAD R127, R40.reuse, 0x2e, RZ ;  /* 0x0000002e287f7824 */ /* 0x040fe200078e02ff */
[----:B------:R-:W-:Y:S01]  /*5310*/  UMOV UR9, URZ ;  /* 0x0000003f00097c82 */ /* 0x000fe20008000000 */
[C---:B------:R-:W-:Y:S01]  /*5320*/  IMAD R128, R40.reuse, 0x54, RZ ;  /* 0x0000005428807824 */ /* 0x040fe200078e02ff */
[----:B------:R-:W-:Y:S01]  /*5330*/  UIADD3.X UR15, UR9, 0x40000040, URZ, UP0, !UPT ;  /* 0x40000040090f7890 */ /* 0x000fe200087fe43f */
[----:B------:R-:W-:Y:S01]  /*5340*/  STL [R1+0x114], R110 ;  /* 0x0001146e01007387 */ /* 0x000fe20000100800 */
[C---:B-1----:R-:W-:Y:S01]  /*5350*/  IMAD R115, R40.reuse, 0x4a, RZ ;  /* 0x0000004a28737824 */ /* 0x042fe200078e02ff */
[----:B------:R-:W-:Y:S01]  /*5360*/  UMOV UR8, UR11 ;  /* 0x0000000b00087c82 */ /* 0x000fe20008000000 */
[C---:B------:R-:W-:Y:S01]  /*5370*/  IMAD R129, R40.reuse, 0x2a, RZ ;  /* 0x0000002a28817824 */ /* 0x040fe200078e02ff */
[----:B------:R-:W-:Y:S01]  /*5380*/  STL [R1+0x53c], R112 ;  /* 0x00053c7001007387 */ /* 0x000fe20000100800 */
[C---:B------:R-:W-:Y:S01]  /*5390*/  IMAD R130, R40.reuse, 0x4c, RZ ;  /* 0x0000004c28827824 */ /* 0x040fe200078e02ff */
[----:B------:R-:W-:Y:S01]  /*53a0*/  UMOV UR9, UR12 ;  /* 0x0000000c00097c82 */ /* 0x000fe20008000000 */
[C---:B------:R-:W-:Y:S01]  /*53b0*/  IMAD R131, R40.reuse, 0x26, RZ ;  /* 0x0000002628837824 */ /* 0x040fe200078e02ff */
[----:B------:R0:W-:Y:S01]  /*53c0*/  STL [R1+0x120], R159 ;  /* 0x0001209f01007387 */ /* 0x0001e20000100800 */
[C---:B------:R-:W-:Y:S01]  /*53d0*/  IMAD R132, R40.reuse, 0x44, RZ ;  /* 0x0000004428847824 */ /* 0x040fe200078e02ff */
[----:B------:R-:W-:Y:S01]  /*53e0*/  UIADD3.64 UR10, UR8, 0x380, URZ ;  /* 0x00000380080a7897 */ /* 0x000fe2000fffe03f */
[C---:B------:R-:W-:Y:S01]  /*53f0*/  IMAD R133, R40.reuse, 0x22, RZ ;  /* 0x0000002228857824 */ /* 0x040fe200078e02ff */
[----:B------:R-:W-:Y:S01]  /*5400*/  UIADD3.64 UR10, UR8, 0x480, URZ ;  /* 0x00000480080a7897 */ /* 0x000fe2000fffe03f */
[C---:B------:R-:W-:Y:S01]  /*5410*/  IMAD R134, R40.reuse, 0x78, RZ ;  /* 0x0000007828867824 */ /* 0x040fe200078e02ff */
[----:B------:R-:W-:Y:S01]  /*5420*/  CS2R R72, SRZ ;  /* 0x0000000000487805 */ /* 0x000fe2000001ff00 */
[C---:B------:R-:W-:Y:S01]  /*5430*/  IMAD R135, R40.reuse, 0x3c, RZ ;  /* 0x0000003c28877824 */ /* 0x040fe200078e02ff */
[----:B------:R-:W-:Y:S01]  /*5440*/  CS2R R74, SRZ ;  /* 0x00000000004a7805 */ /* 0x000fe2000001ff00 */
[----:B------:R-:W-:Y:S01]  /*5450*/  IMAD R136, R40, 0x1e, RZ ;  /* 0x0000001e28887824 */ /* 0x000fe200078e02ff */
[-C--:B0-----:R-:W-:Y:S01]  /*5460*/  IADD3 R159, P4, R160, R114.reuse, RZ ;  /* 0x00000072a09f7210 */ /* 0x081fe20007f9e0ff */
[----:B------:R-:W-:Y:S01]  /*5470*/  IMAD R137, R40, 0x68, RZ ;  /* 0x0000006828897824 */ /* 0x000fe200078e02ff */
[-C--:B------:R-:W-:Y:S01]  /*5480*/  IADD3 R160, P6, R162, R114.reuse, RZ ;  /* 0x00000072a2a07210 */ /* 0x080fe20007fde0ff */
[C---:B------:R-:W-:Y:S01]  /*5490*/  IMAD R138, R40.reuse, 0x34, RZ ;  /* 0x00000034288a7824 */ /* 0x040fe200078e02ff */
[----:B------:R-:W-:Y:S01]  /*54a0*/  CS2R R76, SRZ ;  /* 0x00000000004c7805 */ /* 0x000fe2000001ff00 */
[----:B------:R0:W-:Y:S01]  /*54b0*/  STL [R1+0x130], R159 ;  /* 0x0001309f01007387 */ /* 0x0001e20000100800 */
[C---:B------:R-:W-:Y:S01]  /*54c0*/  IMAD R139, R40.reuse, 0x1a, RZ ;  /* 0x0000001a288b7824 */ /* 0x040fe200078e02ff */
[----:B------:R-:W-:Y:S01]  /*54d0*/  CS2R R24, SRZ ;  /* 0x0000000000187805 */ /* 0x000fe2000001ff00 */
[C---:B------:R-:W-:Y:S01]  /*54e0*/  IMAD R140, R40.reuse, 0x58, RZ ;  /* 0x00000058288c7824 */ /* 0x040fe200078e02ff */
[----:B------:R1:W-:Y:S01]  /*54f0*/  STL [R1+0x140], R161 ;  /* 0x000140a101007387 */ /* 0x0003e20000100800 */
[C---:B------:R-:W-:Y:S01]  /*5500*/  IMAD R141, R40.reuse, 0x2c, RZ ;  /* 0x0000002c288d7824 */ /* 0x040fe200078e02ff */
[----:B------:R-:W-:Y:S01]  /*5510*/  UMOV UR10, UR14 ;  /* 0x0000000e000a7c82 */ /* 0x000fe20008000000 */
[C---:B------:R-:W-:Y:S01]  /*5520*/  IMAD R142, R40.reuse, 0x16, RZ ;  /* 0x00000016288e7824 */ /* 0x040fe200078e02ff */
[----:B------:R2:W-:Y:S01]  /*5530*/  STL [R1+0x150], R160 ;  /* 0x000150a001007387 */ /* 0x0005e20000100800 */
[C---:B------:R-:W-:Y:S01]  /*5540*/  IMAD R143, R40.reuse, 0x48, RZ ;  /* 0x00000048288f7824 */ /* 0x040fe200078e02ff */
[-C--:B0-----:R-:W-:Y:S01]  /*5550*/  IADD3 R159, P0, R163, R114.reuse, RZ ;  /* 0x00000072a39f7210 */ /* 0x081fe20007f1e0ff */
[C---:B------:R-:W-:Y:S01]  /*5560*/  IMAD R144, R40.reuse, 0x24, RZ ;  /* 0x0000002428907824 */ /* 0x040fe200078e02ff */
[----:B------:R-:W-:Y:S01]  /*5570*/  UMOV UR11, UR15 ;  /* 0x0000000f000b7c82 */ /* 0x000fe20008000000 */
[----:B------:R-:W-:Y:S01]  /*5580*/  IMAD R145, R40, 0x12, RZ ;  /* 0x0000001228917824 */ /* 0x000fe200078e02ff */
[-C--:B-1----:R-:W-:Y:S01]  /*5590*/  IADD3 R161, P3, R164, R114.reuse, RZ ;  /* 0x00000072a4a17210 */ /* 0x082fe20007f7e0ff */
[----:B------:R0:W-:Y:S01]  /*55a0*/  STL [R1+0x160], R159 ;  /* 0x0001609f01007387 */ /* 0x0001e20000100800 */
[C---:B------:R-:W-:Y:S01]  /*55b0*/  IMAD R146, R40.reuse, 0x70, RZ ;  /* 0x0000007028927824 */ /* 0x040fe200078e02ff */
[----:B------:R-:W-:Y:S01]  /*55c0*/  UIADD3.64 UR18, UR8, 0x400, URZ ;  /* 0x0000040008127897 */ /* 0x000fe2000fffe03f */
[-C--:B--2---:R-:W-:Y:S01]  /*55d0*/  IADD3 R160, P1, R165, R114.reuse, RZ ;  /* 0x00000072a5a07210 */ /* 0x084fe20007f3e0ff */
[----:B------:R1:W-:Y:S01]  /*55e0*/  STL [R1+0x170], R161 ;  /* 0x000170a101007387 */ /* 0x0003e20000100800 */
[C---:B------:R-:W-:Y:S01]  /*55f0*/  IMAD R147, R40.reuse, 0x38, RZ ;  /* 0x0000003828937824 */ /* 0x040fe200078e02ff */
[----:B------:R-:W-:Y:S01]  /*5600*/  UIADD3.64 UR12, UR8, 0x80, URZ ;  /* 0x00000080080c7897 */ /* 0x000fe2000fffe03f */
[C---:B------:R-:W-:Y:S01]  /*5610*/  IMAD R148, R40.reuse, 0x1c, RZ ;  /* 0x0000001c28947824 */ /* 0x040fe200078e02ff */
[----:B------:R2:W-:Y:S01]  /*5620*/  STL [R1+0x180], R160 ;  /* 0x000180a001007387 */ /* 0x0005e20000100800 */
[----:B------:R-:W-:Y:S01]  /*5630*/  IMAD R149, R40, 0xe, RZ ;  /* 0x0000000e28957824 */ /* 0x000fe200078e02ff */
[-C--:B0-----:R-:W-:Y:S01]  /*5640*/  LEA.HI.X.SX32 R159, R166, R111.reuse, 0x1, P2 ;  /* 0x0000006fa69f7211 */ /* 0x081fe200010f0eff */
[C---:B------:R-:W-:Y:S01]  /*5650*/  IMAD R150, R40.reuse, 0x50, RZ ;  /* 0x0000005028967824 */ /* 0x040fe200078e02ff */
[----:B------:R-:W-:Y:S01]  /*5660*/  UIADD3.64 UR16, UR8, 0x100, URZ ;  /* 0x0000010008107897 */ /* 0x000fe2000fffe03f */
[C---:B------:R-:W-:Y:S01]  /*5670*/  IMAD R151, R40.reuse, 0x28, RZ ;  /* 0x0000002828977824 */ /* 0x040fe200078e02ff */
[-C--:B-1----:R-:W-:Y:S01]  /*5680*/  IADD3 R161, P2, R167, R114.reuse, RZ ;  /* 0x00000072a7a17210 */ /* 0x082fe20007f5e0ff */
[----:B------:R0:W-:Y:S01]  /*5690*/  STL [R1+0x11c], R159 ;  /* 0x00011c9f01007387 */ /* 0x0001e20000100800 */
[----:B------:R-:W-:Y:S01]  /*56a0*/  IMAD R152, R40, 0x14, RZ ;  /* 0x0000001428987824 */ /* 0x000fe200078e02ff */
[----:B------:R-:W-:Y:S01]  /*56b0*/  UIADD3.64 UR20, UR8, 0x180, URZ ;  /* 0x0000018008147897 */ /* 0x000fe2000fffe03f */
[-C--:B--2---:R-:W-:Y:S01]  /*56c0*/  LEA.HI.X.SX32 R160, R168, R111.reuse, 0x1, P4 ;  /* 0x0000006fa8a07211 */ /* 0x084fe200020f0eff */
[----:B------:R1:W-:Y:S01]  /*56d0*/  STL [R1+0x190], R161 ;  /* 0x000190a101007387 */ /* 0x0003e20000100800 */
[C---:B------:R-:W-:Y:S01]  /*56e0*/  IMAD R153, R40.reuse, 0xa, RZ ;  /* 0x0000000a28997824 */ /* 0x040fe200078e02ff */
[----:B------:R-:W-:Y:S01]  /*56f0*/  UIADD3.64 UR24, UR8, 0x200, URZ ;  /* 0x0000020008187897 */ /* 0x000fe2000fffe03f */
[C---:B------:R-:W-:Y:S01]  /*5700*/  IMAD R154, R40.reuse, 0x60, RZ ;  /* 0x00000060289a7824 */ /* 0x040fe200078e02ff */
[----:B------:R2:W-:Y:S01]  /*5710*/  STL [R1+0x12c], R160 ;  /* 0x00012ca001007387 */ /* 0x0005e20000100800 */
[C---:B------:R-:W-:Y:S01]  /*5720*/  IMAD R155, R40.reuse, 0x30, RZ ;  /* 0x00000030289b7824 */ /* 0x040fe200078e02ff */
[-C--:B0-----:R-:W-:Y:S01]  /*5730*/  IADD3 R159, P4, R169, R114.reuse, RZ ;  /* 0x00000072a99f7210 */ /* 0x081fe20007f9e0ff */
[C---:B------:R-:W-:Y:S01]  /*5740*/  IMAD R156, R40.reuse, 0x18, RZ ;  /* 0x00000018289c7824 */ /* 0x040fe200078e02ff */
[----:B------:R-:W-:Y:S01]  /*5750*/  UIADD3.64 UR28, UR8, 0x280, URZ ;  /* 0x00000280081c7897 */ /* 0x000fe2000fffe03f */
[----:B------:R-:W-:Y:S01]  /*5760*/  IMAD R157, R40, 0xc, RZ ;  /* 0x0000000c289d7824 */ /* 0x000fe200078e02ff */
[-C--:B-1----:R-:W-:Y:S01]  /*5770*/  LEA.HI.X.SX32 R161, R170, R111.reuse, 0x1, P5 ;  /* 0x0000006faaa17211 */ /* 0x082fe200028f0eff */
[----:B------:R0:W-:Y:S01]  /*5780*/  STL [R1+0x1a0], R159 ;  /* 0x0001a09f01007387 */ /* 0x0001e20000100800 */
[C---:B------:R-:W-:Y:S01]  /*5790*/  IMAD R158, R40.reuse, 0x6, RZ ;  /* 0x00000006289e7824 */ /* 0x040fe200078e02ff */
[----:B------:R-:W-:Y:S01]  /*57a0*/  UIADD3.64 UR32, UR8, 0x300, URZ ;  /* 0x0000030008207897 */ /* 0x000fe2000fffe03f */
[-C--:B--2---:R-:W-:Y:S01]  /*57b0*/  IADD3 R160, P5, R171, R114.reuse, RZ ;  /* 0x00000072aba07210 */ /* 0x084fe20007fbe0ff */
[----:B------:R1:W-:Y:S01]  /*57c0*/  STL [R1+0x13c], R161 ;  /* 0x00013ca101007387 */ /* 0x0003e20000100800 */
[C---:B------:R-:W-:Y:S01]  /*57d0*/  IMAD.SHL.U32 R42, R40.reuse, 0x2, RZ ;  /* 0x00000002282a7824 */ /* 0x040fe200078e00ff */
[----:B------:R-:W-:Y:S01]  /*57e0*/  UIADD3.64 UR40, UR8, 0x500, URZ ;  /* 0x0000050008287897 */ /* 0x000fe2000fffe03f */
[----:B------:R-:W-:Y:S01]  /*57f0*/  IMAD.SHL.U32 R113, R40, 0x80, RZ ;  /* 0x0000008028717824 */ /* 0x000fe200078e00ff */
[----:B------:R2:W-:Y:S01]  /*5800*/  STL [R1+0x1b0], R160 ;  /* 0x0001b0a001007387 */ /* 0x0005e20000100800 */
[----:B------:R-:W-:Y:S01]  /*5810*/  IMAD.MOV.U32 R110, RZ, RZ, RZ ;  /* 0x000000ffff6e7224 */ /* 0x000fe200078e00ff */
[-C--:B0-----:R-:W-:Y:S01]  /*5820*/  LEA.HI.X.SX32 R159, R172, R111.reuse, 0x1, P6 ;  /* 0x0000006fac9f7211 */ /* 0x081fe200030f0eff */
[----:B------:R-:W-:Y:S01]  /*5830*/  UIADD3.64 UR44, UR8, 0x580, URZ ;  /* 0x00000580082c7897 */ /* 0x000fe2000fffe03f */
[----:B------:R-:W-:Y:S01]  /*5840*/  SHF.R.S32.HI R43, RZ, 0x1f, R113 ;  /* 0x0000001fff2b7819 */ /* 0x000fe20000011471 */
[----:B------:R-:W-:Y:S01]  /*5850*/  UIADD3.64 UR48, UR8, 0x600, URZ ;  /* 0x0000060008307897 */ /* 0x000fe2000fffe03f */
[----:B-1----:R-:W-:Y:S01]  /*5860*/  IADD3 R161, P6, R173, R114, RZ ;  /* 0x00000072ada17210 */ /* 0x002fe20007fde0ff */
[----:B------:R0:W-:Y:S01]  /*5870*/  STL [R1+0x14c], R159 ;  /* 0x00014c9f01007387 */ /* 0x0001e20000100800 */
[C---:B------:R-:W-:Y:S01]  /*5880*/  SHF.L.U64.HI R112, R113.reuse, 0x1, R43 ;  /* 0x0000000171707819 */ /* 0x040fe2000001022b */
[----:B------:R-:W-:Y:S01]  /*5890*/  IMAD.SHL.U32 R113, R113, 0x2, RZ ;  /* 0x0000000271717824 */ /* 0x000fe200078e00ff */
[----:B--2---:R-:W-:Y:S01]  /*58a0*/  LEA.HI.X.SX32 R160, R174, R111, 0x1, P0 ;  /* 0x0000006faea07211 */ /* 0x004fe200000f0eff */
[----:B------:R1:W-:Y:S01]  /*58b0*/  STL [R1+0x1c0], R161 ;  /* 0x0001c0a101007387 */ /* 0x0003e20000100800 */
[----:B------:R-:W-:-:S02]  /*58c0*/  UIADD3.64 UR52, UR8, 0x680, URZ ;  /* 0x0000068008347897 */ /* 0x000fc4000fffe03f */
[----:B------:R-:W-:Y:S01]  /*58d0*/  UIADD3.64 UR56, UR8, 0x700, URZ ;  /* 0x0000070008387897 */ /* 0x000fe2000fffe03f */
[----:B------:R2:W-:Y:S01]  /*58e0*/  STL [R1+0x15c], R160 ;  /* 0x00015ca001007387 */ /* 0x0005e20000100800 */
[----:B------:R-:W-:Y:S01]  /*58f0*/  UIADD3.64 UR14, UR10, 0x2, URZ ;  /* 0x000000020a0e7897 */ /* 0x000fe2000fffe03f */
[-C--:B0-----:R-:W-:Y:S01]  /*5900*/  IADD3 R159, P0, R175, R114.reuse, RZ ;  /* 0x00000072af9f7210 */ /* 0x081fe20007f1e0ff */
[----:B------:R-:W-:Y:S02]  /*5910*/  UIADD3.64 UR18, UR10, 0x4, URZ ;  /* 0x000000040a127897 */ /* 0x000fe4000fffe03f */
[----:B------:R-:W-:Y:S01]  /*5920*/  UIADD3.64 UR22, UR10, 0x1fe, URZ ;  /* 0x000001fe0a167897 */ /* 0x000fe2000fffe03f */
[----:B-1----:R-:W-:Y:S01]  /*5930*/  LEA.HI.X.SX32 R161, R176, R111, 0x1, P3 ;  /* 0x0000006fb0a17211 */ /* 0x002fe200018f0eff */
[----:B------:R0:W-:Y:S01]  /*5940*/  STL [R1+0x1d0], R159 ;  /* 0x0001d09f01007387 */ /* 0x0001e20000100800 */
[----:B------:R-:W-:Y:S01]  /*5950*/  UIADD3.64 UR26, UR10, 0x200, URZ ;  /* 0x000002000a1a7897 */ /* 0x000fe2000fffe03f */
[----:B--2---:R-:W-:-:S02]  /*5960*/  IADD3 R160, P3, R177, R114, RZ ;  /* 0x00000072b1a07210 */ /* 0x004fc40007f7e0ff */
[----:B------:R1:W-:Y:S01]  /*5970*/  STL [R1+0x16c], R161 ;  /* 0x00016ca101007387 */ /* 0x0003e20000100800 */
[----:B------:R-:W-:Y:S02]  /*5980*/  UIADD3.64 UR30, UR10, 0x202, URZ ;  /* 0x000002020a1e7897 */ /* 0x000fe4000fffe03f */
[----:B------:R-:W-:Y:S01]  /*5990*/  UIADD3.64 UR34, UR10, 0x204, URZ ;  /* 0x000002040a227897 */ /* 0x000fe2000fffe03f */
[----:B------:R2:W-:Y:S01]  /*59a0*/  STL [R1+0x1e0], R160 ;  /* 0x0001e0a001007387 */ /* 0x0005e20000100800 */
[----:B0-----:R-:W-:Y:S02]  /*59b0*/  LEA.HI.X.SX32 R159, R178, R111, 0x1, P1 ;  /* 0x0000006fb29f7211 */ /* 0x001fe400008f0eff */
[----:B-1----:R-:W-:-:S03]  /*59c0*/  IADD3 R161, P1, R179, R114, RZ ;  /* 0x00000072b3a17210 */ /* 0x002fc60007f3e0ff */
[----:B------:R0:W-:Y:S01]  /*59d0*/  STL [R1+0x17c], R159 ;  /* 0x00017c9f01007387 */ /* 0x0001e20000100800 */
[----:B--2---:R-:W-:-:S03]  /*59e0*/  LEA.HI.X.SX32 R160, R180, R111, 0x1, P2 ;  /* 0x0000006fb4a07211 */ /* 0x004fc600010f0eff */
[----:B------:R1:W-:Y:S04]  /*59f0*/  STL [R1+0x1f0], R161 ;  /* 0x0001f0a101007387 */ /* 0x0003e80000100800 */
[----:B------:R2:W-:Y:S01]  /*5a00*/  STL [R1+0x18c], R160 ;  /* 0x00018ca001007387 */ /* 0x0005e20000100800 */
[----:B0-----:R-:W-:Y:S02]  /*5a10*/  IADD3 R159, P2, R181, R114, RZ ;  /* 0x00000072b59f7210 */ /* 0x001fe40007f5e0ff */
[----:B-1----:R-:W-:-:S03]  /*5a20*/  LEA.HI.X.SX32 R161, R182, R111, 0x1, P4 ;  /* 0x0000006fb6a17211 */ /* 0x002fc600020f0eff */
[----:B------:R0:W-:Y:S01]  /*5a30*/  STL [R1+0x200], R159 ;  /* 0x0002009f01007387 */ /* 0x0001e20000100800 */
[----:B--2---:R-:W-:-:S03]  /*5a40*/  IADD3 R160, P4, R183, R114, RZ ;  /* 0x00000072b7a07210 */ /* 0x004fc60007f9e0ff */
[----:B------:R1:W-:Y:S04]  /*5a50*/  STL [R1+0x19c], R161 ;  /* 0x00019ca101007387 */ /* 0x0003e80000100800 */
        /* <DEDUP_REMOVED lines=100> */
[----:B--2---:R-:W-:-:S03]  /*60a0*/  IMAD R160, R40, 0x3d, RZ ;  /* 0x0000003d28a07824 */ /* 0x004fc600078e02ff */
[----:B------:R1:W-:Y:S02]  /*60b0*/  STL [R1+0x1e8], R161 ;  /* 0x0001e8a101007387 */ /* 0x0003e40000100800 */
[-C--:B------:R-:W-:Y:S01]  /*60c0*/  LEA.HI.X.SX32 R162, R160, R111.reuse, 0x1, P0 ;  /* 0x0000006fa0a27211 */ /* 0x080fe200000f0eff */
[C---:B------:R-:W-:Y:S02]  /*60d0*/  IMAD R160, R40.reuse, 0x3b, RZ ;  /* 0x0000003b28a07824 */ /* 0x040fe400078e02ff */
[----:B0-----:R-:W-:Y:S01]  /*60e0*/  IMAD R159, R40, 0xc4, RZ ;  /* 0x000000c4289f7824 */ /* 0x001fe200078e02ff */
[----:B-1----:R-:W-:Y:S02]  /*60f0*/  LEA.HI.X.SX32 R161, R44, R111, 0x1, P3 ;  /* 0x0000006f2ca17211 */ /* 0x002fe400018f0eff */
[----:B------:R-:W-:-:S03]  /*6100*/  IADD3 R163, P3, R45, R114, RZ ;  /* 0x000000722da37210 */ /* 0x000fc60007f7e0ff */
[----:B------:R0:W-:Y:S04]  /*6110*/  STL [R1+0x144], R161 ;  /* 0x000144a101007387 */ /* 0x0001e80000100800 */
[----:B------:R-:W-:Y:S04]  /*6120*/  STL [R1+0x340], R163 ;  /* 0x000340a301007387 */ /* 0x000fe80000100800 */
[----:B------:R1:W-:Y:S01]  /*6130*/  STL [R1+0x32c], R162 ;  /* 0x00032ca201007387 */ /* 0x0003e20000100800 */
[----:B0-----:R-:W-:Y:S01]  /*6140*/  IADD3 R161, P0, R159, R114, RZ ;  /* 0x000000729fa17210 */ /* 0x001fe20007f1e0ff */
[----:B------:R-:W-:-:S04]  /*6150*/  IMAD R159, R40, 0xbc, RZ ;  /* 0x000000bc289f7824 */ /* 0x000fc800078e02ff */
[----:B------:R0:W-:Y:S01]  /*6160*/  STL [R1+0x208], R161 ;  /* 0x000208a101007387 */ /* 0x0001e20000100800 */
[-C--:B-1----:R-:W-:Y:S01]  /*6170*/  LEA.HI.X.SX32 R162, R160, R111.reuse, 0x1, P3 ;  /* 0x0000006fa0a27211 */ /* 0x082fe200018f0eff */
[----:B------:R-:W-:Y:S01]  /*6180*/  IMAD R160, R40, 0x39, RZ ;  /* 0x0000003928a07824 */ /* 0x000fe200078e02ff */
[----:B0-----:R-:W-:Y:S02]  /*6190*/  LEA.HI.X.SX32 R161, R45, R111, 0x1, P1 ;  /* 0x0000006f2da17211 */ /* 0x001fe400008f0eff */
[----:B------:R-:W-:Y:S02]  /*61a0*/  CS2R R44, SRZ ;  /* 0x00000000002c7805 */ /* 0x000fe4000001ff00 */
[-C--:B------:R-:W-:Y:S01]  /*61b0*/  IADD3 R163, P1, R46, R114.reuse, RZ ;  /* 0x000000722ea37210 */ /* 0x080fe20007f3e0ff */
        /* <DEDUP_REMOVED lines=101> */
[C---:B------:R-:W-:Y:S01]  /*6810*/  IMAD R160, R40.reuse, 0x25, RZ ;  /* 0x0000002528a07824 */ /* 0x040fe200078e02ff */
        /* <DEDUP_REMOVED lines=9> */
[-C--:B-1----:R-:W-:Y:S02]  /*68b0*/  LEA.HI.X.SX32 R162, R115, R111.reuse, 0x1, P5 ;  /* 0x0000006f73a27211 */ /* 0x082fe400028f0eff */
[----:B------:R-:W-:Y:S02]  /*68c0*/  LEA.HI.X.SX32 R115, R160, R111, 0x1, P6 ;  /* 0x0000006fa0737211 */ /* 0x000fe400030f0eff */
[-C--:B------:R-:W-:Y:S01]  /*68d0*/  IADD3 R160, P6, R159, R114.reuse, RZ ;  /* 0x000000729fa07210 */ /* 0x080fe20007fde0ff */
[----:B------:R1:W-:Y:S01]  /*68e0*/  STL [R1+0x2c4], R162 ;  /* 0x0002c4a201007387 */ /* 0x0003e20000100800 */
[----:B------:R-:W-:Y:S01]  /*68f0*/  IMAD R159, R40, 0x23, RZ ;  /* 0x00000023289f7824 */ /* 0x000fe200078e02ff */
[----:B0-----:R-:W-:-:S05]  /*6900*/  IADD3 R161, P5, R116, R114, RZ ;  /* 0x0000007274a17210 */ /* 0x001fca0007fbe0ff */
[----:B------:R0:W-:Y:S01]  /*6910*/  STL [R1+0x400], R161 ;  /* 0x000400a101007387 */ /* 0x0001e20000100800 */
[----:B-1----:R-:W-:-:S03]  /*6920*/  IMAD.SHL.U32 R162, R40, 0x20, RZ ;  /* 0x0000002028a27824 */ /* 0x002fc600078e00ff */
[----:B------:R1:W-:Y:S04]  /*6930*/  STL [R1+0x3ec], R115 ;  /* 0x0003ec7301007387 */ /* 0x0003e80000100800 */
[----:B------:R2:W-:Y:S01]  /*6940*/  STL [R1+0x1f8], R160 ;  /* 0x0001f8a001007387 */ /* 0x0005e20000100800 */
[----:B0-----:R-:W-:Y:S01]  /*6950*/  IMAD.SHL.U32 R161, R40, 0x10, RZ ;  /* 0x0000001028a17824 */ /* 0x001fe200078e00ff */
[-C--:B-1----:R-:W-:Y:S02]  /*6960*/  LEA.HI.X.SX32 R115, R116, R111.reuse, 0x1, P0 ;  /* 0x0000006f74737211 */ /* 0x082fe400000f0eff */
[C---:B------:R-:W-:Y:S01]  /*6970*/  IADD3 R116, P0, R117.reuse, R114, RZ ;  /* 0x0000007275747210 */ /* 0x040fe20007f1e0ff */
[----:B--2---:R-:W-:Y:S02]  /*6980*/  IMAD R160, R40, 0xb8, RZ ;  /* 0x000000b828a07824 */ /* 0x004fe400078e02ff */
[----:B------:R0:W-:Y:S01]  /*6990*/  STL [R1+0x2e4], R115 ;  /* 0x0002e47301007387 */ /* 0x0001e20000100800 */
[----:B------:R-:W-:-:S03]  /*69a0*/  LEA.HI.X.SX32 R117, R117, R111, 0x1, P3 ;  /* 0x0000006f75757211 */ /* 0x000fc600018f0eff */
[----:B------:R1:W-:Y:S01]  /*69b0*/  STL [R1+0x410], R116 ;  /* 0x0004107401007387 */ /* 0x0003e20000100800 */
[----:B0-----:R-:W-:Y:S01]  /*69c0*/  LEA.HI.X.SX32 R115, R159, R111, 0x1, P5 ;  /* 0x0000006f9f737211 */ /* 0x001fe200028f0eff */
[----:B------:R-:W-:Y:S01]  /*69d0*/  IMAD R159, R40, 0x21, RZ ;  /* 0x00000021289f7824 */ /* 0x000fe200078e02ff */
[----:B-1----:R-:W-:-:S03]  /*69e0*/  IADD3 R116, P5, R160, R114, RZ ;  /* 0x00000072a0747210 */ /* 0x002fc60007fbe0ff */
[----:B------:R0:W-:Y:S01]  /*69f0*/  STL [R1+0x3fc], R115 ;  /* 0x0003fc7301007387 */ /* 0x0001e20000100800 */
[----:B------:R-:W-:-:S03]  /*6a00*/  IMAD R160, R40, 0xa8, RZ ;  /* 0x000000a828a07824 */ /* 0x000fc600078e02ff */
[----:B------:R1:W-:Y:S04]  /*6a10*/  STL [R1+0x238], R116 ;  /* 0x0002387401007387 */ /* 0x0003e80000100800 */
[----:B------:R2:W-:Y:S01]  /*6a20*/  STL [R1+0x304], R117 ;  /* 0x0003047501007387 */ /* 0x0005e20000100800 */
[----:B0-----:R-:W-:Y:S02]  /*6a30*/  IADD3 R115, P3, R118, R114, RZ ;  /* 0x0000007276737210 */ /* 0x001fe40007f7e0ff */
[----:B-1----:R-:W-:-:S03]  /*6a40*/  LEA.HI.X.SX32 R116, R159, R111, 0x1, P0 ;  /* 0x0000006f9f747211 */ /* 0x002fc600000f0eff */
[----:B------:R0:W-:Y:S01]  /*6a50*/  STL [R1+0x328], R115 ;  /* 0x0003287301007387 */ /* 0x0001e20000100800 */
[----:B------:R-:W-:Y:S01]  /*6a60*/  IMAD R159, R40, 0x1f, RZ ;  /* 0x0000001f289f7824 */ /* 0x000fe200078e02ff */
[CC--:B--2---:R-:W-:Y:S02]  /*6a70*/  LEA.HI.X.SX32 R117, R119.reuse, R111.reuse, 0x1, P3 ;  /* 0x0000006f77757211 */ /* 0x0c4fe400018f0eff */
[----:B------:R1:W-:Y:S01]  /*6a80*/  STL [R1+0x40c], R116 ;  /* 0x00040c7401007387 */ /* 0x0003e20000100800 */
[----:B0-----:R-:W-:Y:S02]  /*6a90*/  IADD3 R115, P0, R119, R114, RZ ;  /* 0x0000007277737210 */ /* 0x001fe40007f1e0ff */
[----:B-1----:R-:W-:-:S03]  /*6aa0*/  LEA.HI.X.SX32 R116, R118, R111, 0x1, P1 ;  /* 0x0000006f76747211 */ /* 0x002fc600008f0eff */
[----:B------:R0:W-:Y:S04]  /*6ab0*/  STL [R1+0x420], R115 ;  /* 0x0004207301007387 */ /* 0x0001e80000100800 */
[----:B------:R1:W-:Y:S01]  /*6ac0*/  STL [R1+0x134], R116 ;  /* 0x0001347401007387 */ /* 0x0003e20000100800 */
[-C--:B0-----:R-:W-:Y:S01]  /*6ad0*/  IADD3 R115, P1, R160, R114.reuse, RZ ;  /* 0x00000072a0737210 */ /* 0x081fe20007f3e0ff */
[----:B------:R-:W-:Y:S01]  /*6ae0*/  IMAD R160, R40, 0x98, RZ ;  /* 0x0000009828a07824 */ /* 0x000fe200078e02ff */
[----:B-1----:R-:W-:-:S03]  /*6af0*/  IADD3 R116, P3, R120, R114, RZ ;  /* 0x0000007278747210 */ /* 0x002fc60007f7e0ff */
[----:B------:R0:W-:Y:S04]  /*6b00*/  STL [R1+0x278], R115 ;  /* 0x0002787301007387 */ /* 0x0001e80000100800 */
[----:B------:R1:W-:Y:S04]  /*6b10*/  STL [R1+0x324], R117 ;  /* 0x0003247501007387 */ /* 0x0003e80000100800 */
[----:B------:R2:W-:Y:S01]  /*6b20*/  STL [R1+0x348], R116 ;  /* 0x0003487401007387 */ /* 0x0005e20000100800 */
[-C--:B0-----:R-:W-:Y:S01]  /*6b30*/  LEA.HI.X.SX32 R115, R159, R111.reuse, 0x1, P0 ;  /* 0x0000006f9f737211 */ /* 0x081fe200000f0eff */
[----:B------:R-:W-:Y:S01]  /*6b40*/  IMAD R159, R40, 0x1d, RZ ;  /* 0x0000001d289f7824 */ /* 0x000fe200078e02ff */
[----:B-1----:R-:W-:-:S03]  /*6b50*/  LEA.HI.X.SX32 R117, R121, R111, 0x1, P3 ;  /* 0x0000006f79757211 */ /* 0x002fc600018f0eff */
[----:B------:R0:W-:Y:S01]  /*6b60*/  STL [R1+0x41c], R115 ;  /* 0x00041c7301007387 */ /* 0x0001e20000100800 */
[----:B--2---:R-:W-:-:S05]  /*6b70*/  IADD3 R116, P0, R121, R114, RZ ;  /* 0x0000007279747210 */ /* 0x004fca0007f1e0ff */
[----:B------:R1:W-:Y:S01]  /*6b80*/  STL [R1+0x430], R116 ;  /* 0x0004307401007387 */ /* 0x0003e20000100800 */
[----:B0-----:R-:W-:-:S05]  /*6b90*/  LEA.HI.X.SX32 R115, R120, R111, 0x1, P2 ;  /* 0x0000006f78737211 */ /* 0x001fca00010f0eff */
[----:B------:R0:W-:Y:S01]  /*6ba0*/  STL [R1+0x174], R115 ;  /* 0x0001747301007387 */ /* 0x0001e20000100800 */
[----:B-1----:R-:W-:Y:S01]  /*6bb0*/  IADD3 R116, P2, R160, R114, RZ ;  /* 0x00000072a0747210 */ /* 0x002fe20007f5e0ff */
[----:B------:R-:W-:-:S04]  /*6bc0*/  IMAD R160, R40, 0x88, RZ ;  /* 0x0000008828a07824 */ /* 0x000fc800078e02ff */
[----:B------:R1:W-:Y:S01]  /*6bd0*/  STL [R1+0x2b8], R116 ;  /* 0x0002b87401007387 */ /* 0x0003e20000100800 */
[----:B0-----:R-:W-:-:S03]  /*6be0*/  IADD3 R115, P3, R122, R114, RZ ;  /* 0x000000727a737210 */ /* 0x001fc60007f7e0ff */
[----:B------:R0:W-:Y:S04]  /*6bf0*/  STL [R1+0x344], R117 ;  /* 0x0003447501007387 */ /* 0x0001e80000100800 */
[----:B------:R2:W-:Y:S01]  /*6c00*/  STL [R1+0x368], R115 ;  /* 0x0003687301007387 */ /* 0x0005e20000100800 */
[-C--:B-1----:R-:W-:Y:S01]  /*6c10*/  LEA.HI.X.SX32 R116, R159, R111.reuse, 0x1, P0 ;  /* 0x0000006f9f747211 */ /* 0x082fe200000f0eff */
[----:B------:R-:W-:Y:S01]  /*6c20*/  IMAD R159, R40, 0x1b, RZ ;  /* 0x0000001b289f7824 */ /* 0x000fe200078e02ff */
[----:B0-----:R-:W-:-:S03]  /*6c30*/  LEA.HI.X.SX32 R117, R123, R111, 0x1, P3 ;  /* 0x0000006f7b757211 */ /* 0x001fc600018f0eff */
        /* <DEDUP_REMOVED lines=65> */
[----:B------:R-:W-:Y:S04]  /*7050*/  STL [R1+0x3e4], R117 ;  /* 0x0003e47501007387 */ /* 0x000fe80000100800 */
[----:B------:R0:W-:Y:S01]  /*7060*/  STL [R1+0x408], R116 ;  /* 0x0004087401007387 */ /* 0x0001e20000100800 */
[----:B-1----:R-:W-:Y:S01]  /*7070*/  LEA.HI.X.SX32 R115, R159, R111, 0x1, P0 ;  /* 0x0000006f9f737211 */ /* 0x002fe200000f0eff */
[----:B------:R-:W-:-:S04]  /*7080*/  IMAD R159, R40, 0x11, RZ ;  /* 0x00000011289f7824 */ /* 0x000fc800078e02ff */
[----:B------:R1:W-:Y:S01]  /*7090*/  STL [R1+0x47c], R115 ;  /* 0x00047c7301007387 */ /* 0x0003e20000100800 */
[----:B0-----:R-:W-:-:S05]  /*70a0*/  IADD3 R116, P0, R133, R114, RZ ;  /* 0x0000007285747210 */ /* 0x001fca0007f1e0ff */
[----:B------:R0:W-:Y:S01]  /*70b0*/  STL [R1+0x490], R116 ;  /* 0x0004907401007387 */ /* 0x0001e20000100800 */
[-C--:B-1----:R-:W-:Y:S02]  /*70c0*/  LEA.HI.X.SX32 R115, R132, R111.reuse, 0x1, P4 ;  /* 0x0000006f84737211 */ /* 0x082fe400020f0eff */
[----:B------:R-:W-:Y:S01]  /*70d0*/  IADD3 R117, P4, R160, R114, RZ ;  /* 0x00000072a0757210 */ /* 0x000fe20007f9e0ff */
[----:B------:R-:W-:Y:S02]  /*70e0*/  IMAD R160, R40, 0xa0, RZ ;  /* 0x000000a028a07824 */ /* 0x000fe400078e02ff */
[----:B------:R1:W-:Y:S01]  /*70f0*/  STL [R1+0x2f4], R115 ;  /* 0x0002f47301007387 */ /* 0x0003e20000100800 */
[----:B0-----:R-:W-:-:S03]  /*7100*/  LEA.HI.X.SX32 R116, R133, R111, 0x1, P3 ;  /* 0x0000006f85747211 */ /* 0x001fc600018f0eff */
[----:B------:R0:W-:Y:S04]  /*7110*/  STL [R1+0x198], R117 ;  /* 0x0001987501007387 */ /* 0x0001e80000100800 */
[----:B------:R2:W-:Y:S01]  /*7120*/  STL [R1+0x404], R116 ;  /* 0x0004047401007387 */ /* 0x0005e20000100800 */
[----:B-1----:R-:W-:Y:S02]  /*7130*/  IADD3 R115, P3, R134, R114, RZ ;  /* 0x0000007286737210 */ /* 0x002fe40007f7e0ff */
[----:B0-----:R-:W-:-:S03]  /*7140*/  LEA.HI.X.SX32 R117, R159, R111, 0x1, P0 ;  /* 0x0000006f9f757211 */ /* 0x001fc600000f0eff */
[----:B------:R0:W-:Y:S01]  /*7150*/  STL [R1+0x338], R115 ;  /* 0x0003387301007387 */ /* 0x0001e20000100800 */
[----:B------:R-:W-:Y:S01]  /*7160*/  IMAD R159, R40, 0xf, RZ ;  /* 0x0000000f289f7824 */ /* 0x000fe200078e02ff */
[----:B--2---:R-:W-:Y:S02]  /*7170*/  IADD3 R116, P0, R135, R114, RZ ;  /* 0x0000007287747210 */ /* 0x004fe40007f1e0ff */
[----:B------:R-:W-:Y:S04]  /*7180*/  STL [R1+0x48c], R117 ;  /* 0x00048c7501007387 */ /* 0x000fe80000100800 */
[----:B------:R1:W-:Y:S01]  /*7190*/  STL [R1+0x428], R116 ;  /* 0x0004287401007387 */ /* 0x0003e20000100800 */
[----:B0-----:R-:W-:-:S05]  /*71a0*/  LEA.HI.X.SX32 R115, R134, R111, 0x1, P6 ;  /* 0x0000006f86737211 */ /* 0x001fca00030f0eff */
[----:B------:R0:W-:Y:S01]  /*71b0*/  STL [R1+0x154], R115 ;  /* 0x0001547301007387 */ /* 0x0001e20000100800 */
[----:B-1----:R-:W-:-:S05]  /*71c0*/  IADD3 R116, P6, R136, R114, RZ ;  /* 0x0000007288747210 */ /* 0x002fca0007fde0ff */
[----:B------:R-:W-:Y:S01]  /*71d0*/  STL [R1+0x4a0], R116 ;  /* 0x0004a07401007387 */ /* 0x000fe20000100800 */
[-C--:B0-----:R-:W-:Y:S02]  /*71e0*/  LEA.HI.X.SX32 R115, R135, R111.reuse, 0x1, P3 ;  /* 0x0000006f87737211 */ /* 0x081fe400018f0eff */
[----:B------:R-:W-:Y:S01]  /*71f0*/  IADD3 R117, P3, R160, R114, RZ ;  /* 0x00000072a0757210 */ /* 0x000fe20007f7e0ff */
[----:B------:R-:W-:Y:S02]  /*7200*/  IMAD R160, R40, 0xc0, RZ ;  /* 0x000000c028a07824 */ /* 0x000fe400078e02ff */
[----:B------:R0:W-:Y:S04]  /*7210*/  STL [R1+0x334], R115 ;  /* 0x0003347301007387 */ /* 0x0001e80000100800 */
[----:B------:R1:W-:Y:S01]  /*7220*/  STL [R1+0x298], R117 ;  /* 0x0002987501007387 */ /* 0x0003e20000100800 */
[----:B0-----:R-:W-:-:S02]  /*7230*/  LEA.HI.X.SX32 R115, R136, R111, 0x1, P0 ;  /* 0x0000006f88737211 */ /* 0x001fc400000f0eff */
[----:B------:R-:W-:Y:S02]  /*7240*/  IADD3 R116, P0, R137, R114, RZ ;  /* 0x0000007289747210 */ /* 0x000fe40007f1e0ff */
[----:B-1----:R-:W-:Y:S01]  /*7250*/  LEA.HI.X.SX32 R117, R159, R111, 0x1, P6 ;  /* 0x0000006f9f757211 */ /* 0x002fe200030f0eff */
[----:B------:R0:W-:Y:S01]  /*7260*/  STL [R1+0x424], R115 ;  /* 0x0004247301007387 */ /* 0x0001e20000100800 */
[----:B------:R-:W-:-:S03]  /*7270*/  IMAD R159, R40, 0xd, RZ ;  /* 0x0000000d289f7824 */ /* 0x000fc600078e02ff */
[----:B------:R1:W-:Y:S04]  /*7280*/  STL [R1+0x378], R116 ;  /* 0x0003787401007387 */ /* 0x0003e80000100800 */
[----:B------:R-:W-:Y:S01]  /*7290*/  STL [R1+0x49c], R117 ;  /* 0x00049c7501007387 */ /* 0x000fe20000100800 */
[----:B0-----:R-:W-:Y:S02]  /*72a0*/  IADD3 R115, P6, R138, R114, RZ ;  /* 0x000000728a737210 */ /* 0x001fe40007fde0ff */
[----:B-1----:R-:W-:-:S03]  /*72b0*/  LEA.HI.X.SX32 R116, R137, R111, 0x1, P5 ;  /* 0x0000006f89747211 */ /* 0x002fc600028f0eff */
[----:B------:R0:W-:Y:S04]  /*72c0*/  STL [R1+0x448], R115 ;  /* 0x0004487301007387 */ /* 0x0001e80000100800 */
[----:B------:R1:W-:Y:S01]  /*72d0*/  STL [R1+0x1d4], R116 ;  /* 0x0001d47401007387 */ /* 0x0003e20000100800 */
[----:B0-----:R-:W-:Y:S02]  /*72e0*/  IADD3 R115, P5, R139, R114, RZ ;  /* 0x000000728b737210 */ /* 0x001fe40007fbe0ff */
[----:B-1----:R-:W-:-:S03]  /*72f0*/  LEA.HI.X.SX32 R116, R138, R111, 0x1, P0 ;  /* 0x0000006f8a747211 */ /* 0x002fc600000f0eff */
[----:B------:R0:W-:Y:S04]  /*7300*/  STL [R1+0x4b0], R115 ;  /* 0x0004b07301007387 */ /* 0x0001e80000100800 */
[----:B------:R1:W-:Y:S01]  /*7310*/  STL [R1+0x374], R116 ;  /* 0x0003747401007387 */ /* 0x0003e20000100800 */
[----:B0-----:R-:W-:Y:S01]  /*7320*/  IADD3 R115, P0, R160, R114, RZ ;  /* 0x00000072a0737210 */ /* 0x001fe20007f1e0ff */
[----:B------:R-:W-:Y:S01]  /*7330*/  IMAD R160, R40, 0x3, RZ ;  /* 0x0000000328a07824 */ /* 0x000fe200078e02ff */
[----:B-1----:R-:W-:-:S03]  /*7340*/  LEA.HI.X.SX32 R116, R139, R111, 0x1, P6 ;  /* 0x0000006f8b747211 */ /* 0x002fc600030f0eff */
[----:B------:R0:W-:Y:S01]  /*7350*/  STL [R1+0x218], R115 ;  /* 0x0002187301007387 */ /* 0x0001e20000100800 */
[----:B------:R-:W-:-:S03]  /*7360*/  IADD3 R117, P6, R140, R114, RZ ;  /* 0x000000728c757210 */ /* 0x000fc60007fde0ff */
[----:B------:R1:W-:Y:S04]  /*7370*/  STL [R1+0x444], R116 ;  /* 0x0004447401007387 */ /* 0x0003e80000100800 */
[----:B------:R2:W-:Y:S01]  /*7380*/  STL [R1+0x3b8], R117 ;  /* 0x0003b87501007387 */ /* 0x0005e20000100800 */
[----:B0-----:R-:W-:Y:S01]  /*7390*/  LEA.HI.X.SX32 R115, R159, R111, 0x1, P5 ;  /* 0x0000006f9f737211 */ /* 0x001fe200028f0eff */
[----:B------:R-:W-:Y:S01]  /*73a0*/  IMAD R159, R40, 0xb, RZ ;  /* 0x0000000b289f7824 */ /* 0x000fe200078e02ff */
[----:B-1----:R-:W-:-:S03]  /*73b0*/  IADD3 R116, P5, R141, R114, RZ ;  /* 0x000000728d747210 */ /* 0x002fc60007fbe0ff */
[----:B------:R0:W-:Y:S01]  /*73c0*/  STL [R1+0x4ac], R115 ;  /* 0x0004ac7301007387 */ /* 0x0001e20000100800 */
[----:B--2---:R-:W-:-:S03]  /*73d0*/  LEA.HI.X.SX32 R117, R140, R111, 0x1, P1 ;  /* 0x0000006f8c757211 */ /* 0x004fc600008f0eff */
        /* <DEDUP_REMOVED lines=22> */
[----:B--2---:R-:W-:-:S03]  /*7540*/  LEA.HI.X.SX32 R117, R145, R111, 0x1, P5 ;  /* 0x0000006f91757211 */ /* 0x004fc600028f0eff */
[----:B------:R1:W-:Y:S01]  /*7550*/  STL [R1+0x3f4], R116 ;  /* 0x0003f47401007387 */ /* 0x0003e20000100800 */
[-C--:B0-----:R-:W-:Y:S02]  /*7560*/  IADD3 R115, P6, R147, R114.reuse, RZ ;  /* 0x0000007293737210 */ /* 0x081fe40007fde0ff */
[----:B-1----:R-:W-:-:S03]  /*7570*/  IADD3 R116, P5, R148, R114, RZ ;  /* 0x0000007294747210 */ /* 0x002fc60007fbe0ff */
[----:B------:R0:W-:Y:S04]  /*7580*/  STL [R1+0x438], R115 ;  /* 0x0004387301007387 */ /* 0x0001e80000100800 */
        /* <DEDUP_REMOVED lines=15> */
[-C--:B0-----:R-:W-:Y:S02]  /*7680*/  LEA.HI.X.SX32 R115, R148, R111.reuse, 0x1, P6 ;  /* 0x0000006f94737211 */ /* 0x081fe400030f0eff */
[----:B-1----:R-:W-:-:S03]  /*7690*/  LEA.HI.X.SX32 R117, R149, R111, 0x1, P5 ;  /* 0x0000006f95757211 */ /* 0x002fc600028f0eff */
[----:B------:R0:W-:Y:S01]  /*76a0*/  STL [R1+0x434], R115 ;  /* 0x0004347301007387 */ /* 0x0001e20000100800 */
[----:B--2---:R-:W-:-:S05]  /*76b0*/  IADD3 R116, P6, R152, R114, RZ ;  /* 0x0000007298747210 */ /* 0x004fca0007fde0ff */
[----:B------:R1:W-:Y:S01]  /*76c0*/  STL [R1+0x4c8], R116 ;  /* 0x0004c87401007387 */ /* 0x0003e20000100800 */
[----:B0-----:R-:W-:-:S03]  /*76d0*/  IADD3 R115, P5, R153, R114, RZ ;  /* 0x0000007299737210 */ /* 0x001fc60007fbe0ff */
[----:B------:R0:W-:Y:S04]  /*76e0*/  STL [R1+0x4a4], R117 ;  /* 0x0004a47501007387 */ /* 0x0001e80000100800 */
[----:B------:R2:W-:Y:S01]  /*76f0*/  STL [R1+0x4f0], R115 ;  /* 0x0004f07301007387 */ /* 0x0005e20000100800 */
[----:B-1----:R-:W-:Y:S01]  /*7700*/  LEA.HI.X.SX32 R116, R159, R111, 0x1, P1 ;  /* 0x0000006f9f747211 */ /* 0x002fe200008f0eff */
[----:B------:R-:W-:Y:S01]  /*7710*/  IMAD R159, R40, 0x5, RZ ;  /* 0x00000005289f7824 */ /* 0x000fe200078e02ff */
[----:B0-----:R-:W-:-:S03]  /*7720*/  IADD3 R117, P1, R154, R114, RZ ;  /* 0x000000729a757210 */ /* 0x001fc60007f3e0ff */
        /* <DEDUP_REMOVED lines=19> */
[C---:B------:R-:W-:Y:S01]  /*7860*/  IMAD.SHL.U32 R159, R40.reuse, 0x40, RZ ;  /* 0x00000040289f7824 */ /* 0x040fe200078e00ff */
[----:B0-----:R-:W-:-:S03]  /*7870*/  LEA R117, P5, R40, R114, 0x7 ;  /* 0x0000007228757211 */ /* 0x001fc600078a38ff */
[----:B------:R0:W-:Y:S01]  /*7880*/  STL [R1+0x4ec], R115 ;  /* 0x0004ec7301007387 */ /* 0x0001e20000100800 */
[----:B--2---:R-:W-:-:S03]  /*7890*/  LEA.HI.X.SX32 R116, R154, R111, 0x1, P0 ;  /* 0x0000006f9a747211 */ /* 0x004fc600000f0eff */
[----:B------:R1:W-:Y:S04]  /*78a0*/  STL [R1+0x318], R117 ;  /* 0x0003187501007387 */ /* 0x0003e80000100800 */
[----:B------:R2:W-:Y:S01]  /*78b0*/  STL [R1+0x214], R116 ;  /* 0x0002147401007387 */ /* 0x0005e20000100800 */
[----:B0-----:R-:W-:Y:S02]  /*78c0*/  LEA R115, P0, R40, R114, 0x6 ;  /* 0x0000007228737211 */ /* 0x001fe400078030ff */
[----:B-1----:R-:W-:-:S03]  /*78d0*/  LEA.HI.X.SX32 R117, R155, R111, 0x1, P1 ;  /* 0x0000006f9b757211 */ /* 0x002fc600008f0eff */
[----:B------:R0:W-:Y:S01]  /*78e0*/  STL [R1+0x418], R115 ;  /* 0x0004187301007387 */ /* 0x0001e20000100800 */
[----:B--2---:R-:W-:-:S03]  /*78f0*/  LEA R116, P1, R40, R114, 0x5 ;  /* 0x0000007228747211 */ /* 0x004fc600078228ff */
[----:B------:R1:W-:Y:S04]  /*7900*/  STL [R1+0x394], R117 ;  /* 0x0003947501007387 */ /* 0x0003e80000100800 */
[----:B------:R2:W-:Y:S01]  /*7910*/  STL [R1+0x498], R116 ;  /* 0x0004987401007387 */ /* 0x0005e20000100800 */
[----:B0-----:R-:W-:Y:S02]  /*7920*/  LEA.HI.X.SX32 R115, R156, R111, 0x1, P3 ;  /* 0x0000006f9c737211 */ /* 0x001fe400018f0eff */
[----:B-1----:R-:W-:-:S03]  /*7930*/  LEA R117, P3, R40, R114, 0x4 ;  /* 0x0000007228757211 */ /* 0x002fc600078620ff */
[----:B------:R0:W-:Y:S01]  /*7940*/  STL [R1+0x454], R115 ;  /* 0x0004547301007387 */ /* 0x0001e20000100800 */
[----:B--2---:R-:W-:-:S03]  /*7950*/  LEA.HI.X.SX32 R116, R157, R111, 0x1, P4 ;  /* 0x0000006f9d747211 */ /* 0x004fc600020f0eff */
[----:B------:R1:W-:Y:S04]  /*7960*/  STL [R1+0x4d8], R117 ;  /* 0x0004d87501007387 */ /* 0x0003e80000100800 */
[----:B------:R2:W-:Y:S01]  /*7970*/  STL [R1+0x4b4], R116 ;  /* 0x0004b47401007387 */ /* 0x0005e20000100800 */
[----:B0-----:R-:W-:Y:S02]  /*7980*/  LEA R115, P4, R40, R114, 0x3 ;  /* 0x0000007228737211 */ /* 0x001fe400078818ff */
[----:B-1----:R-:W-:-:S03]  /*7990*/  LEA.HI.X.SX32 R117, R160, R111, 0x1, P6 ;  /* 0x0000006fa0757211 */ /* 0x002fc600030f0eff */
[----:B------:R0:W-:Y:S01]  /*79a0*/  STL [R1+0x4f8], R115 ;  /* 0x0004f87301007387 */ /* 0x0001e20000100800 */
[----:B------:R-:W-:Y:S01]  /*79b0*/  IMAD.SHL.U32 R160, R40, 0x8, RZ ;  /* 0x0000000828a07824 */ /* 0x000fe200078e00ff */
[----:B--2---:R-:W-:-:S05]  /*79c0*/  LEA.HI.X.SX32 R116, R158, R111, 0x1, P2 ;  /* 0x0000006f9e747211 */ /* 0x004fca00010f0eff */
[----:B------:R1:W-:Y:S01]  /*79d0*/  STL [R1+0x4e4], R116 ;  /* 0x0004e47401007387 */ /* 0x0003e20000100800 */
[----:B0-----:R-:W-:-:S05]  /*79e0*/  IADD3 R115, P2, R42, R114, RZ ;  /* 0x000000722a737210 */ /* 0x001fca0007f5e0ff */
[----:B------:R0:W-:Y:S01]  /*79f0*/  STL [R1+0x510], R115 ;  /* 0x0005107301007387 */ /* 0x0001e20000100800 */
[----:B-1----:R-:W-:-:S03]  /*7a00*/  LEA R116, P6, R40, R114, 0x2 ;  /* 0x0000007228747211 */ /* 0x002fc600078c10ff */
[----:B------:R1:W-:Y:S04]  /*7a10*/  STL [R1+0x4fc], R117 ;  /* 0x0004fc7501007387 */ /* 0x0003e80000100800 */
[----:B------:R2:W-:Y:S01]  /*7a20*/  STL [R1+0x508], R116 ;  /* 0x0005087401007387 */ /* 0x0005e20000100800 */
[-C--:B0-----:R-:W-:Y:S01]  /*7a30*/  LEA.HI.X.SX32 R115, R159, R111.reuse, 0x1, P5 ;  /* 0x0000006f9f737211 */ /* 0x081fe200028f0eff */
[----:B------:R-:W-:Y:S01]  /*7a40*/  IMAD.SHL.U32 R159, R40, 0x4, RZ ;  /* 0x00000004289f7824 */ /* 0x000fe200078e00ff */
[----:B-1----:R-:W-:-:S03]  /*7a50*/  LEA.HI.X.SX32 R117, R162, R111, 0x1, P0 ;  /* 0x0000006fa2757211 */ /* 0x002fc600000f0eff */
[----:B------:R0:W-:Y:S01]  /*7a60*/  STL [R1+0x314], R115 ;  /* 0x0003147301007387 */ /* 0x0001e20000100800 */
[----:B--2---:R-:W-:-:S03]  /*7a70*/  LEA.HI.X.SX32 R116, R161, R111, 0x1, P1 ;  /* 0x0000006fa1747211 */ /* 0x004fc600008f0eff */
[----:B------:R1:W-:Y:S04]  /*7a80*/  STL [R1+0x414], R117 ;  /* 0x0004147501007387 */ /* 0x0003e80000100800 */
[----:B------:R2:W-:Y:S01]  /*7a90*/  STL [R1+0x494], R116 ;  /* 0x0004947401007387 */ /* 0x0005e20000100800 */
[-C--:B0-----:R-:W-:Y:S02]  /*7aa0*/  LEA.HI.X.SX32 R115, R160, R111.reuse, 0x1, P3 ;  /* 0x0000006fa0737211 */ /* 0x081fe400018f0eff */
[----:B-1----:R-:W-:-:S03]  /*7ab0*/  LEA.HI.X.SX32 R117, R159, R111, 0x1, P4 ;  /* 0x0000006f9f757211 */ /* 0x002fc600020f0eff */
[----:B------:R0:W-:Y:S01]  /*7ac0*/  STL [R1+0x4d4], R115 ;  /* 0x0004d47301007387 */ /* 0x0001e20000100800 */
[----:B--2---:R-:W-:-:S03]  /*7ad0*/  LEA.HI.X.SX32 R116, R40, R111, 0x1, P2 ;  /* 0x0000006f28747211 */ /* 0x004fc600010f0eff */
[----:B------:R1:W-:Y:S01]  /*7ae0*/  STL [R1+0x4f4], R117 ;  /* 0x0004f47501007387 */ /* 0x0003e20000100800 */
[----:B------:R-:W-:-:S03]  /*7af0*/  CS2R R40, SRZ ;  /* 0x0000000000287805 */ /* 0x000fc6000001ff00 */
[----:B------:R2:W-:Y:S01]  /*7b00*/  STL [R1+0x50c], R116 ;  /* 0x00050c7401007387 */ /* 0x0005e20000100800 */
[----:B0-----:R-:W-:Y:S02]  /*7b10*/  LEA.HI.X.SX32 R115, R42, R111, 0x1, P6 ;  /* 0x0000006f2a737211 */ /* 0x001fe400030f0eff */
[----:B------:R-:W-:Y:S02]  /*7b20*/  CS2R R42, SRZ ;  /* 0x00000000002a7805 */ /* 0x000fe4000001ff00 */
[C---:B-1----:R-:W-:Y:S01]  /*7b30*/  LOP3.LUT R117, R2.reuse, 0x30, RZ, 0x3c, !PT ;  /* 0x0000003002757812 */ /* 0x042fe200078e3cff */
[----:B------:R0:W-:Y:S01]  /*7b40*/  STL [R1+0x504], R115 ;  /* 0x0005047301007387 */ /* 0x0001e20000100800 */
[----:B--2---:R-:W-:-:S05]  /*7b50*/  LOP3.LUT R116, R2, 0x10, RZ, 0x3c, !PT ;  /* 0x0000001002747812 */ /* 0x004fca00078e3cff */
[----:B------:R1:W-:Y:S01]  /*7b60*/  STL [R1+0x558], R116 ;  /* 0x0005587401007387 */ /* 0x0003e20000100800 */
[----:B0-----:R-:W-:-:S05]  /*7b70*/  LOP3.LUT R115, R2, 0x20, RZ, 0x3c, !PT ;  /* 0x0000002002737812 */ /* 0x001fca00078e3cff */
[----:B------:R0:W-:Y:S01]  /*7b80*/  STL [R1+0x554], R115 ;  /* 0x0005547301007387 */ /* 0x0001e20000100800 */
[----:B-1----:R-:W-:-:S03]  /*7b90*/  LOP3.LUT R116, R2, 0x40, RZ, 0x3c, !PT ;  /* 0x0000004002747812 */ /* 0x002fc600078e3cff */
[----:B------:R1:W-:Y:S04]  /*7ba0*/  STL [R1+0x550], R117 ;  /* 0x0005507501007387 */ /* 0x0003e80000100800 */
[----:B------:R2:W-:Y:S01]  /*7bb0*/  STL [R1+0x54c], R116 ;  /* 0x00054c7401007387 */ /* 0x0005e20000100800 */
[C---:B0-----:R-:W-:Y:S02]  /*7bc0*/  LOP3.LUT R115, R2.reuse, 0x50, RZ, 0x3c, !PT ;  /* 0x0000005002737812 */ /* 0x041fe400078e3cff */
[----:B-1----:R-:W-:-:S03]  /*7bd0*/  LOP3.LUT R117, R2, 0x60, RZ, 0x3c, !PT ;  /* 0x0000006002757812 */ /* 0x002fc600078e3cff */
[----:B------:R0:W-:Y:S01]  /*7be0*/  STL [R1+0x548], R115 ;  /* 0x0005487301007387 */ /* 0x0001e20000100800 */
[----:B--2---:R-:W-:-:S03]  /*7bf0*/  LOP3.LUT R116, R2, 0x70, RZ, 0x3c, !PT ;  /* 0x0000007002747812 */ /* 0x004fc600078e3cff */
[----:B------:R1:W-:Y:S04]  /*7c00*/  STL [R1+0x544], R117 ;  /* 0x0005447501007387 */ /* 0x0003e80000100800 */
[----:B------:R2:W-:Y:S01]  /*7c10*/  STL [R1+0x540], R116 ;  /* 0x0005407401007387 */ /* 0x0005e20000100800 */
[C---:B0-----:R-:W-:Y:S02]  /*7c20*/  LOP3.LUT R115, R3.reuse, 0x10, RZ, 0x3c, !PT ;  /* 0x0000001003737812 */ /* 0x041fe400078e3cff */
[C---:B------:R-:W-:Y:S02]  /*7c30*/  LOP3.LUT R115, R3.reuse, 0x40, RZ, 0x3c, !PT ;  /* 0x0000004003737812 */ /* 0x040fe400078e3cff */
[C---:B-1----:R-:W-:Y:S02]  /*7c40*/  LOP3.LUT R117, R3.reuse, 0x20, RZ, 0x3c, !PT ;  /* 0x0000002003757812 */ /* 0x042fe400078e3cff */
[----:B------:R-:W-:-:S02]  /*7c50*/  LOP3.LUT R117, R3, 0x50, RZ, 0x3c, !PT ;  /* 0x0000005003757812 */ /* 0x000fc400078e3cff */
[C---:B--2---:R-:W-:Y:S02]  /*7c60*/  LOP3.LUT R116, R3.reuse, 0x30, RZ, 0x3c, !PT ;  /* 0x0000003003747812 */ /* 0x044fe400078e3cff */
[C---:B------:R-:W-:Y:S02]  /*7c70*/  LOP3.LUT R116, R3.reuse, 0x60, RZ, 0x3c, !PT ;  /* 0x0000006003747812 */ /* 0x040fe400078e3cff */
[----:B------:R-:W-:-:S07]  /*7c80*/  LOP3.LUT R115, R3, 0x70, RZ, 0x3c, !PT ;  /* 0x0000007003737812 */ /* 0x000fce00078e3cff */
.L_x_1:
[----:B------:R-:W2:Y:S01]  /*7c90*/  LDL R117, [R1+0x50c] ;  /* 0x00050c0001757983 */ /* 0x000ea20000100800 */
[----:B------:R-:W-:Y:S01]  /*7ca0*/  MOV R113, UR49 ;  /* 0x0000003100717c02 */ /* 0x000fe20008000f00 */
[----:B------:R-:W0:Y:S02]  /*7cb0*/  LDC R130, c[0x0][0x230] ;  /* 0x00008c00ff827b82 */ /* 0x000e240000000800 */
[----:B------:R-:W2:Y:S04]  /*7cc0*/  LDL R116, [R1+0x510] ;  /* 0x0005100001747983 */ /* 0x000ea80000100800 */
[----:B------:R-:W-:Y:S04]  /*7cd0*/  STL [R1+0x650], R7 ;  /* 0x0006500701007387 */ /* 0x000fe80000100800 */
[----:B------:R-:W-:Y:S04]  /*7ce0*/  STL [R1+0x61c], R3 ;  /* 0x00061c0301007387 */ /* 0x000fe80000100800 */
[----:B------:R1:W-:Y:S01]  /*7cf0*/  STL [R1+0x618], R112 ;  /* 0x0006187001007387 */ /* 0x0003e20000100800 */
[----:B------:R-:W-:-:S03]  /*7d00*/  MOV R115, UR53 ;  /* 0x0000003500737c02 */ /* 0x000fc60008000f00 */
[----:B-1----:R-:W3:Y:S04]  /*7d10*/  LDL.LU R112, [R1+0x508] ;  /* 0x0005080001707983 */ /* 0x002ee80000300800 */
[----:B-----5:R1:W-:Y:S04]  /*7d20*/  STL [R1+0x57c], R0 ;  /* 0x00057c0001007387 */ /* 0x0203e80000100800 */
[----:B------:R-:W4:Y:S04]  /*7d30*/  LDL R132, [R1+0x504] ;  /* 0x0005040001847983 */ /* 0x000f280000100800 */
[----:B------:R0:W-:Y:S01]  /*7d40*/  STL [R1+0x538], R113 ;  /* 0x0005387101007387 */ /* 0x0001e20000100800 */
[----:B-1----:R-:W-:-:S05]  /*7d50*/  MOV R0, UR48 ;  /* 0x0000003000007c02 */ /* 0x002fca0008000f00 */
[----:B------:R1:W-:Y:S01]  /*7d60*/  STL [R1+0x534], R0 ;  /* 0x0005340001007387 */ /* 0x0003e20000100800 */
[----:B0-----:R-:W-:-:S03]  /*7d70*/  MOV R113, UR52 ;  /* 0x0000003400717c02 */ /* 0x001fc60008000f00 */
[----:B------:R-:W-:Y:S04]  /*7d80*/  STL [R1+0x530], R115 ;  /* 0x0005307301007387 */ /* 0x000fe80000100800 */
[----:B------:R-:W4:Y:S01]  /*7d90*/  LDL R119, [R1+0x4fc] ;  /* 0x0004fc0001777983 */ /* 0x000f220000100800 */
[----:B-1----:R-:W-:-:S03]  /*7da0*/  MOV R0, UR57 ;  /* 0x0000003900007c02 */ /* 0x002fc60008000f00 */
[----:B------:R0:W-:Y:S04]  /*7db0*/  STL [R1+0x52c], R113 ;  /* 0x00052c7101007387 */ /* 0x0001e80000100800 */
[----:B------:R-:W4:Y:S04]  /*7dc0*/  LDL R118, [R1+0x500] ;  /* 0x0005000001767983 */ /* 0x000f280000100800 */
[----:B------:R1:W-:Y:S04]  /*7dd0*/  STL [R1+0x528], R0 ;  /* 0x0005280001007387 */ /* 0x0003e80000100800 */
[----:B------:R-:W4:Y:S01]  /*7de0*/  LDL R131, [R1+0x4f4] ;  /* 0x0004f40001837983 */ /* 0x000f220000100800 */
[----:B------:R-:W-:-:S03]  /*7df0*/  IMAD R130, R110, -0x80, R130 ;  /* 0xffffff806e827824 */ /* 0x000fc600078e0282 */
[----:B------:R-:W4:Y:S02]  /*7e00*/  LDL R123, [R1+0x4f8] ;  /* 0x0004f800017b7983 */ /* 0x000f240000100800 */
[C---:B------:R-:W-:Y:S02]  /*7e10*/  ISETP.GT.AND P1, PT, R130.reuse, 0x1, PT ;  /* 0x000000018200780c */ /* 0x040fe40003f24270 */
[C---:B------:R-:W-:Y:S02]  /*7e20*/  ISETP.GT.AND P2, PT, R130.reuse, 0x2, PT ;  /* 0x000000028200780c */ /* 0x040fe40003f44270 */
[----:B0-----:R-:W-:Y:S02]  /*7e30*/  MOV R113, UR56 ;  /* 0x0000003800717c02 */ /* 0x001fe40008000f00 */
[----:B------:R-:W-:Y:S02]  /*7e40*/  PRMT R156, RZ, 0x7610, R156 ;  /* 0x00007610ff9c7816 */ /* 0x000fe4000000009c */
[----:B------:R-:W-:Y:S01]  /*7e50*/  ISETP.GT.AND P3, PT, R130, 0x3, PT ;  /* 0x000000038200780c */ /* 0x000fe20003f64270 */
[----:B------:R-:W-:Y:S01]  /*7e60*/  STL [R1+0x620], R113 ;  /* 0x0006207101007387 */ /* 0x000fe20000100800 */
[----:B------:R-:W-:-:S02]  /*7e70*/  PRMT R182, RZ, 0x7610, R182 ;  /* 0x00007610ffb67816 */ /* 0x000fc400000000b6 */
[----:B------:R-:W-:Y:S01]  /*7e80*/  ISETP.GT.AND P4, PT, R130, 0x4, PT ;  /* 0x000000048200780c */ /* 0x000fe20003f84270 */
[----:B------:R-:W-:Y:S04]  /*7e90*/  STL [R1+0x624], R110 ;  /* 0x0006246e01007387 */ /* 0x000fe80000100800 */
[----:B------:R-:W-:Y:S04]  /*7ea0*/  STL [R1+0x628], R111 ;  /* 0x0006286f01007387 */ /* 0x000fe80000100800 */
[----:B------:R0:W-:Y:S04]  /*7eb0*/  STL [R1+0x62c], R114 ;  /* 0x00062c7201007387 */ /* 0x0001e80000100800 */
[----:B------:R-:W4:Y:S04]  /*7ec0*/  LDL R120, [R1+0x4ec] ;  /* 0x0004ec0001787983 */ /* 0x000f280000100800 */
[----:B-1----:R-:W4:Y:S01]  /*7ed0*/  LDL R0, [R1+0x4f0] ;  /* 0x0004f00001007983 */ /* 0x002f220000100800 */
[----:B------:R-:W-:-:S03]  /*7ee0*/  PRMT R166, RZ, 0x7610, R166 ;  /* 0x00007610ffa67816 */ /* 0x000fc600000000a6 */
[----:B--2---:R3:W2:Y:S02]  /*7ef0*/  @P1 LDG.E.U16 R156, desc[UR6][R116.64] ;  /* 0x00000006749c1981 */ /* 0x0046a4000c1e1500 */
[----:B---3--:R-:W-:Y:S02]  /*7f00*/  @P2 IMAD.MOV.U32 R116, RZ, RZ, R112 ;  /* 0x000000ffff742224 */ /* 0x008fe400078e0070 */
[----:B------:R-:W-:Y:S01]  /*7f10*/  STL [R1+0x630], R112 ;  /* 0x0006307001007387 */ /* 0x000fe20000100800 */
[----:B----4-:R-:W-:-:S03]  /*7f20*/  @P2 IMAD.MOV.U32 R117, RZ, RZ, R132 ;  /* 0x000000ffff752224 */ /* 0x010fc600078e0084 */
[----:B------:R-:W3:Y:S04]  /*7f30*/  LDL R132, [R1+0x4dc] ;  /* 0x0004dc0001847983 */ /* 0x000ee80000100800 */
[----:B------:R1:W4:Y:S02]  /*7f40*/  @P2 LDG.E.U16 R182, desc[UR6][R116.64] ;  /* 0x0000000674b62981 */ /* 0x000324000c1e1500 */
[----:B-1----:R-:W-:Y:S02]  /*7f50*/  @P3 IMAD.MOV.U32 R117, RZ, RZ, R119 ;  /* 0x000000ffff753224 */ /* 0x002fe400078e0077 */
[----:B------:R-:W2:Y:S01]  /*7f60*/  LDL R119, [R1+0x4e4] ;  /* 0x0004e40001777983 */ /* 0x000ea20000100800 */
[----:B------:R-:W-:-:S03]  /*7f70*/  @P3 IMAD.MOV.U32 R116, RZ, RZ, R118 ;  /* 0x000000ffff743224 */ /* 0x000fc600078e0076 */
[----:B------:R-:W3:Y:S04]  /*7f80*/  LDL R118, [R1+0x4e8] ;  /* 0x0004e80001767983 */ /* 0x000ee80000100800 */
[----:B------:R1:W4:Y:S02]  /*7f90*/  @P3 LDG.E.U16 R166, desc[UR6][R116.64] ;  /* 0x0000000674a63981 */ /* 0x000324000c1e1500 */
[----:B-1----:R-:W-:Y:S02]  /*7fa0*/  @P4 IMAD.MOV.U32 R117, RZ, RZ, R131 ;  /* 0x000000ffff754224 */ /* 0x002fe400078e0083 */
[----:B------:R-:W4:Y:S01]  /*7fb0*/  LDL R131, [R1+0x4e0] ;  /* 0x0004e00001837983 */ /* 0x000f220000100800 */
[C---:B------:R-:W-:Y:S01]  /*7fc0*/  ISETP.GT.AND P0, PT, R130.reuse, RZ, PT ;  /* 0x000000ff8200720c */ /* 0x040fe20003f04270 */
[----:B------:R-:W-:Y:S01]  /*7fd0*/  @P4 IMAD.MOV.U32 R116, RZ, RZ, R123 ;  /* 0x000000ffff744224 */ /* 0x000fe200078e007b */
[----:B------:R-:W-:Y:S01]  /*7fe0*/  ISETP.GT.AND P5, PT, R130, 0x5, PT ;  /* 0x000000058200780c */ /* 0x000fe20003fa4270 */
[----:B------:R-:W4:Y:S01]  /*7ff0*/  LDL R123, [R1+0x4d4] ;  /* 0x0004d400017b7983 */ /* 0x000f220000100800 */
[----:B------:R-:W-:-:S02]  /*8000*/  PRMT R121, RZ, 0x7610, R121 ;  /* 0x00007610ff797816 */ /* 0x000fc40000000079 */
[----:B------:R-:W-:Y:S02]  /*8010*/  PRMT R140, RZ, 0x7610, R140 ;  /* 0x00007610ff8c7816 */ /* 0x000fe4000000008c */
[----:B------:R-:W-:Y:S02]  /*8020*/  ISETP.GT.AND P1, PT, R130, 0x6, PT ;  /* 0x000000068200780c */ /* 0x000fe40003f24270 */
[----:B------:R1:W4:Y:S03]  /*8030*/  @P4 LDG.E.U16 R121, desc[UR6][R116.64] ;  /* 0x0000000674794981 */ /* 0x000326000c1e1500 */
[----:B------:R-:W-:Y:S01]  /*8040*/  @P0 IMAD.MOV.U32 R115, RZ, RZ, R111 ;  /* 0x000000ffff730224 */ /* 0x000fe200078e006f */
[----:B------:R-:W-:-:S04]  /*8050*/  PRMT R134, RZ, 0x7610, R134 ;  /* 0x00007610ff867816 */ /* 0x000fc80000000086 */
[----:B------:R0:W4:Y:S01]  /*8060*/  @P0 LDG.E.U16 R140, desc[UR6][R114.64] ;  /* 0x00000006728c0981 */ /* 0x000122000c1e1500 */
[----:B------:R-:W-:Y:S01]  /*8070*/  ISETP.GT.AND P0, PT, R130, 0x7, PT ;  /* 0x000000078200780c */ /* 0x000fe20003f04270 */
[----:B-1----:R-:W-:Y:S02]  /*8080*/  @P5 IMAD.MOV.U32 R117, RZ, RZ, R120 ;  /* 0x000000ffff755224 */ /* 0x002fe400078e0078 */
[----:B------:R-:W-:Y:S01]  /*8090*/  @P5 IMAD.MOV.U32 R116, RZ, RZ, R0 ;  /* 0x000000ffff745224 */ /* 0x000fe200078e0000 */
[----:B------:R-:W-:Y:S01]  /*80a0*/  PRMT R133, RZ, 0x7610, R133 ;  /* 0x00007610ff857816 */ /* 0x000fe20000000085 */
[----:B------:R-:W4:Y:S04]  /*80b0*/  LDL R0, [R1+0x4d8] ;  /* 0x0004d80001007983 */ /* 0x000f280000100800 */
[----:B------:R2:W4:Y:S01]  /*80c0*/  @P5 LDG.E.U16 R134, desc[UR6][R116.64] ;  /* 0x0000000674865981 */ /* 0x000522000c1e1500 */
[----:B0-----:R-:W-:Y:S01]  /*80d0*/  PRMT R114, RZ, 0x7610, R114 ;  /* 0x00007610ff727816 */ /* 0x001fe20000000072 */
[----:B--2---:R-:W-:-:S02]  /*80e0*/  @P1 IMAD.MOV.U32 R117, RZ, RZ, R119 ;  /* 0x000000ffff751224 */ /* 0x004fc400078e0077 */
[----:B---3--:R-:W-:-:S05]  /*80f0*/  @P1 IMAD.MOV.U32 R116, RZ, RZ, R118 ;  /* 0x000000ffff741224 */ /* 0x008fca00078e0076 */
[----:B------:R0:W2:Y:S02]  /*8100*/  @P1 LDG.E.U16 R133, desc[UR6][R116.64] ;  /* 0x0000000674851981 */ /* 0x0000a4000c1e1500 */
[----:B0-----:R-:W-:Y:S02]  /*8110*/  @P0 IMAD.MOV.U32 R117, RZ, RZ, R132 ;  /* 0x000000ffff750224 */ /* 0x001fe400078e0084 */
[----:B----4-:R-:W-:-:S05]  /*8120*/  @P0 IMAD.MOV.U32 R116, RZ, RZ, R131 ;  /* 0x000000ffff740224 */ /* 0x010fca00078e0083 */
[----:B------:R0:W3:Y:S04]  /*8130*/  @P0 LDG.E.U16 R114, desc[UR6][R116.64] ;  /* 0x0000000674720981 */ /* 0x0000e8000c1e1500 */
[----:B------:R1:W-:Y:S04]  /*8140*/  STL [R1+0x520], R121 ;  /* 0x0005207901007387 */ /* 0x0003e80000100800 */
[----:B------:R-:W4:Y:S04]  /*8150*/  LDL R120, [R1+0x4d0] ;  /* 0x0004d00001787983 */ /* 0x000f280000100800 */
[----:B------:R-:W2:Y:S04]  /*8160*/  LDL R118, [R1+0x4c8] ;  /* 0x0004c80001767983 */ /* 0x000ea80000100800 */
[----:B-1----:R-:W2:Y:S01]  /*8170*/  LDL R121, [R1+0x4cc] ;  /* 0x0004cc0001797983 */ /* 0x002ea20000100800 */
[----:B------:R-:W-:-:S03]  /*8180*/  ISETP.GT.AND P2, PT, R130, 0x8, PT ;  /* 0x000000088200780c */ /* 0x000fc60003f44270 */
[----:B------:R-:W2:Y:S10]  /*8190*/  LDL R119, [R1+0x4c4] ;  /* 0x0004c40001777983 */ /* 0x000eb40000100800 */
[----:B0-----:R-:W-:-:S02]  /*81a0*/  @P2 IMAD.MOV.U32 R116, RZ, RZ, R0 ;  /* 0x000000ffff742224 */ /* 0x001fc400078e0000 */
[----:B------:R-:W-:Y:S01]  /*81b0*/  @P2 IMAD.MOV.U32 R117, RZ, RZ, R123 ;  /* 0x000000ffff752224 */ /* 0x000fe200078e007b */
[C---:B------:R-:W-:Y:S01]  /*81c0*/  ISETP.GT.AND P3, PT, R130.reuse, 0x9, PT ;  /* 0x000000098200780c */ /* 0x040fe20003f64270 */
[----:B---3--:R-:W-:Y:S04]  /*81d0*/  STL [R1+0x634], R114 ;  /* 0x0006347201007387 */ /* 0x008fe80000100800 */
[----:B------:R-:W3:Y:S04]  /*81e0*/  LDL R123, [R1+0x4bc] ;  /* 0x0004bc00017b7983 */ /* 0x000ee80000100800 */
[----:B------:R-:W3:Y:S01]  /*81f0*/  LDL R0, [R1+0x4c0] ;  /* 0x0004c00001007983 */ /* 0x000ee20000100800 */
[----:B------:R-:W-:-:S02]  /*8200*/  ISETP.GT.AND P4, PT, R130, 0xa, PT ;  /* 0x0000000a8200780c */ /* 0x000fc40003f84270 */
[----:B------:R-:W-:Y:S01]  /*8210*/  PRMT R143, RZ, 0x7610, R143 ;  /* 0x00007610ff8f7816 */ /* 0x000fe2000000008f */
[----:B------:R-:W3:Y:S01]  /*8220*/  LDL R132, [R1+0x4b4] ;  /* 0x0004b40001847983 */ /* 0x000ee20000100800 */
[----:B------:R-:W-:-:S03]  /*8230*/  PRMT R159, RZ, 0x7610, R159 ;  /* 0x00007610ff9f7816 */ /* 0x000fc6000000009f */
[----:B------:R-:W3:Y:S04]  /*8240*/  LDL R131, [R1+0x4b8] ;  /* 0x0004b80001837983 */ /* 0x000ee80000100800 */
[----:B------:R4:W3:Y:S02]  /*8250*/  @P2 LDG.E.U16 R143, desc[UR6][R116.64] ;  /* 0x00000006748f2981 */ /* 0x0008e4000c1e1500 */
[----:B----4-:R-:W-:Y:S02]  /*8260*/  @P3 IMAD.MOV.U32 R116, RZ, RZ, R120 ;  /* 0x000000ffff743224 */ /* 0x010fe400078e0078 */
[----:B--2---:R-:W-:Y:S01]  /*8270*/  @P3 IMAD.MOV.U32 R117, RZ, RZ, R121 ;  /* 0x000000ffff753224 */ /* 0x004fe200078e0079 */
[----:B------:R-:W-:Y:S01]  /*8280*/  ISETP.GT.AND P1, PT, R130, 0xb, PT ;  /* 0x0000000b8200780c */ /* 0x000fe20003f24270 */
[----:B------:R-:W2:Y:S04]  /*8290*/  LDL R121, [R1+0x4ac] ;  /* 0x0004ac0001797983 */ /* 0x000ea80000100800 */
[----:B------:R0:W4:Y:S04]  /*82a0*/  @P3 LDG.E.U16 R159, desc[UR6][R116.64] ;  /* 0x00000006749f3981 */ /* 0x000128000c1e1500 */
[----:B------:R-:W4:Y:S01]  /*82b0*/  LDL R120, [R1+0x4a4] ;  /* 0x0004a40001787983 */ /* 0x000f220000100800 */
[----:B0-----:R-:W-:-:S03]  /*82c0*/  @P4 IMAD.MOV.U32 R116, RZ, RZ, R118 ;  /* 0x000000ffff744224 */ /* 0x001fc600078e0076 */
[----:B------:R-:W4:Y:S01]  /*82d0*/  LDL R118, [R1+0x4b0] ;  /* 0x0004b00001767983 */ /* 0x000f220000100800 */
[----:B------:R-:W-:-:S03]  /*82e0*/  @P4 IMAD.MOV.U32 R117, RZ, RZ, R119 ;  /* 0x000000ffff754224 */ /* 0x000fc600078e0077 */
[----:B------:R-:W4:Y:S01]  /*82f0*/  LDL R119, [R1+0x4a8] ;  /* 0x0004a80001777983 */ /* 0x000f220000100800 */
[----:B------:R-:W-:-:S03]  /*8300*/  PRMT R181, RZ, 0x7610, R181 ;  /* 0x00007610ffb57816 */ /* 0x000fc600000000b5 */
[----:B------:R-:W-:Y:S04]  /*8310*/  STL [R1+0x51c], R134 ;  /* 0x00051c8601007387 */ /* 0x000fe80000100800 */
[----:B------:R3:W4:Y:S02]  /*8320*/  @P4 LDG.E.U16 R181, desc[UR6][R116.64] ;  /* 0x0000000674b54981 */ /* 0x000724000c1e1500 */
[----:B---3--:R-:W-:Y:S02]  /*8330*/  @P1 IMAD.MOV.U32 R117, RZ, RZ, R123 ;  /* 0x000000ffff751224 */ /* 0x008fe400078e007b */
[----:B------:R-:W3:Y:S01]  /*8340*/  LDL R123, [R1+0x49c] ;  /* 0x00049c00017b7983 */ /* 0x000ee20000100800 */
[----:B------:R-:W-:-:S03]  /*8350*/  @P1 IMAD.MOV.U32 R116, RZ, RZ, R0 ;  /* 0x000000ffff741224 */ /* 0x000fc600078e0000 */
[----:B------:R-:W3:Y:S01]  /*8360*/  LDL R0, [R1+0x4a0] ;  /* 0x0004a00001007983 */ /* 0x000ee20000100800 */
[C---:B------:R-:W-:Y:S02]  /*8370*/  ISETP.GT.AND P0, PT, R130.reuse, 0xc, PT ;  /* 0x0000000c8200780c */ /* 0x040fe40003f04270 */
[----:B------:R-:W-:Y:S02]  /*8380*/  PRMT R165, RZ, 0x7610, R165 ;  /* 0x00007610ffa57816 */ /* 0x000fe400000000a5 */
[C---:B------:R-:W-:Y:S02]  /*8390*/  ISETP.GT.AND P2, PT, R130.reuse, 0xd, PT ;  /* 0x0000000d8200780c */ /* 0x040fe40003f44270 */
[----:B------:R-:W-:Y:S02]  /*83a0*/  PRMT R129, RZ, 0x7610, R129 ;  /* 0x00007610ff817816 */ /* 0x000fe40000000081 */
[----:B------:R-:W-:Y:S01]  /*83b0*/  ISETP.GT.AND P3, PT, R130, 0xe, PT ;  /* 0x0000000e8200780c */ /* 0x000fe20003f64270 */
[----:B------:R0:W3:Y:S01]  /*83c0*/  @P1 LDG.E.U16 R165, desc[UR6][R116.64] ;  /* 0x0000000674a51981 */ /* 0x0000e2000c1e1500 */
[----:B------:R-:W-:-:S03]  /*83d0*/  PRMT R127, RZ, 0x7610, R127 ;  /* 0x00007610ff7f7816 */ /* 0x000fc6000000007f */
[----:B0-----:R-:W-:Y:S02]  /*83e0*/  @P0 IMAD.MOV.U32 R116, RZ, RZ, R131 ;  /* 0x000000ffff740224 */ /* 0x001fe400078e0083 */
[----:B------:R-:W-:-:S05]  /*83f0*/  @P0 IMAD.MOV.U32 R117, RZ, RZ, R132 ;  /* 0x000000ffff750224 */ /* 0x000fca00078e0084 */
[----:B------:R2:W3:Y:S01]  /*8400*/  @P0 LDG.E.U16 R129, desc[UR6][R116.64] ;  /* 0x0000000674810981 */ /* 0x0004e2000c1e1500 */
[----:B------:R-:W-:Y:S02]  /*8410*/  ISETP.GT.AND P4, PT, R130, 0xf, PT ;  /* 0x0000000f8200780c */ /* 0x000fe40003f84270 */
[----:B------:R-:W-:Y:S01]  /*8420*/  PRMT R128, RZ, 0x7610, R128 ;  /* 0x00007610ff807816 */ /* 0x000fe20000000080 */
[----:B--2---:R-:W-:Y:S02]  /*8430*/  @P2 IMAD.MOV.U32 R117, RZ, RZ, R121 ;  /* 0x000000ffff752224 */ /* 0x004fe400078e0079 */
[----:B----4-:R-:W-:-:S05]  /*8440*/  @P2 IMAD.MOV.U32 R116, RZ, RZ, R118 ;  /* 0x000000ffff742224 */ /* 0x010fca00078e0076 */
[----:B------:R0:W2:Y:S02]  /*8450*/  @P2 LDG.E.U16 R127, desc[UR6][R116.64] ;  /* 0x00000006747f2981 */ /* 0x0000a4000c1e1500 */
[----:B0-----:R-:W-:Y:S02]  /*8460*/  @P3 IMAD.MOV.U32 R116, RZ, RZ, R119 ;  /* 0x000000ffff743224 */ /* 0x001fe400078e0077 */
[----:B------:R-:W-:-:S05]  /*8470*/  @P3 IMAD.MOV.U32 R117, RZ, RZ, R120 ;  /* 0x000000ffff753224 */ /* 0x000fca00078e0078 */
[----:B------:R3:W4:Y:S01]  /*8480*/  @P3 LDG.E.U16 R128, desc[UR6][R116.64] ;  /* 0x0000000674803981 */ /* 0x000722000c1e1500 */
[----:B------:R-:W-:-:S03]  /*8490*/  PRMT R111, RZ, 0x7610, R111 ;  /* 0x00007610ff6f7816 */ /* 0x000fc6000000006f */
[----:B------:R-:W-:Y:S04]  /*84a0*/  STL [R1+0x518], R133 ;  /* 0x0005188501007387 */ /* 0x000fe80000100800 */
[----:B------:R-:W4:Y:S04]  /*84b0*/  LDL R121, [R1+0x494] ;  /* 0x0004940001797983 */ /* 0x000f280000100800 */
[----:B------:R-:W4:Y:S04]  /*84c0*/  LDL R118, [R1+0x498] ;  /* 0x0004980001767983 */ /* 0x000f280000100800 */
[----:B------:R-:W4:Y:S04]  /*84d0*/  LDL R120, [R1+0x48c] ;  /* 0x00048c0001787983 */ /* 0x000f280000100800 */
[----:B------:R-:W4:Y:S01]  /*84e0*/  LDL R119, [R1+0x490] ;  /* 0x0004900001777983 */ /* 0x000f220000100800 */
[----:B---3--:R-:W-:-:S02]  /*84f0*/  @P4 IMAD.MOV.U32 R117, RZ, RZ, R123 ;  /* 0x000000ffff754224 */ /* 0x008fc400078e007b */
[----:B------:R-:W-:-:S05]  /*8500*/  @P4 IMAD.MOV.U32 R116, RZ, RZ, R0 ;  /* 0x000000ffff744224 */ /* 0x000fca00078e0000 */
[----:B------:R0:W3:Y:S01]  /*8510*/  @P4 LDG.E.U16 R111, desc[UR6][R116.64] ;  /* 0x00000006746f4981 */ /* 0x0000e2000c1e1500 */
[----:B------:R-:W-:-:S03]  /*8520*/  ISETP.GT.AND P1, PT, R130, 0x10, PT ;  /* 0x000000108200780c */ /* 0x000fc60003f24270 */
[----:B--2---:R1:W-:Y:S04]  /*8530*/  STL [R1+0x50], R127 ;  /* 0x0000507f01007387 */ /* 0x0043e80000100800 */
[----:B-1----:R-:W2:Y:S04]  /*8540*/  LDL R127, [R1+0x488] ;  /* 0x00048800017f7983 */ /* 0x002ea80000100800 */
[----:B----4-:R1:W-:Y:S04]  /*8550*/  STL [R1+0x4c], R128 ;  /* 0x00004c8001007387 */ /* 0x0103e80000100800 */
[----:B------:R-:W4:Y:S04]  /*8560*/  LDL R123, [R1+0x47c] ;  /* 0x00047c00017b7983 */ /* 0x000f280000100800 */
[----:B------:R-:W4:Y:S04]  /*8570*/  LDL R0, [R1+0x480] ;  /* 0x0004800001007983 */ /* 0x000f280000100800 */
[----:B-1----:R-:W4:Y:S01]  /*8580*/  LDL R128, [R1+0x484] ;  /* 0x0004840001807983 */ /* 0x002f220000100800 */
[----:B0-----:R-:W-:-:S02]  /*8590*/  @P1 IMAD.MOV.U32 R116, RZ, RZ, R118 ;  /* 0x000000ffff741224 */ /* 0x001fc400078e0076 */
[----:B------:R-:W-:Y:S01]  /*85a0*/  @P1 IMAD.MOV.U32 R117, RZ, RZ, R121 ;  /* 0x000000ffff751224 */ /* 0x000fe200078e0079 */
[----:B---3--:R0:W-:Y:S04]  /*85b0*/  STL [R1+0x638], R111 ;  /* 0x0006386f01007387 */ /* 0x0081e80000100800 */
[----:B------:R-:W3:Y:S04]  /*85c0*/  LDL R121, [R1+0x474] ;  /* 0x0004740001797983 */ /* 0x000ee80000100800 */
[----:B------:R-:W3:Y:S01]  /*85d0*/  LDL R118, [R1+0x478] ;  /* 0x0004780001767983 */ /* 0x000ee20000100800 */
[----:B------:R-:W-:-:S02]  /*85e0*/  ISETP.GT.AND P0, PT, R130, 0x11, PT ;  /* 0x000000118200780c */ /* 0x000fc40003f04270 */
[----:B------:R-:W-:Y:S02]  /*85f0*/  PRMT R142, RZ, 0x7610, R142 ;  /* 0x00007610ff8e7816 */ /* 0x000fe4000000008e */
[C---:B------:R-:W-:Y:S02]  /*8600*/  ISETP.GT.AND P2, PT, R130.reuse, 0x12, PT ;  /* 0x000000128200780c */ /* 0x040fe40003f44270 */
[----:B------:R-:W-:Y:S02]  /*8610*/  PRMT R158, RZ, 0x7610, R158 ;  /* 0x00007610ff9e7816 */ /* 0x000fe4000000009e */
[C---:B------:R-:W-:Y:S01]  /*8620*/  ISETP.GT.AND P3, PT, R130.reuse, 0x13, PT ;  /* 0x000000138200780c */ /* 0x040fe20003f64270 */
[----:B------:R1:W3:Y:S01]  /*8630*/  @P1 LDG.E.U16 R142, desc[UR6][R116.64] ;  /* 0x00000006748e1981 */ /* 0x0002e2000c1e1500 */
[----:B------:R-:W-:Y:S02]  /*8640*/  ISETP.GT.AND P4, PT, R130, 0x14, PT ;  /* 0x000000148200780c */ /* 0x000fe40003f84270 */
[----:B------:R-:W-:Y:S01]  /*8650*/  PRMT R180, RZ, 0x7610, R180 ;  /* 0x00007610ffb47816 */ /* 0x000fe200000000b4 */
[----:B------:R-:W-:Y:S01]  /*8660*/  STL [R1+0x54], R129 ;  /* 0x0000548101007387 */ /* 0x000fe20000100800 */
[----:B-1----:R-:W-:-:S02]  /*8670*/  @P0 IMAD.MOV.U32 R116, RZ, RZ, R119 ;  /* 0x000000ffff740224 */ /* 0x002fc400078e0077 */
[----:B------:R-:W-:Y:S01]  /*8680*/  @P0 IMAD.MOV.U32 R117, RZ, RZ, R120 ;  /* 0x000000ffff750224 */ /* 0x000fe200078e0078 */
[----:B------:R-:W3:Y:S04]  /*8690*/  LDL R119, [R1+0x470] ;  /* 0x0004700001777983 */ /* 0x000ee80000100800 */
[----:B------:R2:W3:Y:S04]  /*86a0*/  @P0 LDG.E.U16 R158, desc[UR6][R116.64] ;  /* 0x00000006749e0981 */ /* 0x0004e8000c1e1500 */
[----:B------:R-:W3:Y:S01]  /*86b0*/  LDL R120, [R1+0x46c] ;  /* 0x00046c0001787983 */ /* 0x000ee20000100800 */
[----:B------:R-:W-:Y:S01]  /*86c0*/  PRMT R164, RZ, 0x7610, R164 ;  /* 0x00007610ffa47816 */ /* 0x000fe200000000a4 */
[----:B--2---:R-:W-:Y:S01]  /*86d0*/  @P2 IMAD.MOV.U32 R116, RZ, RZ, R127 ;  /* 0x000000ffff742224 */ /* 0x004fe200078e007f */
[----:B------:R-:W-:Y:S01]  /*86e0*/  PRMT R122, RZ, 0x7610, R122 ;  /* 0x00007610ff7a7816 */ /* 0x000fe2000000007a */
[----:B------:R-:W2:Y:S01]  /*86f0*/  LDL R127, [R1+0x454] ;  /* 0x00045400017f7983 */ /* 0x000ea20000100800 */
[----:B----4-:R-:W-:-:S05]  /*8700*/  @P2 IMAD.MOV.U32 R117, RZ, RZ, R128 ;  /* 0x000000ffff752224 */ /* 0x010fca00078e0080 */
[----:B------:R1:W4:Y:S02]  /*8710*/  @P2 LDG.E.U16 R180, desc[UR6][R116.64] ;  /* 0x0000000674b42981 */ /* 0x000324000c1e1500 */
[----:B-1----:R-:W-:Y:S02]  /*8720*/  @P3 IMAD.MOV.U32 R116, RZ, RZ, R0 ;  /* 0x000000ffff743224 */ /* 0x002fe400078e0000 */
[----:B------:R-:W-:Y:S01]  /*8730*/  @P3 IMAD.MOV.U32 R117, RZ, RZ, R123 ;  /* 0x000000ffff753224 */ /* 0x000fe200078e007b */
[----:B------:R-:W2:Y:S04]  /*8740*/  LDL R0, [R1+0x468] ;  /* 0x0004680001007983 */ /* 0x000ea80000100800 */
[----:B------:R-:W4:Y:S04]  /*8750*/  LDL R123, [R1+0x464] ;  /* 0x00046400017b7983 */ /* 0x000f280000100800 */
[----:B------:R3:W4:Y:S02]  /*8760*/  @P3 LDG.E.U16 R164, desc[UR6][R116.64] ;  /* 0x0000000674a43981 */ /* 0x000724000c1e1500 */
[----:B---3--:R-:W-:-:S02]  /*8770*/  @P4 IMAD.MOV.U32 R117, RZ, RZ, R121 ;  /* 0x000000ffff754224 */ /* 0x008fc400078e0079 */
[----:B------:R-:W3:Y:S01]  /*8780*/  LDL R121, [R1+0x45c] ;  /* 0x00045c0001797983 */ /* 0x000ee20000100800 */
[----:B------:R-:W-:-:S03]  /*8790*/  @P4 IMAD.MOV.U32 R116, RZ, RZ, R118 ;  /* 0x000000ffff744224 */ /* 0x000fc600078e0076 */
[----:B------:R-:W3:Y:S04]  /*87a0*/  LDL R118, [R1+0x460] ;  /* 0x0004600001767983 */ /* 0x000ee80000100800 */
[----:B------:R1:W3:Y:S01]  /*87b0*/  @P4 LDG.E.U16 R122, desc[UR6][R116.64] ;  /* 0x00000006747a4981 */ /* 0x0002e2000c1e1500 */
[C---:B------:R-:W-:Y:S02]  /*87c0*/  ISETP.GT.AND P1, PT, R130.reuse, 0x15, PT ;  /* 0x000000158200780c */ /* 0x040fe40003f24270 */
[C---:B------:R-:W-:Y:S02]  /*87d0*/  ISETP.GT.AND P0, PT, R130.reuse, 0x16, PT ;  /* 0x000000168200780c */ /* 0x040fe40003f04270 */
[----:B------:R-:W-:Y:S02]  /*87e0*/  PRMT R124, RZ, 0x7610, R124 ;  /* 0x00007610ff7c7816 */ /* 0x000fe4000000007c */
[----:B------:R-:W-:-:S02]  /*87f0*/  ISETP.GT.AND P2, PT, R130, 0x17, PT ;  /* 0x000000178200780c */ /* 0x000fc40003f44270 */
[----:B0-----:R-:W-:-:S05]  /*8800*/  PRMT R111, RZ, 0x7610, R111 ;  /* 0x00007610ff6f7816 */ /* 0x001fca000000006f */
[----:B-1----:R-:W-:Y:S02]  /*8810*/  @P1 IMAD.MOV.U32 R116, RZ, RZ, R119 ;  /* 0x000000ffff741224 */ /* 0x002fe400078e0077 */
[----:B------:R-:W-:-:S05]  /*8820*/  @P1 IMAD.MOV.U32 R117, RZ, RZ, R120 ;  /* 0x000000ffff751224 */ /* 0x000fca00078e0078 */
[----:B------:R2:W3:Y:S01]  /*8830*/  @P1 LDG.E.U16 R124, desc[UR6][R116.64] ;  /* 0x00000006747c1981 */ /* 0x0004e2000c1e1500 */
[----:B------:R-:W-:Y:S01]  /*8840*/  PRMT R110, RZ, 0x7610, R110 ;  /* 0x00007610ff6e7816 */ /* 0x000fe2000000006e */
[----:B--2---:R-:W-:Y:S02]  /*8850*/  @P0 IMAD.MOV.U32 R116, RZ, RZ, R0 ;  /* 0x000000ffff740224 */ /* 0x004fe400078e0000 */
[----:B----4-:R-:W-:-:S05]  /*8860*/  @P0 IMAD.MOV.U32 R117, RZ, RZ, R123 ;  /* 0x000000ffff750224 */ /* 0x010fca00078e007b */
[----:B------:R3:W2:Y:S02]  /*8870*/  @P0 LDG.E.U16 R111, desc[UR6][R116.64] ;  /* 0x00000006746f0981 */ /* 0x0006a4000c1e1500 */
[----:B---3--:R-:W-:Y:S02]  /*8880*/  @P2 IMAD.MOV.U32 R117, RZ, RZ, R121 ;  /* 0x000000ffff752224 */ /* 0x008fe400078e0079 */
[----:B------:R-:W-:Y:S01]  /*8890*/  @P2 IMAD.MOV.U32 R116, RZ, RZ, R118 ;  /* 0x000000ffff742224 */ /* 0x000fe200078e0076 */
[----:B------:R0:W-:Y:S04]  /*88a0*/  STL [R1+0x3c], R122 ;  /* 0x00003c7a01007387 */ /* 0x0001e80000100800 */
[----:B------:R-:W3:Y:S04]  /*88b0*/  @P2 LDG.E.U16 R110, desc[UR6][R116.64] ;  /* 0x00000006746e2981 */ /* 0x000ee8000c1e1500 */
[----:B------:R-:W4:Y:S04]  /*88c0*/  LDL R120, [R1+0x44c] ;  /* 0x00044c0001787983 */ /* 0x000f280000100800 */
[----:B0-----:R-:W4:Y:S04]  /*88d0*/  LDL R122, [R1+0x458] ;  /* 0x00045800017a7983 */ /* 0x001f280000100800 */
[----:B------:R-:W4:Y:S01]  /*88e0*/  LDL R119, [R1+0x450] ;  /* 0x0004500001777983 */ /* 0x000f220000100800 */
[----:B------:R-:W-:-:S03]  /*88f0*/  ISETP.GT.AND P3, PT, R130, 0x18, PT ;  /* 0x000000188200780c */ /* 0x000fc60003f64270 */
[----:B------:R0:W-:Y:S04]  /*8900*/  STL [R1+0x34], R124 ;  /* 0x0000347c01007387 */ /* 0x0001e80000100800 */
[----:B------:R-:W4:Y:S04]  /*8910*/  LDL R0, [R1+0x448] ;  /* 0x0004480001007983 */ /* 0x000f280000100800 */
[----:B0-----:R-:W4:Y:S04]  /*8920*/  LDL R124, [R1+0x444] ;  /* 0x00044400017c7983 */ /* 0x001f280000100800 */
[----:B--2---:R-:W-:Y:S04]  /*8930*/  STL [R1+0x63c], R111 ;  /* 0x00063c6f01007387 */ /* 0x004fe80000100800 */
[----:B------:R-:W2:Y:S04]  /*8940*/  LDL R123, [R1+0x43c] ;  /* 0x00043c00017b7983 */ /* 0x000ea80000100800 */
[----:B------:R-:W2:Y:S04]  /*8950*/  LDL R121, [R1+0x440] ;  /* 0x0004400001797983 */ /* 0x000ea80000100800 */
[----:B------:R-:W2:Y:S04]  /*8960*/  LDL R118, [R1+0x438] ;  /* 0x0004380001767983 */ /* 0x000ea80000100800 */
[----:B---3--:R-:W-:Y:S01]  /*8970*/  STL [R1+0x640], R110 ;  /* 0x0006406e01007387 */ /* 0x008fe20000100800 */
[----:B----4-:R-:W-:-:S03]  /*8980*/  @P3 IMAD.MOV.U32 R116, RZ, RZ, R122 ;  /* 0x000000ffff743224 */ /* 0x010fc600078e007a */
[----:B------:R-:W3:Y:S01]  /*8990*/  LDL R122, [R1+0x434] ;  /* 0x00043400017a7983 */ /* 0x000ee20000100800 */
[C---:B------:R-:W-:Y:S01]  /*89a0*/  ISETP.GT.AND P4, PT, R130.reuse, 0x19, PT ;  /* 0x000000198200780c */ /* 0x040fe20003f84270 */
[----:B------:R-:W-:Y:S01]  /*89b0*/  @P3 IMAD.MOV.U32 R117, RZ, RZ, R127 ;  /* 0x000000ffff753224 */ /* 0x000fe200078e007f */
[----:B------:R-:W-:Y:S02]  /*89c0*/  PRMT R145, RZ, 0x7610, R145 ;  /* 0x00007610ff917816 */ /* 0x000fe40000000091 */
[C---:B------:R-:W-:Y:S02]  /*89d0*/  ISETP.GT.AND P1, PT, R130.reuse, 0x1a, PT ;  /* 0x0000001a8200780c */ /* 0x040fe40003f24270 */
[----:B------:R-:W-:Y:S02]  /*89e0*/  PRMT R191, RZ, 0x7610, R191 ;  /* 0x00007610ffbf7816 */ /* 0x000fe400000000bf */
[----:B------:R-:W-:Y:S01]  /*89f0*/  ISETP.GT.AND P0, PT, R130, 0x1b, PT ;  /* 0x0000001b8200780c */ /* 0x000fe20003f04270 */
[----:B------:R0:W4:Y:S01]  /*8a00*/  @P3 LDG.E.U16 R145, desc[UR6][R116.64] ;  /* 0x0000000674913981 */ /* 0x000122000c1e1500 */
[----:B------:R-:W-:-:S02]  /*8a10*/  PRMT R179, RZ, 0x7610, R179 ;  /* 0x00007610ffb37816 */ /* 0x000fc400000000b3 */
[----:B------:R-:W-:Y:S01]  /*8a20*/  ISETP.GT.AND P2, PT, R130, 0x1c, PT ;  /* 0x0000001c8200780c */ /* 0x000fe20003f44270 */
[----:B0-----:R-:W-:Y:S02]  /*8a30*/  @P4 IMAD.MOV.U32 R116, RZ, RZ, R119 ;  /* 0x000000ffff744224 */ /* 0x001fe400078e0077 */
[----:B------:R-:W-:Y:S01]  /*8a40*/  @P4 IMAD.MOV.U32 R117, RZ, RZ, R120 ;  /* 0x000000ffff754224 */ /* 0x000fe200078e0078 */
[----:B------:R-:W4:Y:S04]  /*8a50*/  LDL R119, [R1+0x430] ;  /* 0x0004300001777983 */ /* 0x000f280000100800 */
[----:B------:R0:W4:Y:S04]  /*8a60*/  @P4 LDG.E.U16 R191, desc[UR6][R116.64] ;  /* 0x0000000674bf4981 */ /* 0x000128000c1e1500 */
[----:B------:R-:W4:Y:S01]  /*8a70*/  LDL R120, [R1+0x42c] ;  /* 0x00042c0001787983 */ /* 0x000f220000100800 */
[----:B------:R-:W-:Y:S01]  /*8a80*/  PRMT R246, RZ, 0x7610, R246 ;  /* 0x00007610fff67816 */ /* 0x000fe200000000f6 */
[----:B0-----:R-:W-:-:S02]  /*8a90*/  @P1 IMAD.MOV.U32 R116, RZ, RZ, R0 ;  /* 0x000000ffff741224 */ /* 0x001fc400078e0000 */
[----:B------:R-:W-:Y:S01]  /*8aa0*/  @P1 IMAD.MOV.U32 R117, RZ, RZ, R124 ;  /* 0x000000ffff751224 */ /* 0x000fe200078e007c */
[----:B------:R-:W4:Y:S04]  /*8ab0*/  LDL R0, [R1+0x428] ;  /* 0x0004280001007983 */ /* 0x000f280000100800 */
[----:B------:R2:W4:Y:S04]  /*8ac0*/  @P1 LDG.E.U16 R179, desc[UR6][R116.64] ;  /* 0x0000000674b31981 */ /* 0x000528000c1e1500 */
[----:B------:R-:W4:Y:S01]  /*8ad0*/  LDL R124, [R1+0x41c] ;  /* 0x00041c00017c7983 */ /* 0x000f220000100800 */
[----:B--2---:R-:W-:-:S02]  /*8ae0*/  @P0 IMAD.MOV.U32 R117, RZ, RZ, R123 ;  /* 0x000000ffff750224 */ /* 0x004fc400078e007b */
[----:B------:R-:W-:Y:S01]  /*8af0*/  @P0 IMAD.MOV.U32 R116, RZ, RZ, R121 ;  /* 0x000000ffff740224 */ /* 0x000fe200078e0079 */
[C---:B------:R-:W-:Y:S01]  /*8b00*/  ISETP.GT.AND P3, PT, R130.reuse, 0x1d, PT ;  /* 0x0000001d8200780c */ /* 0x040fe20003f64270 */
[----:B------:R-:W2:Y:S04]  /*8b10*/  LDL R121, [R1+0x424] ;  /* 0x0004240001797983 */ /* 0x000ea80000100800 */
[----:B------:R3:W2:Y:S01]  /*8b20*/  @P0 LDG.E.U16 R246, desc[UR6][R116.64] ;  /* 0x0000000674f60981 */ /* 0x0006a2000c1e1500 */
[----:B------:R-:W-:Y:S02]  /*8b30*/  ISETP.GT.AND P4, PT, R130, 0x1e, PT ;  /* 0x0000001e8200780c */ /* 0x000fe40003f84270 */
[----:B------:R-:W-:Y:S01]  /*8b40*/  PRMT R126, RZ, 0x7610, R126 ;  /* 0x00007610ff7e7816 */ /* 0x000fe2000000007e */
[----:B------:R-:W2:Y:S01]  /*8b50*/  LDL R123, [R1+0x414] ;  /* 0x00041400017b7983 */ /* 0x000ea20000100800 */
[----:B---3--:R-:W-:-:S03]  /*8b60*/  @P2 IMAD.MOV.U32 R117, RZ, RZ, R122 ;  /* 0x000000ffff752224 */ /* 0x008fc600078e007a */
[----:B------:R-:W3:Y:S01]  /*8b70*/  LDL R122, [R1+0x420] ;  /* 0x00042000017a7983 */ /* 0x000ee20000100800 */
[----:B------:R-:W-:Y:S01]  /*8b80*/  @P2 IMAD.MOV.U32 R116, RZ, RZ, R118 ;  /* 0x000000ffff742224 */ /* 0x000fe200078e0076 */
[----:B------:R-:W-:Y:S02]  /*8b90*/  PRMT R125, RZ, 0x7610, R125 ;  /* 0x00007610ff7d7816 */ /* 0x000fe4000000007d */
[----:B------:R-:W-:Y:S01]  /*8ba0*/  ISETP.GT.AND P1, PT, R130, 0x1f, PT ;  /* 0x0000001f8200780c */ /* 0x000fe20003f24270 */
[----:B------:R-:W3:Y:S04]  /*8bb0*/  LDL R118, [R1+0x418] ;  /* 0x0004180001767983 */ /* 0x000ee80000100800 */
[----:B------:R4:W3:Y:S01]  /*8bc0*/  @P2 LDG.E.U16 R126, desc[UR6][R116.64] ;  /* 0x00000006747e2981 */ /* 0x0008e2000c1e1500 */
[----:B------:R-:W-:Y:S01]  /*8bd0*/  PRMT R114, RZ, 0x7610, R114 ;  /* 0x00007610ff727816 */ /* 0x000fe20000000072 */
[----:B----4-:R-:W-:Y:S01]  /*8be0*/  @P3 IMAD.MOV.U32 R116, RZ, RZ, R119 ;  /* 0x000000ffff743224 */ /* 0x010fe200078e0077 */
[----:B------:R-:W-:Y:S01]  /*8bf0*/  PRMT R113, RZ, 0x7610, R113 ;  /* 0x00007610ff717816 */ /* 0x000fe20000000071 */
[----:B------:R-:W4:Y:S01]  /*8c00*/  LDL R119, [R1+0x410] ;  /* 0x0004100001777983 */ /* 0x000f220000100800 */
[----:B------:R-:W-:-:S03]  /*8c10*/  @P3 IMAD.MOV.U32 R117, RZ, RZ, R120 ;  /* 0x000000ffff753224 */ /* 0x000fc600078e0078 */
[----:B------:R-:W4:Y:S04]  /*8c20*/  LDL R120, [R1+0x40c] ;  /* 0x00040c0001787983 */ /* 0x000f280000100800 */
[----:B------:R0:W4:Y:S02]  /*8c30*/  @P3 LDG.E.U16 R125, desc[UR6][R116.64] ;  /* 0x00000006747d3981 */ /* 0x000124000c1e1500 */
[----:B0-----:R-:W-:Y:S02]  /*8c40*/  @P4 IMAD.MOV.U32 R116, RZ, RZ, R0 ;  /* 0x000000ffff744224 */ /* 0x001fe400078e0000 */
[----:B--2---:R-:W-:-:S05]  /*8c50*/  @P4 IMAD.MOV.U32 R117, RZ, RZ, R121 ;  /* 0x000000ffff754224 */ /* 0x004fca00078e0079 */
[----:B------:R0:W2:Y:S02]  /*8c60*/  @P4 LDG.E.U16 R114, desc[UR6][R116.64] ;  /* 0x0000000674724981 */ /* 0x0000a4000c1e1500 */
[----:B0-----:R-:W-:Y:S02]  /*8c70*/  @P1 IMAD.MOV.U32 R117, RZ, RZ, R124 ;  /* 0x000000ffff751224 */ /* 0x001fe400078e007c */
[----:B---3--:R-:W-:-:S05]  /*8c80*/  @P1 IMAD.MOV.U32 R116, RZ, RZ, R122 ;  /* 0x000000ffff741224 */ /* 0x008fca00078e007a */
[----:B------:R0:W3:Y:S01]  /*8c90*/  @P1 LDG.E.U16 R113, desc[UR6][R116.64] ;  /* 0x0000000674711981 */ /* 0x0000e2000c1e1500 */
[----:B------:R-:W-:-:S13]  /*8ca0*/  ISETP.GT.AND P0, PT, R130, 0x20, PT ;  /* 0x000000208200780c */ /* 0x000fda0003f04270 */
[----:B0-----:R-:W-:Y:S01]  /*8cb0*/  @P0 IMAD.MOV.U32 R117, RZ, RZ, R123 ;  /* 0x000000ffff750224 */ /* 0x001fe200078e007b */
[----:B----4-:R0:W-:Y:S04]  /*8cc0*/  STL [R1+0x1c], R125 ;  /* 0x00001c7d01007387 */ /* 0x0101e80000100800 */
[----:B------:R-:W4:Y:S04]  /*8cd0*/  LDL R121, [R1+0x408] ;  /* 0x0004080001797983 */ /* 0x000f280000100800 */
[----:B------:R-:W4:Y:S04]  /*8ce0*/  LDL R0, [R1+0x400] ;  /* 0x0004000001007983 */ /* 0x000f280000100800 */
[----:B0-----:R-:W4:Y:S04]  /*8cf0*/  LDL R125, [R1+0x404] ;  /* 0x00040400017d7983 */ /* 0x001f280000100800 */
[----:B--2---:R-:W-:Y:S04]  /*8d00*/  STL [R1+0x644], R114 ;  /* 0x0006447201007387 */ /* 0x004fe80000100800 */
[----:B------:R-:W2:Y:S04]  /*8d10*/  LDL R124, [R1+0x3fc] ;  /* 0x0003fc00017c7983 */ /* 0x000ea80000100800 */
[----:B------:R-:W2:Y:S04]  /*8d20*/  LDL R122, [R1+0x3f8] ;  /* 0x0003f800017a7983 */ /* 0x000ea80000100800 */
[----:B---3--:R0:W-:Y:S04]  /*8d30*/  STL [R1+0x648], R113 ;  /* 0x0006487101007387 */ /* 0x0081e80000100800 */
[----:B------:R-:W3:Y:S01]  /*8d40*/  LDL R123, [R1+0x3f4] ;  /* 0x0003f400017b7983 */ /* 0x000ee20000100800 */
[C---:B------:R-:W-:Y:S01]  /*8d50*/  ISETP.GT.AND P2, PT, R130.reuse, 0x21, PT ;  /* 0x000000218200780c */ /* 0x040fe20003f44270 */
[----:B------:R-:W-:Y:S01]  /*8d60*/  @P0 IMAD.MOV.U32 R116, RZ, RZ, R118 ;  /* 0x000000ffff740224 */ /* 0x000fe200078e0076 */
[----:B------:R-:W-:Y:S01]  /*8d70*/  PRMT R144, RZ, 0x7610, R144 ;  /* 0x00007610ff907816 */ /* 0x000fe20000000090 */
[----:B------:R-:W3:Y:S01]  /*8d80*/  LDL R118, [R1+0x3f0] ;  /* 0x0003f00001767983 */ /* 0x000ee20000100800 */
[----:B------:R-:W-:-:S02]  /*8d90*/  ISETP.GT.AND P3, PT, R130, 0x22, PT ;  /* 0x000000228200780c */ /* 0x000fc40003f64270 */
[C---:B------:R-:W-:Y:S02]  /*8da0*/  ISETP.GT.AND P4, PT, R130.reuse, 0x23, PT ;  /* 0x000000238200780c */ /* 0x040fe40003f84270 */
[----:B------:R1:W3:Y:S01]  /*8db0*/  @P0 LDG.E.U16 R144, desc[UR6][R116.64] ;  /* 0x0000000674900981 */ /* 0x0002e2000c1e1500 */
[----:B------:R-:W-:Y:S02]  /*8dc0*/  PRMT R160, RZ, 0x7610, R160 ;  /* 0x00007610ffa07816 */ /* 0x000fe400000000a0 */
[----:B------:R-:W-:Y:S02]  /*8dd0*/  PRMT R178, RZ, 0x7610, R178 ;  /* 0x00007610ffb27816 */ /* 0x000fe400000000b2 */
[----:B------:R-:W-:Y:S01]  /*8de0*/  ISETP.GT.AND P1, PT, R130, 0x24, PT ;  /* 0x000000248200780c */ /* 0x000fe20003f24270 */
[----:B-1----:R-:W-:Y:S02]  /*8df0*/  @P2 IMAD.MOV.U32 R116, RZ, RZ, R119 ;  /* 0x000000ffff742224 */ /* 0x002fe400078e0077 */
[----:B------:R-:W-:-:S05]  /*8e00*/  @P2 IMAD.MOV.U32 R117, RZ, RZ, R120 ;  /* 0x000000ffff752224 */ /* 0x000fca00078e0078 */
[----:B------:R4:W3:Y:S01]  /*8e10*/  @P2 LDG.E.U16 R160, desc[UR6][R116.64] ;  /* 0x0000000674a02981 */ /* 0x0008e2000c1e1500 */
[----:B------:R-:W-:Y:S01]  /*8e20*/  PRMT R7, RZ, 0x7610, R7 ;  /* 0x00007610ff077816 */ /* 0x000fe20000000007 */
[----:B----4-:R-:W-:Y:S02]  /*8e30*/  @P3 IMAD.MOV.U32 R116, RZ, RZ, R121 ;  /* 0x000000ffff743224 */ /* 0x010fe400078e0079 */
[----:B------:R-:W-:-:S05]  /*8e40*/  @P3 IMAD.MOV.U32 R117, RZ, RZ, R125 ;  /* 0x000000ffff753224 */ /* 0x000fca00078e007d */
[----:B------:R1:W4:Y:S01]  /*8e50*/  @P3 LDG.E.U16 R178, desc[UR6][R116.64] ;  /* 0x0000000674b23981 */ /* 0x000322000c1e1500 */
[----:B0-----:R-:W-:Y:S01]  /*8e60*/  PRMT R113, RZ, 0x7610, R113 ;  /* 0x00007610ff717816 */ /* 0x001fe20000000071 */
[----:B-1----:R-:W-:Y:S02]  /*8e70*/  @P4 IMAD.MOV.U32 R116, RZ, RZ, R0 ;  /* 0x000000ffff744224 */ /* 0x002fe400078e0000 */
[----:B------:R0:W-:Y:S04]  /*8e80*/  STL [R1+0x20], R126 ;  /* 0x0000207e01007387 */ /* 0x0001e80000100800 */
[----:B------:R-:W4:Y:S04]  /*8e90*/  LDL R119, [R1+0x3ec] ;  /* 0x0003ec0001777983 */ /* 0x000f280000100800 */
[----:B------:R-:W4:Y:S04]  /*8ea0*/  LDL R120, [R1+0x3e8] ;  /* 0x0003e80001787983 */ /* 0x000f280000100800 */
[----:B------:R-:W4:Y:S04]  /*8eb0*/  LDL R121, [R1+0x3e4] ;  /* 0x0003e40001797983 */ /* 0x000f280000100800 */
[----:B------:R-:W4:Y:S04]  /*8ec0*/  LDL R0, [R1+0x3e0] ;  /* 0x0003e00001007983 */ /* 0x000f280000100800 */
[----:B0-----:R-:W4:Y:S01]  /*8ed0*/  LDL R126, [R1+0x3dc] ;  /* 0x0003dc00017e7983 */ /* 0x001f220000100800 */
[----:B--2---:R-:W-:-:S05]  /*8ee0*/  @P4 IMAD.MOV.U32 R117, RZ, RZ, R124 ;  /* 0x000000ffff754224 */ /* 0x004fca00078e007c */
[----:B------:R0:W2:Y:S02]  /*8ef0*/  @P4 LDG.E.U16 R7, desc[UR6][R116.64] ;  /* 0x0000000674074981 */ /* 0x0000a4000c1e1500 */
[----:B0-----:R-:W-:Y:S01]  /*8f00*/  @P1 IMAD.MOV.U32 R116, RZ, RZ, R122 ;  /* 0x000000ffff741224 */ /* 0x001fe200078e007a */
[----:B------:R-:W-:Y:S01]  /*8f10*/  ISETP.GT.AND P0, PT, R130, 0x25, PT ;  /* 0x000000258200780c */ /* 0x000fe20003f04270 */
[----:B------:R-:W2:Y:S01]  /*8f20*/  LDL R122, [R1+0x3d8] ;  /* 0x0003d800017a7983 */ /* 0x000ea20000100800 */
[----:B---3--:R-:W-:-:S03]  /*8f30*/  @P1 IMAD.MOV.U32 R117, RZ, RZ, R123 ;  /* 0x000000ffff751224 */ /* 0x008fc600078e007b */
[----:B------:R-:W3:Y:S04]  /*8f40*/  LDL R123, [R1+0x3d4] ;  /* 0x0003d400017b7983 */ /* 0x000ee80000100800 */
[----:B------:R0:W2:Y:S01]  /*8f50*/  @P1 LDG.E.U16 R113, desc[UR6][R116.64] ;  /* 0x0000000674711981 */ /* 0x0000a2000c1e1500 */
[C---:B------:R-:W-:Y:S02]  /*8f60*/  ISETP.GT.AND P2, PT, R130.reuse, 0x26, PT ;  /* 0x000000268200780c */ /* 0x040fe40003f44270 */
[----:B------:R-:W-:Y:S01]  /*8f70*/  PRMT R110, RZ, 0x7610, R110 ;  /* 0x00007610ff6e7816 */ /* 0x000fe2000000006e */
[----:B0-----:R-:W-:Y:S01]  /*8f80*/  @P0 IMAD.MOV.U32 R116, RZ, RZ, R118 ;  /* 0x000000ffff740224 */ /* 0x001fe200078e0076 */
[----:B------:R-:W-:Y:S02]  /*8f90*/  ISETP.GT.AND P3, PT, R130, 0x27, PT ;  /* 0x000000278200780c */ /* 0x000fe40003f64270 */
[----:B------:R-:W-:Y:S01]  /*8fa0*/  PRMT R112, RZ, 0x7610, R112 ;  /* 0x00007610ff707816 */ /* 0x000fe20000000070 */
[----:B----4-:R-:W-:-:S05]  /*8fb0*/  @P0 IMAD.MOV.U32 R117, RZ, RZ, R119 ;  /* 0x000000ffff750224 */ /* 0x010fca00078e0077 */
[----:B------:R0:W4:Y:S02]  /*8fc0*/  @P0 LDG.E.U16 R110, desc[UR6][R116.64] ;  /* 0x00000006746e0981 */ /* 0x000124000c1e1500 */
[----:B0-----:R-:W-:Y:S02]  /*8fd0*/  @P2 IMAD.MOV.U32 R116, RZ, RZ, R120 ;  /* 0x000000ffff742224 */ /* 0x001fe400078e0078 */
[----:B------:R-:W-:-:S05]  /*8fe0*/  @P2 IMAD.MOV.U32 R117, RZ, RZ, R121 ;  /* 0x000000ffff752224 */ /* 0x000fca00078e0079 */
[----:B------:R0:W4:Y:S02]  /*8ff0*/  @P2 LDG.E.U16 R112, desc[UR6][R116.64] ;  /* 0x0000000674702981 */ /* 0x000124000c1e1500 */
[----:B0-----:R-:W-:Y:S02]  /*9000*/  @P3 IMAD.MOV.U32 R116, RZ, RZ, R0 ;  /* 0x000000ffff743224 */ /* 0x001fe400078e0000 */
[----:B--2---:R0:W-:Y:S04]  /*9010*/  STL [R1+0x64c], R113 ;  /* 0x00064c7101007387 */ /* 0x0041e80000100800 */
[----:B------:R-:W2:Y:S04]  /*9020*/  LDL R119, [R1+0x3cc] ;  /* 0x0003cc0001777983 */ /* 0x000ea80000100800 */
[----:B------:R-:W4:Y:S04]  /*9030*/  LDL R118, [R1+0x3d0] ;  /* 0x0003d00001767983 */ /* 0x000f280000100800 */
[----:B------:R-:W4:Y:S04]  /*9040*/  LDL R125, [R1+0x3c4] ;  /* 0x0003c400017d7983 */ /* 0x000f280000100800 */
[----:B------:R-:W4:Y:S04]  /*9050*/  LDL R124, [R1+0x3c8] ;  /* 0x0003c800017c7983 */ /* 0x000f280000100800 */
[----:B------:R-:W4:Y:S04]  /*9060*/  LDL R121, [R1+0x3bc] ;  /* 0x0003bc0001797983 */ /* 0x000f280000100800 */
[----:B------:R-:W4:Y:S04]  /*9070*/  LDL R120, [R1+0x3c0] ;  /* 0x0003c00001787983 */ /* 0x000f280000100800 */
[----:B0-----:R-:W4:Y:S04]  /*9080*/  LDL R113, [R1+0x3b4] ;  /* 0x0003b40001717983 */ /* 0x001f280000100800 */
[----:B------:R-:W4:Y:S01]  /*9090*/  LDL R0, [R1+0x3b8] ;  /* 0x0003b80001007983 */ /* 0x000f220000100800 */
[C---:B------:R-:W-:Y:S01]  /*90a0*/  ISETP.GT.AND P4, PT, R130.reuse, 0x28, PT ;  /* 0x000000288200780c */ /* 0x040fe20003f84270 */
[----:B------:R-:W-:Y:S01]  /*90b0*/  @P3 IMAD.MOV.U32 R117, RZ, RZ, R126 ;  /* 0x000000ffff753224 */ /* 0x000fe200078e007e */
[----:B------:R-:W-:Y:S01]  /*90c0*/  PRMT R3, RZ, 0x7610, R3 ;  /* 0x00007610ff037816 */ /* 0x000fe20000000003 */
[----:B------:R-:W4:Y:S01]  /*90d0*/  LDL R127, [R1+0x19c] ;  /* 0x00019c00017f7983 */ /* 0x000f220000100800 */
[----:B------:R-:W-:-:S02]  /*90e0*/  ISETP.GT.AND P1, PT, R130, 0x29, PT ;  /* 0x000000298200780c */ /* 0x000fc40003f24270 */
[----:B------:R-:W-:Y:S01]  /*90f0*/  PRMT R147, RZ, 0x7610, R147 ;  /* 0x00007610ff937816 */ /* 0x000fe20000000093 */
[----:B------:R-:W4:Y:S04]  /*9100*/  LDL R126, [R1+0x1a0] ;  /* 0x0001a000017e7983 */ /* 0x000f280000100800 */
[----:B------:R0:W4:Y:S01]  /*9110*/  @P3 LDG.E.U16 R3, desc[UR6][R116.64] ;  /* 0x0000000674033981 */ /* 0x000122000c1e1500 */
[C---:B------:R-:W-:Y:S02]  /*9120*/  ISETP.GT.AND P0, PT, R130.reuse, 0x2a, PT ;  /* 0x0000002a8200780c */ /* 0x040fe40003f04270 */
[----:B------:R-:W-:Y:S01]  /*9130*/  PRMT R161, RZ, 0x7610, R161 ;  /* 0x00007610ffa17816 */ /* 0x000fe200000000a1 */
[----:B------:R-:W4:Y:S01]  /*9140*/  LDL R129, [R1+0x174] ;  /* 0x0001740001817983 */ /* 0x000f220000100800 */
[----:B------:R-:W-:-:S02]  /*9150*/  ISETP.GT.AND P2, PT, R130, 0x2b, PT ;  /* 0x0000002b8200780c */ /* 0x000fc40003f44270 */
[----:B------:R-:W-:Y:S01]  /*9160*/  PRMT R177, RZ, 0x7610, R177 ;  /* 0x00007610ffb17816 */ /* 0x000fe200000000b1 */
[----:B------:R-:W4:Y:S01]  /*9170*/  LDL R128, [R1+0x178] ;  /* 0x0001780001807983 */ /* 0x000f220000100800 */
[----:B0-----:R-:W-:Y:S02]  /*9180*/  @P4 IMAD.MOV.U32 R116, RZ, RZ, R122 ;  /* 0x000000ffff744224 */ /* 0x001fe400078e007a */
[----:B---3--:R-:W-:Y:S01]  /*9190*/  @P4 IMAD.MOV.U32 R117, RZ, RZ, R123 ;  /* 0x000000ffff754224 */ /* 0x008fe200078e007b */
[----:B------:R-:W3:Y:S04]  /*91a0*/  LDL R122, [R1+0x3b0] ;  /* 0x0003b000017a7983 */ /* 0x000ee80000100800 */
[----:B------:R-:W3:Y:S04]  /*91b0*/  LDL R123, [R1+0x3ac] ;  /* 0x0003ac00017b7983 */ /* 0x000ee80000100800 */
[----:B------:R2:W3:Y:S01]  /*91c0*/  @P4 LDG.E.U16 R147, desc[UR6][R116.64] ;  /* 0x0000000674934981 */ /* 0x0004e2000c1e1500 */
[----:B------:R-:W-:-:S02]  /*91d0*/  ISETP.GT.AND P3, PT, R130, 0x2c, PT ;  /* 0x0000002c8200780c */ /* 0x000fc40003f64270 */
[----:B------:R-:W-:Y:S01]  /*91e0*/  PRMT R248, RZ, 0x7610, R248 ;  /* 0x00007610fff87816 */ /* 0x000fe200000000f8 */
[----:B------:R-:W3:Y:S01]  /*91f0*/  LDL R131, [R1+0x148] ;  /* 0x0001480001837983 */ /* 0x000ee20000100800 */
[----:B------:R-:W-:Y:S02]  /*9200*/  PRMT R114, RZ, 0x7610, R114 ;  /* 0x00007610ff727816 */ /* 0x000fe40000000072 */
[----:B------:R-:W-:Y:S01]  /*9210*/  PRMT R111, RZ, 0x7610, R111 ;  /* 0x00007610ff6f7816 */ /* 0x000fe2000000006f */
[----:B------:R-:W3:Y:S01]  /*9220*/  LDL R132, [R1+0x144] ;  /* 0x0001440001847983 */ /* 0x000ee20000100800 */
[----:B------:R-:W-:Y:S02]  /*9230*/  PRMT R251, RZ, 0x7610, R251 ;  /* 0x00007610fffb7816 */ /* 0x000fe400000000fb */
[----:B------:R-:W-:Y:S01]  /*9240*/  PRMT R250, RZ, 0x7610, R250 ;  /* 0x00007610fffa7816 */ /* 0x000fe200000000fa */
[----:B------:R-:W3:Y:S01]  /*9250*/  LDL R135, [R1+0x12c] ;  /* 0x00012c0001877983 */ /* 0x000ee20000100800 */
[----:B------:R-:W-:-:S02]  /*9260*/  PRMT R146, RZ, 0x7610, R146 ;  /* 0x00007610ff927816 */ /* 0x000fc40000000092 */
[----:B------:R-:W-:Y:S01]  /*9270*/  PRMT R162, RZ, 0x7610, R162 ;  /* 0x00007610ffa27816 */ /* 0x000fe200000000a2 */
[----:B------:R-:W3:Y:S01]  /*9280*/  LDL R134, [R1+0x130] ;  /* 0x0001300001867983 */ /* 0x000ee20000100800 */
[----:B------:R-:W-:Y:S02]  /*9290*/  PRMT R176, RZ, 0x7610, R176 ;  /* 0x00007610ffb07816 */ /* 0x000fe400000000b0 */
[----:B------:R-:W-:Y:S02]  /*92a0*/  PRMT R245, RZ, 0x7610, R245 ;  /* 0x00007610fff57816 */ /* 0x000fe400000000f5 */
[----:B------:R-:W-:Y:S02]  /*92b0*/  PRMT R247, RZ, 0x7610, R247 ;  /* 0x00007610fff77816 */ /* 0x000fe400000000f7 */
[----:B------:R-:W-:Y:S02]  /*92c0*/  PRMT R244, RZ, 0x7610, R244 ;  /* 0x00007610fff47816 */ /* 0x000fe400000000f4 */
[----:B------:R-:W-:-:S02]  /*92d0*/  PRMT R243, RZ, 0x7610, R243 ;  /* 0x00007610fff37816 */ /* 0x000fc400000000f3 */
[----:B------:R-:W-:Y:S02]  /*92e0*/  PRMT R242, RZ, 0x7610, R242 ;  /* 0x00007610fff27816 */ /* 0x000fe400000000f2 */
        /* <DEDUP_REMOVED lines=57> */
[----:B------:R-:W-:Y:S01]  /*9680*/  PRMT R167, RZ, 0x7610, R167 ;  /* 0x00007610ffa77816 */ /* 0x000fe200000000a7 */
[----:B------:R-:W0:Y:S01]  /*9690*/  S2R R133, SR_TID.X ;  /* 0x0000000000857919 */ /* 0x000e220000002100 */
[----:B------:R-:W3:Y:S04]  /*96a0*/  LDL R139, [R1+0x114] ;  /* 0x00011400018b7983 */ /* 0x000ee80000100800 */
[----:B------:R-:W3:Y:S04]  /*96b0*/  LDL R138, [R1+0x118] ;  /* 0x00011800018a7983 */ /* 0x000ee80000100800 */
[----:B------:R-:W3:Y:S04]  /*96c0*/  LDL R137, [R1+0x94] ;  /* 0x0000940001897983 */ /* 0x000ee80000100800 */
[----:B------:R-:W3:Y:S01]  /*96d0*/  LDL R136, [R1+0x98] ;  /* 0x0000980001887983 */ /* 0x000ee20000100800 */
[----:B--2---:R-:W-:-:S03]  /*96e0*/  @P1 IMAD.MOV.U32 R117, RZ, RZ, R119 ;  /* 0x000000ffff751224 */ /* 0x004fc600078e0077 */
[----:B------:R-:W2:Y:S01]  /*96f0*/  LDL R119, [R1+0x3a4] ;  /* 0x0003a40001777983 */ /* 0x000ea20000100800 */
[----:B----4-:R-:W-:-:S03]  /*9700*/  @P1 IMAD.MOV.U32 R116, RZ, RZ, R118 ;  /* 0x000000ffff741224 */ /* 0x010fc600078e0076 */
[----:B------:R-:W4:Y:S04]  /*9710*/  LDL R118, [R1+0x3a8] ;  /* 0x0003a80001767983 */ /* 0x000f280000100800 */
[----:B------:R1:W4:Y:S02]  /*9720*/  @P1 LDG.E.U16 R161, desc[UR6][R116.64] ;  /* 0x0000000674a11981 */ /* 0x000324000c1e1500 */
[----:B-1----:R-:W-:Y:S02]  /*9730*/  @P0 IMAD.MOV.U32 R116, RZ, RZ, R124 ;  /* 0x000000ffff740224 */ /* 0x002fe400078e007c */
[----:B------:R-:W-:Y:S01]  /*9740*/  @P0 IMAD.MOV.U32 R117, RZ, RZ, R125 ;  /* 0x000000ffff750224 */ /* 0x000fe200078e007d */
[C---:B------:R-:W-:Y:S01]  /*9750*/  ISETP.GT.AND P4, PT, R130.reuse, 0x2d, PT ;  /* 0x0000002d8200780c */ /* 0x040fe20003f84270 */
[----:B------:R-:W4:Y:S04]  /*9760*/  LDL R125, [R1+0x384] ;  /* 0x00038400017d7983 */ /* 0x000f280000100800 */
[----:B------:R1:W4:Y:S01]  /*9770*/  @P0 LDG.E.U16 R177, desc[UR6][R116.64] ;  /* 0x0000000674b10981 */ /* 0x000322000c1e1500 */
[----:B------:R-:W-:-:S03]  /*9780*/  ISETP.GT.AND P1, PT, R130, 0x2e, PT ;  /* 0x0000002e8200780c */ /* 0x000fc60003f24270 */
[----:B------:R-:W4:Y:S01]  /*9790*/  LDL R124, [R1+0x388] ;  /* 0x00038800017c7983 */ /* 0x000f220000100800 */
[----:B-1----:R-:W-:Y:S02]  /*97a0*/  @P2 IMAD.MOV.U32 R116, RZ, RZ, R120 ;  /* 0x000000ffff742224 */ /* 0x002fe400078e0078 */
[----:B------:R-:W-:Y:S01]  /*97b0*/  @P2 IMAD.MOV.U32 R117, RZ, RZ, R121 ;  /* 0x000000ffff752224 */ /* 0x000fe200078e0079 */
[----:B------:R-:W4:Y:S04]  /*97c0*/  LDL R120, [R1+0x3a0] ;  /* 0x0003a00001787983 */ /* 0x000f280000100800 */
[----:B------:R-:W4:Y:S04]  /*97d0*/  LDL R121, [R1+0x39c] ;  /* 0x00039c0001797983 */ /* 0x000f280000100800 */
[----:B------:R1:W4:Y:S02]  /*97e0*/  @P2 LDG.E.U16 R248, desc[UR6][R116.64] ;  /* 0x0000000674f82981 */ /* 0x000324000c1e1500 */
[----:B-1----:R-:W-:-:S02]  /*97f0*/  @P3 IMAD.MOV.U32 R116, RZ, RZ, R0 ;  /* 0x000000ffff743224 */ /* 0x002fc400078e0000 */
[----:B------:R-:W-:Y:S01]  /*9800*/  @P3 IMAD.MOV.U32 R117, RZ, RZ, R113 ;  /* 0x000000ffff753224 */ /* 0x000fe200078e0071 */
[----:B------:R-:W4:Y:S04]  /*9810*/  LDL R0, [R1+0x398] ;  /* 0x0003980001007983 */ /* 0x000f280000100800 */
[----:B------:R-:W4:Y:S04]  /*9820*/  LDL R113, [R1+0x394] ;  /* 0x0003940001717983 */ /* 0x000f280000100800 */
[----:B------:R3:W4:Y:S02]  /*9830*/  @P3 LDG.E.U16 R114, desc[UR6][R116.64] ;  /* 0x0000000674723981 */ /* 0x000724000c1e1500 */
[----:B---3--:R-:W-:-:S02]  /*9840*/  @P4 IMAD.MOV.U32 R116, RZ, RZ, R122 ;  /* 0x000000ffff744224 */ /* 0x008fc400078e007a */
[----:B------:R-:W-:Y:S01]  /*9850*/  @P4 IMAD.MOV.U32 R117, RZ, RZ, R123 ;  /* 0x000000ffff754224 */ /* 0x000fe200078e007b */
[----:B------:R-:W3:Y:S04]  /*9860*/  LDL R122, [R1+0x390] ;  /* 0x00039000017a7983 */ /* 0x000ee80000100800 */
[----:B------:R-:W3:Y:S01]  /*9870*/  LDL R123, [R1+0x38c] ;  /* 0x00038c00017b7983 */ /* 0x000ee20000100800 */
[----:B------:R-:W-:-:S03]  /*9880*/  ISETP.GT.AND P0, PT, R130, 0x2f, PT ;  /* 0x0000002f8200780c */ /* 0x000fc60003f04270 */
[----:B------:R2:W3:Y:S01]  /*9890*/  @P4 LDG.E.U16 R111, desc[UR6][R116.64] ;  /* 0x00000006746f4981 */ /* 0x0004e2000c1e1500 */
[----:B------:R-:W-:Y:S01]  /*98a0*/  ISETP.GT.AND P2, PT, R130, 0x30, PT ;  /* 0x000000308200780c */ /* 0x000fe20003f44270 */
[----:B--2---:R-:W-:Y:S02]  /*98b0*/  @P1 IMAD.MOV.U32 R117, RZ, RZ, R119 ;  /* 0x000000ffff751224 */ /* 0x004fe400078e0077 */
[----:B------:R-:W2:Y:S01]  /*98c0*/  LDL R119, [R1+0x37c] ;  /* 0x00037c0001777983 */ /* 0x000ea20000100800 */
[----:B----4-:R-:W-:-:S03]  /*98d0*/  @P1 IMAD.MOV.U32 R116, RZ, RZ, R118 ;  /* 0x000000ffff741224 */ /* 0x010fc600078e0076 */
[----:B------:R-:W4:Y:S04]  /*98e0*/  LDL R118, [R1+0x380] ;  /* 0x0003800001767983 */ /* 0x000f280000100800 */
[----:B------:R1:W4:Y:S02]  /*98f0*/  @P1 LDG.E.U16 R251, desc[UR6][R116.64] ;  /* 0x0000000674fb1981 */ /* 0x000324000c1e1500 */
[----:B-1----:R-:W-:Y:S02]  /*9900*/  @P0 IMAD.MOV.U32 R116, RZ, RZ, R120 ;  /* 0x000000ffff740224 */ /* 0x002fe400078e0078 */
[----:B------:R-:W4:Y:S01]  /*9910*/  LDL R120, [R1+0x378] ;  /* 0x0003780001787983 */ /* 0x000f220000100800 */
[----:B------:R-:W-:-:S03]  /*9920*/  @P0 IMAD.MOV.U32 R117, RZ, RZ, R121 ;  /* 0x000000ffff750224 */ /* 0x000fc600078e0079 */
[----:B------:R-:W4:Y:S04]  /*9930*/  LDL R121, [R1+0x374] ;  /* 0x0003740001797983 */ /* 0x000f280000100800 */
[----:B------:R1:W4:Y:S02]  /*9940*/  @P0 LDG.E.U16 R250, desc[UR6][R116.64] ;  /* 0x0000000674fa0981 */ /* 0x000324000c1e1500 */
[----:B-1----:R-:W-:Y:S02]  /*9950*/  @P2 IMAD.MOV.U32 R116, RZ, RZ, R0 ;  /* 0x000000ffff742224 */ /* 0x002fe400078e0000 */
[----:B------:R-:W4:Y:S01]  /*9960*/  LDL R0, [R1+0x370] ;  /* 0x0003700001007983 */ /* 0x000f220000100800 */
[----:B------:R-:W-:-:S03]  /*9970*/  @P2 IMAD.MOV.U32 R117, RZ, RZ, R113 ;  /* 0x000000ffff752224 */ /* 0x000fc600078e0071 */
[----:B------:R-:W4:Y:S01]  /*9980*/  LDL R113, [R1+0x36c] ;  /* 0x00036c0001717983 */ /* 0x000f220000100800 */
[C---:B------:R-:W-:Y:S02]  /*9990*/  ISETP.GT.AND P3, PT, R130.reuse, 0x31, PT ;  /* 0x000000318200780c */ /* 0x040fe40003f64270 */
[C---:B------:R-:W-:Y:S01]  /*99a0*/  ISETP.GT.AND P4, PT, R130.reuse, 0x32, PT ;  /* 0x000000328200780c */ /* 0x040fe20003f84270 */
[----:B------:R3:W4:Y:S01]  /*99b0*/  @P2 LDG.E.U16 R146, desc[UR6][R116.64] ;  /* 0x0000000674922981 */ /* 0x000722000c1e1500 */
[----:B------:R-:W-:-:S09]  /*99c0*/  ISETP.GT.AND P1, PT, R130, 0x33, PT ;  /* 0x000000338200780c */ /* 0x000fd20003f24270 */
[----:B---3--:R-:W-:Y:S02]  /*99d0*/  @P3 IMAD.MOV.U32 R116, RZ, RZ, R122 ;  /* 0x000000ffff743224 */ /* 0x008fe400078e007a */
[----:B------:R-:W3:Y:S01]  /*99e0*/  LDL R122, [R1+0x368] ;  /* 0x00036800017a7983 */ /* 0x000ee20000100800 */
[----:B------:R-:W-:-:S03]  /*99f0*/  @P3 IMAD.MOV.U32 R117, RZ, RZ, R123 ;  /* 0x000000ffff753224 */ /* 0x000fc600078e007b */
[----:B------:R-:W3:Y:S04]  /*9a00*/  LDL R123, [R1+0x364] ;  /* 0x00036400017b7983 */ /* 0x000ee80000100800 */
[----:B------:R1:W3:Y:S01]  /*9a10*/  @P3 LDG.E.U16 R162, desc[UR6][R116.64] ;  /* 0x0000000674a23981 */ /* 0x0002e2000c1e1500 */
[C---:B------:R-:W-:Y:S01]  /*9a20*/  ISETP.GT.AND P0, PT, R130.reuse, 0x34, PT ;  /* 0x000000348200780c */ /* 0x040fe20003f04270 */
[----:B-1----:R-:W-:Y:S02]  /*9a30*/  @P4 IMAD.MOV.U32 R116, RZ, RZ, R124 ;  /* 0x000000ffff744224 */ /* 0x002fe400078e007c */
[----:B------:R-:W-:Y:S01]  /*9a40*/  @P4 IMAD.MOV.U32 R117, RZ, RZ, R125 ;  /* 0x000000ffff754224 */ /* 0x000fe200078e007d */
[C---:B------:R-:W-:Y:S01]  /*9a50*/  ISETP.GT.AND P2, PT, R130.reuse, 0x35, PT ;  /* 0x000000358200780c */ /* 0x040fe20003f44270 */
[----:B------:R-:W3:Y:S04]  /*9a60*/  LDL R125, [R1+0x344] ;  /* 0x00034400017d7983 */ /* 0x000ee80000100800 */
[----:B------:R2:W3:Y:S01]  /*9a70*/  @P4 LDG.E.U16 R176, desc[UR6][R116.64] ;  /* 0x0000000674b04981 */ /* 0x0004e2000c1e1500 */
[----:B------:R-:W-:-:S03]  /*9a80*/  ISETP.GT.AND P3, PT, R130, 0x36, PT ;  /* 0x000000368200780c */ /* 0x000fc60003f64270 */
[----:B------:R-:W3:Y:S01]  /*9a90*/  LDL R124, [R1+0x348] ;  /* 0x00034800017c7983 */ /* 0x000ee20000100800 */
[----:B--2---:R-:W-:-:S03]  /*9aa0*/  @P1 IMAD.MOV.U32 R117, RZ, RZ, R119 ;  /* 0x000000ffff751224 */ /* 0x004fc600078e0077 */
        /* <DEDUP_REMOVED lines=13> */
[----:B------:R-:W-:-:S03]  /*9b80*/  ISETP.GT.AND P4, PT, R130, 0x37, PT ;  /* 0x000000378200780c */ /* 0x000fc60003f84270 */
[----:B------:R3:W4:Y:S01]  /*9b90*/  @P2 LDG.E.U16 R244, desc[UR6][R116.64] ;  /* 0x0000000674f42981 */ /* 0x000722000c1e1500 */
[----:B------:R-:W-:Y:S01]  /*9ba0*/  ISETP.GT.AND P1, PT, R130, 0x38, PT ;  /* 0x000000388200780c */ /* 0x000fe20003f24270 */
[----:B---3--:R-:W-:Y:S02]  /*9bb0*/  @P3 IMAD.MOV.U32 R116, RZ, RZ, R122 ;  /* 0x000000ffff743224 */ /* 0x008fe400078e007a */
[----:B------:R-:W3:Y:S01]  /*9bc0*/  LDL R122, [R1+0x340] ;  /* 0x00034000017a7983 */ /* 0x000ee20000100800 */
[----:B------:R-:W-:-:S03]  /*9bd0*/  @P3 IMAD.MOV.U32 R117, RZ, RZ, R123 ;  /* 0x000000ffff753224 */ /* 0x000fc600078e007b */
[----:B------:R-:W3:Y:S04]  /*9be0*/  LDL R123, [R1+0x33c] ;  /* 0x00033c00017b7983 */ /* 0x000ee80000100800 */
        /* <DEDUP_REMOVED lines=20> */
[----:B-1----:R-:W-:Y:S02]  /*9d30*/  @P2 IMAD.MOV.U32 R116, RZ, RZ, R124 ;  /* 0x000000ffff742224 */ /* 0x002fe400078e007c */
[----:B------:R-:W-:Y:S01]  /*9d40*/  @P2 IMAD.MOV.U32 R117, RZ, RZ, R125 ;  /* 0x000000ffff752224 */ /* 0x000fe200078e007d */
[C---:B------:R-:W-:Y:S01]  /*9d50*/  ISETP.GT.AND P1, PT, R130.reuse, 0x3d, PT ;  /* 0x0000003d8200780c */ /* 0x040fe20003f24270 */
[----:B------:R-:W4:Y:S04]  /*9d60*/  LDL R125, [R1+0x304] ;  /* 0x00030400017d7983 */ /* 0x000f280000100800 */
[----:B------:R3:W4:Y:S01]  /*9d70*/  @P2 LDG.E.U16 R175, desc[UR6][R116.64] ;  /* 0x0000000674af2981 */ /* 0x000722000c1e1500 */
[----:B------:R-:W-:-:S03]  /*9d80*/  ISETP.GT.AND P0, PT, R130, 0x3e, PT ;  /* 0x0000003e8200780c */ /* 0x000fc60003f04270 */
[----:B------:R-:W4:Y:S01]  /*9d90*/  LDL R124, [R1+0x308] ;  /* 0x00030800017c7983 */ /* 0x000f220000100800 */
[----:B---3--:R-:W-:Y:S02]  /*9da0*/  @P3 IMAD.MOV.U32 R116, RZ, RZ, R122 ;  /* 0x000000ffff743224 */ /* 0x008fe400078e007a */
[----:B------:R-:W-:Y:S01]  /*9db0*/  @P3 IMAD.MOV.U32 R117, RZ, RZ, R123 ;  /* 0x000000ffff753224 */ /* 0x000fe200078e007b */
[----:B------:R-:W3:Y:S04]  /*9dc0*/  LDL R122, [R1+0x320] ;  /* 0x00032000017a7983 */ /* 0x000ee80000100800 */
[----:B------:R-:W3:Y:S04]  /*9dd0*/  LDL R123, [R1+0x31c] ;  /* 0x00031c00017b7983 */ /* 0x000ee80000100800 */
[----:B------:R2:W3:Y:S02]  /*9de0*/  @P3 LDG.E.U16 R237, desc[UR6][R116.64] ;  /* 0x0000000674ed3981 */ /* 0x0004e4000c1e1500 */
[----:B--2---:R-:W-:-:S02]  /*9df0*/  @P4 IMAD.MOV.U32 R117, RZ, RZ, R119 ;  /* 0x000000ffff754224 */ /* 0x004fc400078e0077 */
        /* <DEDUP_REMOVED lines=16> */
[C---:B------:R-:W-:Y:S02]  /*9f00*/  ISETP.GT.AND P4, PT, R130.reuse, 0x41, PT ;  /* 0x000000418200780c */ /* 0x040fe40003f84270 */
[C---:B------:R-:W-:Y:S02]  /*9f10*/  ISETP.GT.AND P1, PT, R130.reuse, 0x42, PT ;  /* 0x000000428200780c */ /* 0x040fe40003f24270 */
[----:B------:R-:W-:-:S05]  /*9f20*/  ISETP.GT.AND P0, PT, R130, 0x43, PT ;  /* 0x000000438200780c */ /* 0x000fca0003f04270 */
[----:B---3--:R-:W-:Y:S02]  /*9f30*/  @P2 IMAD.MOV.U32 R116, RZ, RZ, R122 ;  /* 0x000000ffff742224 */ /* 0x008fe400078e007a */
[----:B------:R-:W3:Y:S01]  /*9f40*/  LDL R122, [R1+0x2f8] ;  /* 0x0002f800017a7983 */ /* 0x000ee20000100800 */
[----:B------:R-:W-:-:S03]  /*9f50*/  @P2 IMAD.MOV.U32 R117, RZ, RZ, R123 ;  /* 0x000000ffff752224 */ /* 0x000fc600078e007b */
[----:B------:R-:W3:Y:S04]  /*9f60*/  LDL R123, [R1+0x2f4] ;  /* 0x0002f400017b7983 */ /* 0x000ee80000100800 */
[----:B------:R2:W3:Y:S02]  /*9f70*/  @P2 LDG.E.U16 R232, desc[UR6][R116.64] ;  /* 0x0000000674e82981 */ /* 0x0004e4000c1e1500 */
        /* <DEDUP_REMOVED lines=11> */
[----:B------:R-:W-:Y:S01]  /*a030*/  @P1 IMAD.MOV.U32 R117, RZ, RZ, R125 ;  /* 0x000000ffff751224 */ /* 0x000fe200078e007d */
[C---:B------:R-:W-:Y:S01]  /*a040*/  ISETP.GT.AND P2, PT, R130.reuse, 0x44, PT ;  /* 0x000000448200780c */ /* 0x040fe20003f44270 */
[----:B------:R-:W4:Y:S04]  /*a050*/  LDL R125, [R1+0x2c4] ;  /* 0x0002c400017d7983 */ /* 0x000f280000100800 */
[----:B------:R1:W4:Y:S01]  /*a060*/  @P1 LDG.E.U16 R174, desc[UR6][R116.64] ;  /* 0x0000000674ae1981 */ /* 0x000322000c1e1500 */
[----:B------:R-:W-:-:S02]  /*a070*/  ISETP.GT.AND P3, PT, R130, 0x45, PT ;  /* 0x000000458200780c */ /* 0x000fc40003f64270 */
[----:B------:R-:W-:Y:S01]  /*a080*/  ISETP.GT.AND P4, PT, R130, 0x46, PT ;  /* 0x000000468200780c */ /* 0x000fe20003f84270 */
[----:B------:R-:W4:Y:S01]  /*a090*/  LDL R124, [R1+0x2c8] ;  /* 0x0002c800017c7983 */ /* 0x000f220000100800 */
[----:B-1----:R-:W-:Y:S02]  /*a0a0*/  @P0 IMAD.MOV.U32 R116, RZ, RZ, R0 ;  /* 0x000000ffff740224 */ /* 0x002fe400078e0000 */
[----:B------:R-:W-:Y:S01]  /*a0b0*/  @P0 IMAD.MOV.U32 R117, RZ, RZ, R113 ;  /* 0x000000ffff750224 */ /* 0x000fe200078e0071 */
[----:B------:R-:W4:Y:S04]  /*a0c0*/  LDL R0, [R1+0x2e0] ;  /* 0x0002e00001007983 */ /* 0x000f280000100800 */
[----:B------:R-:W4:Y:S04]  /*a0d0*/  LDL R113, [R1+0x2dc] ;  /* 0x0002dc0001717983 */ /* 0x000f280000100800 */
[----:B------:R3:W4:Y:S02]  /*a0e0*/  @P0 LDG.E.U16 R230, desc[UR6][R116.64] ;  /* 0x0000000674e60981 */ /* 0x000724000c1e1500 */
[----:B---3--:R-:W-:-:S02]  /*a0f0*/  @P2 IMAD.MOV.U32 R116, RZ, RZ, R122 ;  /* 0x000000ffff742224 */ /* 0x008fc400078e007a */
        /* <DEDUP_REMOVED lines=23> */
[----:B------:R-:W-:-:S07]  /*a270*/  ISETP.GT.AND P4, PT, R130, 0x4b, PT ;  /* 0x0000004b8200780c */ /* 0x000fce0003f84270 */
        /* <DEDUP_REMOVED lines=18> */
[----:B-1----:R-:W-:-:S03]  /*a3a0*/  @P4 IMAD.MOV.U32 R116, RZ, RZ, R120 ;  /* 0x000000ffff744224 */ /* 0x002fc600078e0078 */
[----:B------:R-:W4:Y:S01]  /*a3b0*/  LDL R120, [R1+0x2a0] ;  /* 0x0002a00001787983 */ /* 0x000f220000100800 */
[----:B------:R-:W-:-:S03]  /*a3c0*/  @P4 IMAD.MOV.U32 R117, RZ, RZ, R121 ;  /* 0x000000ffff754224 */ /* 0x000fc600078e0079 */
[----:B------:R-:W4:Y:S04]  /*a3d0*/  LDL R121, [R1+0x29c] ;  /* 0x00029c0001797983 */ /* 0x000f280000100800 */
[----:B------:R1:W4:Y:S02]  /*a3e0*/  @P4 LDG.E.U16 R222, desc[UR6][R116.64] ;  /* 0x0000000674de4981 */ /* 0x000324000c1e1500 */
[----:B-1----:R-:W-:Y:S02]  /*a3f0*/  @P1 IMAD.MOV.U32 R116, RZ, RZ, R0 ;  /* 0x000000ffff741224 */ /* 0x002fe400078e0000 */
[----:B------:R-:W4:Y:S01]  /*a400*/  LDL R0, [R1+0x298] ;  /* 0x0002980001007983 */ /* 0x000f220000100800 */
[----:B------:R-:W-:-:S03]  /*a410*/  @P1 IMAD.MOV.U32 R117, RZ, RZ, R113 ;  /* 0x000000ffff751224 */ /* 0x000fc600078e0071 */
[----:B------:R-:W4:Y:S04]  /*a420*/  LDL R113, [R1+0x294] ;  /* 0x0002940001717983 */ /* 0x000f280000100800 */
        /* <DEDUP_REMOVED lines=31> */
[----:B------:R1:W3:Y:S02]  /*a620*/  @P1 LDG.E.U16 R188, desc[UR6][R116.64] ;  /* 0x0000000674bc1981 */ /* 0x0002e4000c1e1500 */
        /* <DEDUP_REMOVED lines=88> */
[----:B------:R1:W4:Y:S01]  /*abb0*/  @P0 LDG.E.U16 R152, desc[UR6][R116.64] ;  /* 0x0000000674980981 */ /* 0x000322000c1e1500 */
[----:B------:R-:W-:Y:S01]  /*abc0*/  ISETP.GT.AND P0, PT, R130, 0x63, PT ;  /* 0x000000638200780c */ /* 0x000fe20003f04270 */
[----:B-1----:R-:W-:Y:S02]  /*abd0*/  @P1 IMAD.MOV.U32 R116, RZ, RZ, R120 ;  /* 0x000000ffff741224 */ /* 0x002fe400078e0078 */
[----:B------:R-:W4:Y:S01]  /*abe0*/  LDL R120, [R1+0x1e8] ;  /* 0x0001e80001787983 */ /* 0x000f220000100800 */
[----:B------:R-:W-:-:S03]  /*abf0*/  @P1 IMAD.MOV.U32 R117, RZ, RZ, R121 ;  /* 0x000000ffff751224 */ /* 0x000fc600078e0079 */
[----:B------:R-:W4:Y:S04]  /*ac00*/  LDL R121, [R1+0x1e4] ;  /* 0x0001e40001797983 */ /* 0x000f280000100800 */
[----:B------:R1:W4:Y:S02]  /*ac10*/  @P1 LDG.E.U16 R186, desc[UR6][R116.64] ;  /* 0x0000000674ba1981 */ /* 0x000324000c1e1500 */
[----:B-1----:R-:W-:Y:S02]  /*ac20*/  @P2 IMAD.MOV.U32 R116, RZ, RZ, R124 ;  /* 0x000000ffff742224 */ /* 0x002fe400078e007c */
[----:B------:R-:W-:Y:S01]  /*ac30*/  @P2 IMAD.MOV.U32 R117, RZ, RZ, R125 ;  /* 0x000000ffff752224 */ /* 0x000fe200078e007d */
[----:B------:R-:W-:Y:S01]  /*ac40*/  ISETP.GT.AND P1, PT, R130, 0x64, PT ;  /* 0x000000648200780c */ /* 0x000fe20003f24270 */
[----:B------:R-:W4:Y:S04]  /*ac50*/  LDL R125, [R1+0x194] ;  /* 0x00019400017d7983 */ /* 0x000f280000100800 */
[----:B------:R1:W4:Y:S04]  /*ac60*/  @P2 LDG.E.U16 R170, desc[UR6][R116.64] ;  /* 0x0000000674aa2981 */ /* 0x000328000c1e1500 */
[----:B------:R-:W4:Y:S01]  /*ac70*/  LDL R124, [R1+0x198] ;  /* 0x00019800017c7983 */ /* 0x000f220000100800 */
[----:B-1----:R-:W-:-:S03]  /*ac80*/  @P0 IMAD.MOV.U32 R116, RZ, RZ, R0 ;  /* 0x000000ffff740224 */ /* 0x002fc600078e0000 */
        /* <DEDUP_REMOVED lines=39> */
[----:B------:R-:W2:Y:S04]  /*af00*/  LDL R118, [R1+0x1b8] ;  /* 0x0001b80001767983 */ /* 0x000ea80000100800 */
[----:B------:R1:W4:Y:S01]  /*af10*/  @P0 LDG.E.U16 R185, desc[UR6][R116.64] ;  /* 0x0000000674b90981 */ /* 0x000322000c1e1500 */
[----:B------:R-:W-:Y:S01]  /*af20*/  ISETP.GT.AND P0, PT, R130, 0x6a, PT ;  /* 0x0000006a8200780c */ /* 0x000fe20003f04270 */
[----:B-1----:R-:W-:Y:S02]  /*af30*/  @P1 IMAD.MOV.U32 R116, RZ, RZ, R124 ;  /* 0x000000ffff741224 */ /* 0x002fe400078e007c */
[----:B------:R-:W-:Y:S01]  /*af40*/  @P1 IMAD.MOV.U32 R117, RZ, RZ, R125 ;  /* 0x000000ffff751224 */ /* 0x000fe200078e007d */
[----:B------:R-:W4:Y:S04]  /*af50*/  LDL R124, [R1+0x190] ;  /* 0x00019000017c7983 */ /* 0x000f280000100800 */
[----:B------:R1:W4:Y:S04]  /*af60*/  @P1 LDG.E.U16 R154, desc[UR6][R116.64] ;  /* 0x00000006749a1981 */ /* 0x000328000c1e1500 */
        /* <DEDUP_REMOVED lines=12> */
[----:B------:R-:W-:-:S09]  /*b030*/  ISETP.GT.AND P0, PT, R130, 0x6c, PT ;  /* 0x0000006c8200780c */ /* 0x000fd20003f04270 */
[----:B---3--:R-:W-:Y:S02]  /*b040*/  @P1 IMAD.MOV.U32 R116, RZ, RZ, R122 ;  /* 0x000000ffff741224 */ /* 0x008fe400078e007a */
[----:B------:R-:W3:Y:S01]  /*b050*/  LDL R122, [R1+0x188] ;  /* 0x00018800017a7983 */ /* 0x000ee20000100800 */
[----:B------:R-:W-:-:S03]  /*b060*/  @P1 IMAD.MOV.U32 R117, RZ, RZ, R123 ;  /* 0x000000ffff751224 */ /* 0x000fc600078e007b */
[----:B------:R-:W3:Y:S04]  /*b070*/  LDL R123, [R1+0x184] ;  /* 0x00018400017b7983 */ /* 0x000ee80000100800 */
[----:B------:R1:W3:Y:S01]  /*b080*/  @P1 LDG.E.U16 R115, desc[UR6][R116.64] ;  /* 0x0000000674731981 */ /* 0x0002e2000c1e1500 */
[----:B------:R-:W-:Y:S02]  /*b090*/  ISETP.GT.AND P1, PT, R130, 0x6d, PT ;  /* 0x0000006d8200780c */ /* 0x000fe40003f24270 */
[----:B-1----:R-:W-:-:S06]  /*b0a0*/  PRMT R116, RZ, 0x7610, R116 ;  /* 0x00007610ff747816 */ /* 0x002fcc0000000074 */
[----:B--2---:R4:W2:Y:S01]  /*b0b0*/  @P0 LDG.E.U16 R116, desc[UR6][R118.64] ;  /* 0x0000000676740981 */ /* 0x0048a2000c1e1500 */
[----:B------:R-:W-:-:S04]  /*b0c0*/  ISETP.GT.AND P0, PT, R130, 0x6e, PT ;  /* 0x0000006e8200780c */ /* 0x000fc80003f04270 */
[----:B----4-:R-:W-:Y:S02]  /*b0d0*/  @P1 IMAD.MOV.U32 R118, RZ, RZ, R120 ;  /* 0x000000ffff761224 */ /* 0x010fe400078e0078 */
[----:B------:R-:W-:-:S07]  /*b0e0*/  @P1 IMAD.MOV.U32 R119, RZ, RZ, R121 ;  /* 0x000000ffff771224 */ /* 0x000fce00078e0079 */
[----:B------:R-:W-:Y:S02]  /*b0f0*/  @P0 IMAD.MOV.U32 R120, RZ, RZ, R0 ;  /* 0x000000ffff780224 */ /* 0x000fe400078e0000 */
[----:B------:R-:W4:Y:S01]  /*b100*/  LDL R0, [R1+0x180] ;  /* 0x0001800001007983 */ /* 0x000f220000100800 */
[----:B------:R-:W-:-:S03]  /*b110*/  @P0 IMAD.MOV.U32 R121, RZ, RZ, R113 ;  /* 0x000000ffff790224 */ /* 0x000fc600078e0071 */
[----:B------:R-:W2:Y:S01]  /*b120*/  LDL R113, [R1+0x17c] ;  /* 0x00017c0001717983 */ /* 0x000ea20000100800 */
[----:B------:R-:W-:-:S06]  /*b130*/  PRMT R117, RZ, 0x7610, R117 ;  /* 0x00007610ff757816 */ /* 0x000fcc0000000075 */
[----:B------:R1:W2:Y:S01]  /*b140*/  @P1 LDG.E.U16 R117, desc[UR6][R118.64] ;  /* 0x0000000676751981 */ /* 0x0002a2000c1e1500 */
[----:B------:R-:W-:Y:S02]  /*b150*/  ISETP.GT.AND P1, PT, R130, 0x6f, PT ;  /* 0x0000006f8200780c */ /* 0x000fe40003f24270 */
[----:B-1----:R-:W-:-:S06]  /*b160*/  PRMT R118, RZ, 0x7610, R118 ;  /* 0x00007610ff767816 */ /* 0x002fcc0000000076 */
[----:B------:R1:W2:Y:S01]  /*b170*/  @P0 LDG.E.U16 R118, desc[UR6][R120.64] ;  /* 0x0000000678760981 */ /* 0x0002a2000c1e1500 */
[C---:B------:R-:W-:Y:S02]  /*b180*/  ISETP.GT.AND P0, PT, R130.reuse, 0x71, PT ;  /* 0x000000718200780c */ /* 0x040fe40003f04270 */
[----:B------:R-:W-:Y:S02]  /*b190*/  PRMT R119, RZ, 0x7610, R119 ;  /* 0x00007610ff777816 */ /* 0x000fe40000000077 */
[----:B-1----:R-:W-:Y:S02]  /*b1a0*/  @P1 IMAD.MOV.U32 R120, RZ, RZ, R126 ;  /* 0x000000ffff781224 */ /* 0x002fe400078e007e */
[----:B------:R-:W-:Y:S01]  /*b1b0*/  @P1 IMAD.MOV.U32 R121, RZ, RZ, R127 ;  /* 0x000000ffff791224 */ /* 0x000fe200078e007f */
[----:B------:R-:W2:Y:S04]  /*b1c0*/  LDL R126, [R1+0x168] ;  /* 0x00016800017e7983 */ /* 0x000ea80000100800 */
[----:B------:R1:W2:Y:S01]  /*b1d0*/  @P1 LDG.E.U16 R119, desc[UR6][R120.64] ;  /* 0x0000000678771981 */ /* 0x0002a2000c1e1500 */
[----:B------:R-:W-:-:S03]  /*b1e0*/  ISETP.GT.AND P1, PT, R130, 0x72, PT ;  /* 0x000000728200780c */ /* 0x000fc60003f24270 */
[----:B------:R-:W2:Y:S01]  /*b1f0*/  LDL R127, [R1+0x164] ;  /* 0x00016400017f7983 */ /* 0x000ea20000100800 */
[----:B-1----:R-:W-:Y:S02]  /*b200*/  @P0 IMAD.MOV.U32 R120, RZ, RZ, R124 ;  /* 0x000000ffff780224 */ /* 0x002fe400078e007c */
[----:B------:R-:W-:Y:S01]  /*b210*/  @P0 IMAD.MOV.U32 R121, RZ, RZ, R125 ;  /* 0x000000ffff790224 */ /* 0x000fe200078e007d */
[----:B------:R-:W2:Y:S04]  /*b220*/  LDL R124, [R1+0x170] ;  /* 0x00017000017c7983 */ /* 0x000ea80000100800 */
[----:B------:R3:W2:Y:S01]  /*b230*/  @P0 LDG.E.U16 R184, desc[UR6][R120.64] ;  /* 0x0000000678b80981 */ /* 0x0006a2000c1e1500 */
[----:B------:R-:W-:-:S03]  /*b240*/  ISETP.GT.AND P0, PT, R130, 0x73, PT ;  /* 0x000000738200780c */ /* 0x000fc60003f04270 */
[----:B------:R-:W2:Y:S01]  /*b250*/  LDL R125, [R1+0x16c] ;  /* 0x00016c00017d7983 */ /* 0x000ea20000100800 */
[----:B---3--:R-:W-:Y:S02]  /*b260*/  @P1 IMAD.MOV.U32 R120, RZ, RZ, R122 ;  /* 0x000000ffff781224 */ /* 0x008fe400078e007a */
[----:B------:R-:W-:-:S05]  /*b270*/  @P1 IMAD.MOV.U32 R121, RZ, RZ, R123 ;  /* 0x000000ffff791224 */ /* 0x000fca00078e007b */
[----:B------:R1:W3:Y:S02]  /*b280*/  @P1 LDG.E.U16 R168, desc[UR6][R120.64] ;  /* 0x0000000678a81981 */ /* 0x0002e4000c1e1500 */
[----:B----4-:R-:W-:Y:S02]  /*b290*/  @P0 IMAD.MOV.U32 R122, RZ, RZ, R0 ;  /* 0x000000ffff7a0224 */ /* 0x010fe400078e0000 */
[----:B------:R-:W4:Y:S01]  /*b2a0*/  LDL R0, [R1+0x160] ;  /* 0x0001600001007983 */ /* 0x000f220000100800 */
[----:B--2---:R-:W-:-:S03]  /*b2b0*/  @P0 IMAD.MOV.U32 R123, RZ, RZ, R113 ;  /* 0x000000ffff7b0224 */ /* 0x004fc600078e0071 */
[----:B------:R-:W2:Y:S01]  /*b2c0*/  LDL R113, [R1+0x15c] ;  /* 0x00015c0001717983 */ /* 0x000ea20000100800 */
[----:B------:R-:W-:Y:S02]  /*b2d0*/  ISETP.GT.AND P1, PT, R130, 0x74, PT ;  /* 0x000000748200780c */ /* 0x000fe40003f24270 */
[----:B-1----:R-:W-:Y:S02]  /*b2e0*/  PRMT R120, RZ, 0x7610, R120 ;  /* 0x00007610ff787816 */ /* 0x002fe40000000078 */
[----:B------:R-:W-:-:S04]  /*b2f0*/  PRMT R121, RZ, 0x7610, R121 ;  /* 0x00007610ff797816 */ /* 0x000fc80000000079 */
[----:B------:R1:W3:Y:S01]  /*b300*/  @P0 LDG.E.U16 R120, desc[UR6][R122.64] ;  /* 0x000000067a780981 */ /* 0x0002e2000c1e1500 */
[----:B------:R-:W-:-:S04]  /*b310*/  ISETP.GT.AND P0, PT, R130, 0x75, PT ;  /* 0x000000758200780c */ /* 0x000fc80003f04270 */
[----:B-1----:R-:W-:Y:S02]  /*b320*/  @P1 IMAD.MOV.U32 R122, RZ, RZ, R128 ;  /* 0x000000ffff7a1224 */ /* 0x002fe400078e0080 */
[----:B------:R-:W-:Y:S01]  /*b330*/  @P1 IMAD.MOV.U32 R123, RZ, RZ, R129 ;  /* 0x000000ffff7b1224 */ /* 0x000fe200078e0081 */
[----:B------:R-:W3:Y:S04]  /*b340*/  LDL R128, [R1+0x150] ;  /* 0x0001500001807983 */ /* 0x000ee80000100800 */
[----:B------:R1:W3:Y:S04]  /*b350*/  @P1 LDG.E.U16 R121, desc[UR6][R122.64] ;  /* 0x000000067a791981 */ /* 0x0002e8000c1e1500 */
[----:B------:R-:W3:Y:S01]  /*b360*/  LDL R129, [R1+0x14c] ;  /* 0x00014c0001817983 */ /* 0x000ee20000100800 */
[----:B-1----:R-:W-:-:S02]  /*b370*/  PRMT R122, RZ, 0x7610, R122 ;  /* 0x00007610ff7a7816 */ /* 0x002fc4000000007a */
[----:B------:R-:W-:-:S04]  /*b380*/  ISETP.GT.AND P1, PT, R130, 0x76, PT ;  /* 0x000000768200780c */ /* 0x000fc80003f24270 */
[----:B------:R1:W3:Y:S01]  /*b390*/  @P0 LDG.E.U16 R122, desc[UR6][R124.64] ;  /* 0x000000067c7a0981 */ /* 0x0002e2000c1e1500 */
[----:B------:R-:W-:-:S08]  /*b3a0*/  ISETP.GT.AND P0, PT, R130, 0x77, PT ;  /* 0x000000778200780c */ /* 0x000fd00003f04270 */
[----:B-1----:R-:W-:Y:S02]  /*b3b0*/  @P1 IMAD.MOV.U32 R124, RZ, RZ, R126 ;  /* 0x000000ffff7c1224 */ /* 0x002fe400078e007e */
[----:B------:R-:W-:-:S03]  /*b3c0*/  @P1 IMAD.MOV.U32 R125, RZ, RZ, R127 ;  /* 0x000000ffff7d1224 */ /* 0x000fc600078e007f */
[----:B----4-:R-:W-:Y:S02]  /*b3d0*/  @P0 IMAD.MOV.U32 R126, RZ, RZ, R0 ;  /* 0x000000ffff7e0224 */ /* 0x010fe400078e0000 */
[----:B------:R-:W4:Y:S01]  /*b3e0*/  LDL R0, [R1+0x140] ;  /* 0x0001400001007983 */ /* 0x000f220000100800 */
[----:B--2---:R-:W-:-:S03]  /*b3f0*/  @P0 IMAD.MOV.U32 R127, RZ, RZ, R113 ;  /* 0x000000ffff7f0224 */ /* 0x004fc600078e0071 */
[----:B------:R-:W2:Y:S01]  /*b400*/  LDL R113, [R1+0x13c] ;  /* 0x00013c0001717983 */ /* 0x000ea20000100800 */
[----:B------:R-:W-:-:S06]  /*b410*/  PRMT R123, RZ, 0x7610, R123 ;  /* 0x00007610ff7b7816 */ /* 0x000fcc000000007b */
[----:B------:R1:W2:Y:S01]  /*b420*/  @P1 LDG.E.U16 R123, desc[UR6][R124.64] ;  /* 0x000000067c7b1981 */ /* 0x0002a2000c1e1500 */
[----:B------:R-:W-:Y:S02]  /*b430*/  ISETP.GT.AND P1, PT, R130, 0x79, PT ;  /* 0x000000798200780c */ /* 0x000fe40003f24270 */
[----:B-1----:R-:W-:-:S06]  /*b440*/  PRMT R124, RZ, 0x7610, R124 ;  /* 0x00007610ff7c7816 */ /* 0x002fcc000000007c */
[----:B------:R3:W2:Y:S01]  /*b450*/  @P0 LDG.E.U16 R124, desc[UR6][R126.64] ;  /* 0x000000067e7c0981 */ /* 0x0006a2000c1e1500 */
[----:B------:R-:W-:-:S04]  /*b460*/  ISETP.GT.AND P0, PT, R130, 0x7a, PT ;  /* 0x0000007a8200780c */ /* 0x000fc80003f04270 */
[----:B---3--:R-:W-:Y:S02]  /*b470*/  @P1 IMAD.MOV.U32 R126, RZ, RZ, R128 ;  /* 0x000000ffff7e1224 */ /* 0x008fe400078e0080 */
[----:B------:R-:W-:Y:S01]  /*b480*/  @P1 IMAD.MOV.U32 R127, RZ, RZ, R129 ;  /* 0x000000ffff7f1224 */ /* 0x000fe200078e0081 */
[----:B------:R-:W3:Y:S04]  /*b490*/  LDL R128, [R1+0x138] ;  /* 0x0001380001807983 */ /* 0x000ee80000100800 */
[----:B------:R-:W3:Y:S04]  /*b4a0*/  LDL R129, [R1+0x134] ;  /* 0x0001340001817983 */ /* 0x000ee80000100800 */
[----:B------:R1:W3:Y:S01]  /*b4b0*/  @P1 LDG.E.U16 R183, desc[UR6][R126.64] ;  /* 0x000000067eb71981 */ /* 0x0002e2000c1e1500 */
[----:B------:R-:W-:Y:S01]  /*b4c0*/  ISETP.GT.AND P1, PT, R130, 0x7b, PT ;  /* 0x0000007b8200780c */ /* 0x000fe20003f24270 */
[----:B-1----:R-:W-:-:S02]  /*b4d0*/  @P0 IMAD.MOV.U32 R126, RZ, RZ, R131 ;  /* 0x000000ffff7e0224 */ /* 0x002fc400078e0083 */
[----:B------:R-:W-:Y:S01]  /*b4e0*/  @P0 IMAD.MOV.U32 R127, RZ, RZ, R132 ;  /* 0x000000ffff7f0224 */ /* 0x000fe200078e0084 */
[----:B------:R-:W3:Y:S04]  /*b4f0*/  LDL R131, [R1+0x128] ;  /* 0x0001280001837983 */ /* 0x000ee80000100800 */
[----:B------:R-:W3:Y:S04]  /*b500*/  LDL R132, [R1+0x124] ;  /* 0x0001240001847983 */ /* 0x000ee80000100800 */
[----:B------:R4:W3:Y:S02]  /*b510*/  @P0 LDG.E.U16 R167, desc[UR6][R126.64] ;  /* 0x000000067ea70981 */ /* 0x0008e4000c1e1500 */
[----:B----4-:R-:W-:-:S02]  /*b520*/  @P1 IMAD.MOV.U32 R126, RZ, RZ, R0 ;  /* 0x000000ffff7e1224 */ /* 0x010fc400078e0000 */
[----:B------:R-:W4:Y:S01]  /*b530*/  LDL R0, [R1+0x120] ;  /* 0x0001200001007983 */ /* 0x000f220000100800 */
[----:B--2---:R-:W-:-:S03]  /*b540*/  @P1 IMAD.MOV.U32 R127, RZ, RZ, R113 ;  /* 0x000000ffff7f1224 */ /* 0x004fc600078e0071 */
[----:B------:R-:W2:Y:S01]  /*b550*/  LDL R113, [R1+0x11c] ;  /* 0x00011c0001717983 */ /* 0x000ea20000100800 */
[----:B------:R-:W-:Y:S02]  /*b560*/  PRMT R125, RZ, 0x7610, R125 ;  /* 0x00007610ff7d7816 */ /* 0x000fe4000000007d */
[----:B------:R-:W-:-:S04]  /*b570*/  ISETP.GT.AND P0, PT, R130, 0x7c, PT ;  /* 0x0000007c8200780c */ /* 0x000fc80003f04270 */
[----:B------:R1:W2:Y:S01]  /*b580*/  @P1 LDG.E.U16 R125, desc[UR6][R126.64] ;  /* 0x000000067e7d1981 */ /* 0x0002a2000c1e1500 */
[C---:B------:R-:W-:Y:S02]  /*b590*/  ISETP.GT.AND P1, PT, R130.reuse, 0x7d, PT ;  /* 0x0000007d8200780c */ /* 0x040fe40003f24270 */
[----:B------:R-:W-:Y:S02]  /*b5a0*/  ISETP.GT.AND P2, PT, R130, 0x7e, PT ;  /* 0x0000007e8200780c */ /* 0x000fe40003f44270 */
[----:B-1----:R-:W-:Y:S02]  /*b5b0*/  PRMT R126, RZ, 0x7610, R126 ;  /* 0x00007610ff7e7816 */ /* 0x002fe4000000007e */
[----:B------:R-:W-:Y:S02]  /*b5c0*/  PRMT R127, RZ, 0x7610, R127 ;  /* 0x00007610ff7f7816 */ /* 0x000fe4000000007f */
[----:B0-----:R-:W-:Y:S02]  /*b5d0*/  LOP3.LUT R133, R133, 0x7f, RZ, 0xc0, !PT ;  /* 0x0000007f85857812 */ /* 0x001fe400078ec0ff */
[----:B---3--:R0:W3:Y:S03]  /*b5e0*/  @P0 LDG.E.U16 R126, desc[UR6][R128.64] ;  /* 0x00000006807e0981 */ /* 0x0080e6000c1e1500 */
[----:B0-----:R-:W-:-:S02]  /*b5f0*/  @P1 IMAD.MOV.U32 R128, RZ, RZ, R134 ;  /* 0x000000ffff801224 */ /* 0x001fc400078e0086 */
[----:B------:R-:W-:Y:S01]  /*b600*/  @P1 IMAD.MOV.U32 R129, RZ, RZ, R135 ;  /* 0x000000ffff811224 */ /* 0x000fe200078e0087 */
[----:B------:R-:W-:Y:S01]  /*b610*/  ISETP.GE.AND P0, PT, R133, R130, PT ;  /* 0x000000828500720c */ /* 0x000fe20003f06270 */
[----:B------:R-:W3:Y:S04]  /*b620*/  LDL R135, [R1+0xd4] ;  /* 0x0000d40001877983 */ /* 0x000ee80000100800 */
[----:B------:R0:W3:Y:S01]  /*b630*/  @P1 LDG.E.U16 R127, desc[UR6][R128.64] ;  /* 0x00000006807f1981 */ /* 0x0000e2000c1e1500 */
[----:B------:R-:W-:Y:S01]  /*b640*/  ISETP.GT.AND P1, PT, R130, 0x7f, PT ;  /* 0x0000007f8200780c */ /* 0x000fe20003f24270 */
[----:B------:R-:W-:Y:S02]  /*b650*/  @P2 IMAD.MOV.U32 R130, RZ, RZ, R131 ;  /* 0x000000ffff822224 */ /* 0x000fe400078e0083 */
[----:B------:R-:W3:Y:S01]  /*b660*/  LDL R134, [R1+0xd8] ;  /* 0x0000d80001867983 */ /* 0x000ee20000100800 */
[----:B------:R-:W-:Y:S01]  /*b670*/  @P2 IMAD.MOV.U32 R131, RZ, RZ, R132 ;  /* 0x000000ffff832224 */ /* 0x000fe200078e0084 */
[----:B0-----:R-:W-:-:S06]  /*b680*/  PRMT R128, RZ, 0x7610, R128 ;  /* 0x00007610ff807816 */ /* 0x001fcc0000000080 */
[----:B------:R4:W3:Y:S02]  /*b690*/  @P2 LDG.E.U16 R128, desc[UR6][R130.64] ;  /* 0x0000000682802981 */ /* 0x0008e4000c1e1500 */
[----:B----4-:R-:W-:Y:S02]  /*b6a0*/  @P1 IMAD.MOV.U32 R130, RZ, RZ, R0 ;  /* 0x000000ffff821224 */ /* 0x010fe400078e0000 */
[----:B------:R-:W4:Y:S01]  /*b6b0*/  LDL R0, [R1+0x58] ;  /* 0x0000580001007983 */ /* 0x000f220000100800 */
[----:B--2---:R-:W-:-:S03]  /*b6c0*/  @P1 IMAD.MOV.U32 R131, RZ, RZ, R113 ;  /* 0x000000ffff831224 */ /* 0x004fc600078e0071 */
[----:B------:R-:W2:Y:S01]  /*b6d0*/  LDL R113, [R1+0x48] ;  /* 0x0000480001717983 */ /* 0x000ea20000100800 */
[----:B------:R-:W-:-:S06]  /*b6e0*/  PRMT R129, RZ, 0x7610, R129 ;  /* 0x00007610ff817816 */ /* 0x000fcc0000000081 */
[----:B------:R0:W2:Y:S01]  /*b6f0*/  @P1 LDG.E.U16 R129, desc[UR6][R130.64] ;  /* 0x0000000682811981 */ /* 0x0000a2000c1e1500 */
[----:B------:R-:W-:Y:S01]  /*b700*/  BAR.SYNC.DEFER_BLOCKING 0x0 ;  /* 0x0000000000007b1d */ /* 0x000fe20000010000 */
[----:B------:R-:W-:Y:S02]  /*b710*/  @!P0 IMAD.MOV.U32 R132, RZ, RZ, R22 ;  /* 0x000000ffff848224 */ /* 0x000fe400078e0016 */
[----:B------:R-:W-:Y:S01]  /*b720*/  @!P0 IMAD.MOV.U32 R133, RZ, RZ, R12 ;  /* 0x000000ffff858224 */ /* 0x000fe200078e000c */
[----:B0-----:R-:W-:Y:S02]  /*b730*/  PRMT R130, RZ, 0x7610, R130 ;  /* 0x00007610ff827816 */ /* 0x001fe40000000082 */
[----:B------:R-:W-:-:S04]  /*b740*/  PRMT R131, RZ, 0x7610, R131 ;  /* 0x00007610ff837816 */ /* 0x000fc80000000083 */
[----:B------:R0:W2:Y:S02]  /*b750*/  @!P0 LDG.E.U16 R130, desc[UR6][R132.64] ;  /* 0x0000000684828981 */ /* 0x0000a4000c1e1500 */
[----:B0-----:R-:W-:Y:S02]  /*b760*/  @!P0 IMAD.MOV.U32 R132, RZ, RZ, R138 ;  /* 0x000000ffff848224 */ /* 0x001fe400078e008a */
[----:B------:R-:W-:-:S05]  /*b770*/  @!P0 IMAD.MOV.U32 R133, RZ, RZ, R139 ;  /* 0x000000ffff858224 */ /* 0x000fca00078e008b */
[----:B------:R0:W2:Y:S02]  /*b780*/  @!P0 LDG.E.U16 R131, desc[UR6][R132.64] ;  /* 0x0000000684838981 */ /* 0x0000a4000c1e1500 */
[----:B0-----:R-:W-:Y:S02]  /*b790*/  PRMT R132, RZ, 0x7610, R132 ;  /* 0x00007610ff847816 */ /* 0x001fe40000000084 */
[----:B------:R-:W-:-:S04]  /*b7a0*/  PRMT R133, RZ, 0x7610, R133 ;  /* 0x00007610ff857816 */ /* 0x000fc80000000085 */
[----:B---3--:R0:W3:Y:S02]  /*b7b0*/  @!P0 LDG.E.U16 R132, desc[UR6][R134.64] ;  /* 0x0000000686848981 */ /* 0x0080e4000c1e1500 */
[----:B0-----:R-:W-:Y:S02]  /*b7c0*/  @!P0 IMAD.MOV.U32 R134, RZ, RZ, R136 ;  /* 0x000000ffff868224 */ /* 0x001fe400078e0088 */
[----:B------:R-:W-:-:S05]  /*b7d0*/  @!P0 IMAD.MOV.U32 R135, RZ, RZ, R137 ;  /* 0x000000ffff878224 */ /* 0x000fca00078e0089 */
[----:B------:R0:W3:Y:S02]  /*b7e0*/  @!P0 LDG.E.U16 R133, desc[UR6][R134.64] ;  /* 0x0000000686858981 */ /* 0x0000e4000c1e1500 */
[----:B0-----:R-:W-:Y:S02]  /*b7f0*/  PRMT R134, RZ, 0x7610, R134 ;  /* 0x00007610ff867816 */ /* 0x001fe40000000086 */
[----:B------:R-:W-:Y:S01]  /*b800*/  PRMT R135, RZ, 0x7610, R135 ;  /* 0x00007610ff877816 */ /* 0x000fe20000000087 */
[----:B------:R0:W-:Y:S04]  /*b810*/  STL [R1+0x584], R22 ;  /* 0x0005841601007387 */ /* 0x0001e80000100800 */
[----:B------:R1:W-:Y:S01]  /*b820*/  STL [R1+0x580], R12 ;  /* 0x0005800c01007387 */ /* 0x0003e20000100800 */
[----:B------:R-:W-:-:S02]  /*b830*/  @!P0 IMAD.MOV.U32 R138, RZ, RZ, R209 ;  /* 0x000000ffff8a8224 */ /* 0x000fc400078e00d1 */
[----:B------:R-:W-:Y:S01]  /*b840*/  @!P0 IMAD.MOV.U32 R139, RZ, RZ, R204 ;  /* 0x000000ffff8b8224 */ /* 0x000fe200078e00cc */
[----:B0-----:R-:W3:Y:S04]  /*b850*/  LDL R22, [R1+0x8c] ;  /* 0x00008c0001167983 */ /* 0x001ee80000100800 */
[----:B-1----:R-:W3:Y:S04]  /*b860*/  LDL R12, [R1+0x90] ;  /* 0x00009000010c7983 */ /* 0x002ee80000100800 */
[----:B------:R0:W-:Y:S02]  /*b870*/  STS.U16 [R2+UR4], R140 ;  /* 0x0000008c02007988 */ /* 0x0001e40008000404 */
[----:B0-----:R-:W-:-:S02]  /*b880*/  @!P0 IMAD.MOV.U32 R140, RZ, RZ, R96 ;  /* 0x000000ffff8c8224 */ /* 0x001fc400078e0060 */
[----:B----4-:R-:W-:Y:S02]  /*b890*/  @!P0 IMAD.MOV.U32 R136, RZ, RZ, R0 ;  /* 0x000000ffff888224 */ /* 0x010fe400078e0000 */
[----:B------:R-:W4:Y:S01]  /*b8a0*/  LDL R0, [R1+0x44] ;  /* 0x0000440001007983 */ /* 0x000f220000100800 */
[----:B--2---:R-:W-:-:S03]  /*b8b0*/  @!P0 IMAD.MOV.U32 R137, RZ, RZ, R113 ;  /* 0x000000ffff898224 */ /* 0x004fc600078e0071 */
[----:B------:R-:W2:Y:S04]  /*b8c0*/  LDL R113, [R1+0xd0] ;  /* 0x0000d00001717983 */ /* 0x000ea80000100800 */
[----:B------:R0:W3:Y:S04]  /*b8d0*/  @!P0 LDG.E.U16 R134, desc[UR6][R136.64] ;  /* 0x0000000688868981 */ /* 0x0000e8000c1e1500 */
[----:B------:R1:W-:Y:S01]  /*b8e0*/  STL [R1+0x5a0], R252 ;  /* 0x0005a0fc01007387 */ /* 0x0003e20000100800 */
[----:B0-----:R-:W-:Y:S02]  /*b8f0*/  @!P0 IMAD.MOV.U32 R136, RZ, RZ, R252 ;  /* 0x000000ffff888224 */ /* 0x001fe400078e00fc */
[----:B------:R-:W-:Y:S01]  /*b900*/  @!P0 IMAD.MOV.U32 R137, RZ, RZ, R249 ;  /* 0x000000ffff898224 */ /* 0x000fe200078e00f9 */
[----:B-1----:R-:W4:Y:S04]  /*b910*/  LDL R252, [R1+0xcc] ;  /* 0x0000cc0001fc7983 */ /* 0x002f280000100800 */
[----:B------:R0:W3:Y:S04]  /*b920*/  @!P0 LDG.E.U16 R135, desc[UR6][R136.64] ;  /* 0x0000000688878981 */ /* 0x0000e8000c1e1500 */
[----:B------:R1:W-:Y:S01]  /*b930*/  STL [R1+0x588], R249 ;  /* 0x000588f901007387 */ /* 0x0003e20000100800 */
[----:B0-----:R-:W-:-:S03]  /*b940*/  PRMT R136, RZ, 0x7610, R136 ;  /* 0x00007610ff887816 */ /* 0x001fc60000000088 */
[----:B-1----:R-:W3:Y:S04]  /*b950*/  LDL.LU R249, [R1+0x18] ;  /* 0x0000180001f97983 */ /* 0x002ee80000300800 */
[----:B------:R0:W-:Y:S04]  /*b960*/  STL [R1+0x590], R209 ;  /* 0x000590d101007387 */ /* 0x0001e80000100800 */
[----:B------:R1:W3:Y:S04]  /*b970*/  @!P0 LDG.E.U16 R136, desc[UR6][R138.64] ;  /* 0x000000068a888981 */ /* 0x0002e8000c1e1500 */
[----:B0-----:R-:W3:Y:S04]  /*b980*/  LDL.LU R209, [R1+0x30] ;  /* 0x0000300001d17983 */ /* 0x001ee80000300800 */
[----:B------:R0:W-:Y:S01]  /*b990*/  STL [R1+0x58c], R204 ;  /* 0x00058ccc01007387 */ /* 0x0001e20000100800 */
[----:B-1----:R-:W-:-:S02]  /*b9a0*/  @!P0 IMAD.MOV.U32 R138, RZ, RZ, R104 ;  /* 0x000000ffff8a8224 */ /* 0x002fc400078e0068 */
[----:B------:R-:W-:Y:S01]  /*b9b0*/  @!P0 IMAD.MOV.U32 R139, RZ, RZ, R17 ;  /* 0x000000ffff8b8224 */ /* 0x000fe200078e0011 */
[----:B0-----:R-:W3:Y:S04]  /*b9c0*/  LDL.LU R204, [R1+0x28] ;  /* 0x0000280001cc7983 */ /* 0x001ee80000300800 */
[----:B------:R0:W-:Y:S04]  /*b9d0*/  STL [R1+0x598], R104 ;  /* 0x0005986801007387 */ /* 0x0001e80000100800 */
[----:B0-----:R-:W3:Y:S04]  /*b9e0*/  LDL.LU R104, [R1+0x40] ;  /* 0x0000400001687983 */ /* 0x001ee80000300800 */
[----:B------:R0:W-:Y:S04]  /*b9f0*/  STL [R1+0x594], R17 ;  /* 0x0005941101007387 */ /* 0x0001e80000100800 */
[----:B0-----:R-:W3:Y:S04]  /*ba00*/  LDL R17, [R1+0x110] ;  /* 0x0001100001117983 */ /* 0x001ee80000100800 */
[----:B------:R0:W-:Y:S04]  /*ba10*/  STL [R1+0x5a4], R96 ;  /* 0x0005a46001007387 */ /* 0x0001e80000100800 */
[----:B0-----:R-:W3:Y:S01]  /*ba20*/  LDL R96, [R1+0x10c] ;  /* 0x00010c0001607983 */ /* 0x001ee20000100800 */
[----:B------:R-:W-:Y:S01]  /*ba30*/  PRMT R137, RZ, 0x7610, R137 ;  /* 0x00007610ff897816 */ /* 0x000fe20000000089 */
[----:B------:R-:W-:-:S05]  /*ba40*/  @!P0 IMAD.MOV.U32 R141, RZ, RZ, R6 ;  /* 0x000000ffff8d8224 */ /* 0x000fca00078e0006 */
[----:B------:R0:W3:Y:S02]  /*ba50*/  @!P0 LDG.E.U16 R137, desc[UR6][R138.64] ;  /* 0x000000068a898981 */ /* 0x0000e4000c1e1500 */
[----:B0-----:R-:W-:Y:S02]  /*ba60*/  PRMT R138, RZ, 0x7610, R138 ;  /* 0x00007610ff8a7816 */ /* 0x001fe4000000008a */
[----:B------:R-:W-:-:S04]  /*ba70*/  PRMT R139, RZ, 0x7610, R139 ;  /* 0x00007610ff8b7816 */ /* 0x000fc8000000008b */
[----:B------:R3:W3:Y:S04]  /*ba80*/  @!P0 LDG.E.U16 R138, desc[UR6][R140.64] ;  /* 0x000000068c8a8981 */ /* 0x0006e8000c1e1500 */
[----:B------:R-:W-:Y:S04]  /*ba90*/  STS.U16 [R2+UR4+0x400], R143 ;  /* 0x0004008f02007988 */ /* 0x000fe80008000404 */
[----:B------:R-:W-:Y:S04]  /*baa0*/  STS.U16 [R2+UR4+0x800], R142 ;  /* 0x0008008e02007988 */ /* 0x000fe80008000404 */
[----:B------:R0:W-:Y:S04]  /*bab0*/  STL [R1+0x59c], R6 ;  /* 0x00059c0601007387 */ /* 0x0001e80000100800 */
[----:B------:R1:W-:Y:S04]  /*bac0*/  STS.U16 [R2+UR4+0x1000], R144 ;  /* 0x0010009002007988 */ /* 0x0003e80008000404 */
[----:B0-----:R-:W3:Y:S01]  /*bad0*/  LDL R6, [R1+0xc8] ;  /* 0x0000c80001067983 */ /* 0x001ee20000100800 */
[----:B--2---:R-:W-:-:S02]  /*bae0*/  @!P0 IMAD.MOV.U32 R142, RZ, RZ, R113 ;  /* 0x000000ffff8e8224 */ /* 0x004fc400078e0071 */
[----:B----4-:R-:W-:Y:S02]  /*baf0*/  @!P0 IMAD.MOV.U32 R143, RZ, RZ, R252 ;  /* 0x000000ffff8f8224 */ /* 0x010fe400078e00fc */
[----:B-1----:R-:W-:Y:S02]  /*bb00*/  @!P0 IMAD.MOV.U32 R144, RZ, RZ, R0 ;  /* 0x000000ffff908224 */ /* 0x002fe400078e0000 */
[----:B------:R-:W2:Y:S01]  /*bb10*/  LDL R0, [R1+0x88] ;  /* 0x0000880001007983 */ /* 0x000ea20000100800 */
[----:B---3--:R-:W-:-:S03]  /*bb20*/  @!P0 IMAD.MOV.U32 R140, RZ, RZ, R17 ;  /* 0x000000ffff8c8224 */ /* 0x008fc600078e0011 */
[----:B------:R-:W3:Y:S01]  /*bb30*/  LDL R17, [R1+0x108] ;  /* 0x0001080001117983 */ /* 0x000ee20000100800 */
[----:B------:R-:W-:-:S05]  /*bb40*/  @!P0 IMAD.MOV.U32 R141, RZ, RZ, R96 ;  /* 0x000000ffff8d8224 */ /* 0x000fca00078e0060 */
[----:B------:R0:W4:Y:S02]  /*bb50*/  @!P0 LDG.E.U16 R139, desc[UR6][R140.64] ;  /* 0x000000068c8b8981 */ /* 0x000124000c1e1500 */
[----:B0-----:R-:W-:-:S06]  /*bb60*/  PRMT R140, RZ, 0x7610, R140 ;  /* 0x00007610ff8c7816 */ /* 0x001fcc000000008c */
[----:B------:R0:W4:Y:S02]  /*bb70*/  @!P0 LDG.E.U16 R140, desc[UR6][R142.64] ;  /* 0x000000068e8c8981 */ /* 0x000124000c1e1500 */
[----:B0-----:R-:W-:Y:S02]  /*bb80*/  @!P0 IMAD.MOV.U32 R143, RZ, RZ, R22 ;  /* 0x000000ffff8f8224 */ /* 0x001fe400078e0016 */
[----:B------:R-:W2:Y:S01]  /*bb90*/  LDL R22, [R1+0x104] ;  /* 0x0001040001167983 */ /* 0x000ea20000100800 */
[----:B------:R-:W-:-:S03]  /*bba0*/  @!P0 IMAD.MOV.U32 R142, RZ, RZ, R12 ;  /* 0x000000ffff8e8224 */ /* 0x000fc600078e000c */
[----:B------:R-:W4:Y:S01]  /*bbb0*/  LDL R12, [R1+0xc4] ;  /* 0x0000c400010c7983 */ /* 0x000f220000100800 */
[----:B------:R-:W-:-:S03]  /*bbc0*/  PRMT R141, RZ, 0x7610, R141 ;  /* 0x00007610ff8d7816 */ /* 0x000fc6000000008d */
[----:B------:R0:W-:Y:S04]  /*bbd0*/  STS.U16 [R2+UR4+0xc00], R145 ;  /* 0x000c009102007988 */ /* 0x0001e80008000404 */
[----:B------:R1:W4:Y:S01]  /*bbe0*/  @!P0 LDG.E.U16 R141, desc[UR6][R142.64] ;  /* 0x000000068e8d8981 */ /* 0x000322000c1e1500 */
[----:B0-----:R-:W-:Y:S01]  /*bbf0*/  @!P0 IMAD.MOV.U32 R145, RZ, RZ, R104 ;  /* 0x000000ffff918224 */ /* 0x001fe200078e0068 */
[----:B-1----:R-:W-:Y:S02]  /*bc00*/  PRMT R142, RZ, 0x7610, R142 ;  /* 0x00007610ff8e7816 */ /* 0x002fe4000000008e */
[----:B------:R-:W-:-:S04]  /*bc10*/  PRMT R143, RZ, 0x7610, R143 ;  /* 0x00007610ff8f7816 */ /* 0x000fc8000000008f */
[----:B------:R0:W4:Y:S04]  /*bc20*/  @!P0 LDG.E.U16 R142, desc[UR6][R144.64] ;  /* 0x00000006908e8981 */ /* 0x000128000c1e1500 */
[----:B------:R1:W-:Y:S01]  /*bc30*/  STL [R1+0x5a8], R104 ;  /* 0x0005a86801007387 */ /* 0x0003e20000100800 */
[----:B0-----:R-:W-:Y:S02]  /*bc40*/  @!P0 IMAD.MOV.U32 R144, RZ, RZ, R241 ;  /* 0x000000ffff908224 */ /* 0x001fe400078e00f1 */
[----:B------:R-:W-:Y:S01]  /*bc50*/  @!P0 IMAD.MOV.U32 R145, RZ, RZ, R240 ;  /* 0x000000ffff918224 */ /* 0x000fe200078e00f0 */
[----:B------:R0:W-:Y:S04]  /*bc60*/  STS.U16 [R2+UR4+0x1400], R147 ;  /* 0x0014009302007988 */ /* 0x0001e80008000404 */
[----:B------:R0:W4:Y:S04]  /*bc70*/  @!P0 LDG.E.U16 R143, desc[UR6][R144.64] ;  /* 0x00000006908f8981 */ /* 0x000128000c1e1500 */
[----:B-1----:R-:W4:Y:S01]  /*bc80*/  LDL.LU R104, [R1+0x24] ;  /* 0x0000240001687983 */ /* 0x002f220000300800 */
[----:B0-----:R-:W-:-:S03]  /*bc90*/  @!P0 IMAD.MOV.U32 R147, RZ, RZ, R202 ;  /* 0x000000ffff938224 */ /* 0x001fc600078e00ca */
[----:B------:R0:W-:Y:S01]  /*bca0*/  STS.U16 [R2+UR4+0x1800], R146 ;  /* 0x0018009202007988 */ /* 0x0001e20008000404 */
[----:B------:R-:W-:-:S03]  /*bcb0*/  PRMT R144, RZ, 0x7610, R144 ;  /* 0x00007610ff907816 */ /* 0x000fc60000000090 */
[----:B------:R1:W-:Y:S01]  /*bcc0*/  STL [R1+0x5b0], R241 ;  /* 0x0005b0f101007387 */ /* 0x0003e20000100800 */
[----:B0-----:R-:W-:-:S03]  /*bcd0*/  @!P0 IMAD.MOV.U32 R146, RZ, RZ, R203 ;  /* 0x000000ffff928224 */ /* 0x001fc600078e00cb */
[----:B-1----:R-:W4:Y:S04]  /*bce0*/  LDL.LU R241, [R1+0x2c] ;  /* 0x00002c0001f17983 */ /* 0x002f280000300800 */
[----:B------:R-:W-:Y:S04]  /*bcf0*/  STL [R1+0x5ac], R240 ;  /* 0x0005acf001007387 */ /* 0x000fe80000100800 */
[----:B------:R0:W-:Y:S04]  /*bd00*/  STL [R1+0x5b8], R203 ;  /* 0x0005b8cb01007387 */ /* 0x0001e80000100800 */
[----:B------:R1:W4:Y:S04]  /*bd10*/  @!P0 LDG.E.U16 R144, desc[UR6][R146.64] ;  /* 0x0000000692908981 */ /* 0x000328000c1e1500 */
[----:B0-----:R-:W4:Y:S04]  /*bd20*/  LDL.LU R203, [R1+0x38] ;  /* 0x0000380001cb7983 */ /* 0x001f280000300800 */
[----:B------:R-:W-:Y:S01]  /*bd30*/  STL [R1+0x5b4], R202 ;  /* 0x0005b4ca01007387 */ /* 0x000fe20000100800 */
[----:B-1----:R-:W-:-:S03]  /*bd40*/  @!P0 IMAD.MOV.U32 R146, RZ, RZ, R103 ;  /* 0x000000ffff928224 */ /* 0x002fc600078e0067 */
[----:B------:R0:W-:Y:S01]  /*bd50*/  STL [R1+0x5c0], R103 ;  /* 0x0005c06701007387 */ /* 0x0001e20000100800 */
[----:B------:R-:W-:-:S03]  /*bd60*/  @!P0 IMAD.MOV.U32 R147, RZ, RZ, R15 ;  /* 0x000000ffff938224 */ /* 0x000fc600078e000f */
[----:B------:R1:W-:Y:S04]  /*bd70*/  STS.U16 [R2+UR4+0x1c00], R149 ;  /* 0x001c009502007988 */ /* 0x0003e80008000404 */
[----:B0-----:R-:W4:Y:S04]  /*bd80*/  LDL.LU R103, [R1+0x7c] ;  /* 0x00007c0001677983 */ /* 0x001f280000300800 */
[----:B------:R0:W-:Y:S01]  /*bd90*/  STL [R1+0x5bc], R15 ;  /* 0x0005bc0f01007387 */ /* 0x0001e20000100800 */
[----:B-1----:R-:W-:-:S03]  /*bda0*/  @!P0 IMAD.MOV.U32 R149, RZ, RZ, R5 ;  /* 0x000000ffff958224 */ /* 0x002fc600078e0005 */
[----:B0-----:R-:W4:Y:S04]  /*bdb0*/  LDL.LU R15, [R1+0x74] ;  /* 0x00007400010f7983 */ /* 0x001f280000300800 */
[----:B------:R-:W-:Y:S04]  /*bdc0*/  STL [R1+0x5c8], R95 ;  /* 0x0005c85f01007387 */ /* 0x000fe80000100800 */
[----:B------:R0:W-:Y:S04]  /*bdd0*/  STL [R1+0x5c4], R5 ;  /* 0x0005c40501007387 */ /* 0x0001e80000100800 */
[----:B0-----:R-:W4:Y:S01]  /*bde0*/  LDL.LU R5, [R1+0x84] ;  /* 0x0000840001057983 */ /* 0x001f220000300800 */
[----:B------:R-:W-:-:S03]  /*bdf0*/  PRMT R145, RZ, 0x7610, R145 ;  /* 0x00007610ff917816 */ /* 0x000fc60000000091 */
[----:B------:R0:W-:Y:S04]  /*be00*/  STS.U16 [R2+UR4+0x2000], R148 ;  /* 0x0020009402007988 */ /* 0x0001e80008000404 */
[----:B------:R1:W4:Y:S01]  /*be10*/  @!P0 LDG.E.U16 R145, desc[UR6][R146.64] ;  /* 0x0000000692918981 */ /* 0x000322000c1e1500 */
[----:B0-----:R-:W-:Y:S01]  /*be20*/  @!P0 IMAD.MOV.U32 R148, RZ, RZ, R95 ;  /* 0x000000ffff948224 */ /* 0x001fe200078e005f */
[----:B-1----:R-:W-:Y:S02]  /*be30*/  PRMT R146, RZ, 0x7610, R146 ;  /* 0x00007610ff927816 */ /* 0x002fe40000000092 */
[----:B------:R-:W-:-:S04]  /*be40*/  PRMT R147, RZ, 0x7610, R147 ;  /* 0x00007610ff937816 */ /* 0x000fc80000000093 */
[----:B------:R3:W4:Y:S04]  /*be50*/  @!P0 LDG.E.U16 R146, desc[UR6][R148.64] ;  /* 0x0000000694928981 */ /* 0x000728000c1e1500 */
[----:B------:R-:W-:Y:S04]  /*be60*/  STS.U16 [R2+UR4+0x2400], R151 ;  /* 0x0024009702007988 */ /* 0x000fe80008000404 */
[----:B------:R0:W-:Y:S02]  /*be70*/  STS.U16 [R2+UR4+0x2800], R150 ;  /* 0x0028009602007988 */ /* 0x0001e40008000404 */
[----:B0-----:R-:W-:-:S02]  /*be80*/  @!P0 IMAD.MOV.U32 R150, RZ, RZ, R6 ;  /* 0x000000ffff968224 */ /* 0x001fc400078e0006 */
[----:B------:R-:W4:Y:S01]  /*be90*/  LDL R6, [R1+0x558] ;  /* 0x0005580001067983 */ /* 0x000f220000100800 */
[----:B---3--:R-:W-:-:S03]  /*bea0*/  @!P0 IMAD.MOV.U32 R148, RZ, RZ, R17 ;  /* 0x000000ffff948224 */ /* 0x008fc600078e0011 */
[----:B------:R0:W-:Y:S04]  /*beb0*/  STS.U16 [R2+UR4+0x2c00], R153 ;  /* 0x002c009902007988 */ /* 0x0001e80008000404 */
[----:B------:R-:W-:Y:S04]  /*bec0*/  STS.U16 [R2+UR4+0x3000], R152 ;  /* 0x0030009802007988 */ /* 0x000fe80008000404 */
[----:B------:R-:W3:Y:S01]  /*bed0*/  LDL R17, [R1+0xfc] ;  /* 0x0000fc0001117983 */ /* 0x000ee20000100800 */
[----:B--2---:R-:W-:-:S05]  /*bee0*/  @!P0 IMAD.MOV.U32 R149, RZ, RZ, R22 ;  /* 0x000000ffff958224 */ /* 0x004fca00078e0016 */
[----:B------:R1:W2:Y:S01]  /*bef0*/  @!P0 LDG.E.U16 R147, desc[UR6][R148.64] ;  /* 0x0000000694938981 */ /* 0x0002a2000c1e1500 */
[----:B----4-:R-:W-:Y:S02]  /*bf00*/  @!P0 IMAD.MOV.U32 R151, RZ, RZ, R12 ;  /* 0x000000ffff978224 */ /* 0x010fe400078e000c */
[----:B0-----:R-:W-:Y:S01]  /*bf10*/  @!P0 IMAD.MOV.U32 R153, RZ, RZ, R209 ;  /* 0x000000ffff998224 */ /* 0x001fe200078e00d1 */
[----:B------:R-:W4:Y:S01]  /*bf20*/  LDL R12, [R1+0x100] ;  /* 0x00010000010c7983 */ /* 0x000f220000100800 */
[----:B-1----:R-:W-:-:S06]  /*bf30*/  PRMT R148, RZ, 0x7610, R148 ;  /* 0x00007610ff947816 */ /* 0x002fcc0000000094 */
[----:B------:R0:W2:Y:S02]  /*bf40*/  @!P0 LDG.E.U16 R148, desc[UR6][R150.64] ;  /* 0x0000000696948981 */ /* 0x0000a4000c1e1500 */
[----:B0-----:R-:W-:Y:S02]  /*bf50*/  @!P0 IMAD.MOV.U32 R150, RZ, RZ, R0 ;  /* 0x000000ffff968224 */ /* 0x001fe400078e0000 */
[----:B------:R-:W3:Y:S01]  /*bf60*/  LDL R0, [R1+0xc0] ;  /* 0x0000c00001007983 */ /* 0x000ee20000100800 */
[----:B------:R-:W-:-:S03]  /*bf70*/  PRMT R149, RZ, 0x7610, R149 ;  /* 0x00007610ff957816 */ /* 0x000fc60000000095 */
[----:B------:R0:W-:Y:S04]  /*bf80*/  STS.U16 [R2+UR4+0x3400], R155 ;  /* 0x0034009b02007988 */ /* 0x0001e80008000404 */
[----:B------:R1:W-:Y:S01]  /*bf90*/  STS.U16 [R2+UR4+0x3800], R154 ;  /* 0x0038009a02007988 */ /* 0x0003e20008000404 */
[----:B0-----:R-:W-:-:S03]  /*bfa0*/  @!P0 IMAD.MOV.U32 R155, RZ, RZ, R193 ;  /* 0x000000ffff9b8224 */ /* 0x001fc600078e00c1 */
[----:B------:R-:W-:Y:S01]  /*bfb0*/  STS.U16 [R2+UR4+0x3c00], R157 ;  /* 0x003c009d02007988 */ /* 0x000fe20008000404 */
[----:B-1----:R-:W-:Y:S02]  /*bfc0*/  @!P0 IMAD.MOV.U32 R154, RZ, RZ, R196 ;  /* 0x000000ffff9a8224 */ /* 0x002fe400078e00c4 */
[----:B------:R-:W-:Y:S02]  /*bfd0*/  @!P0 IMAD.MOV.U32 R152, RZ, RZ, R203 ;  /* 0x000000ffff988224 */ /* 0x000fe400078e00cb */
[----:B------:R-:W-:-:S05]  /*bfe0*/  @!P0 IMAD.MOV.U32 R151, RZ, RZ, R5 ;  /* 0x000000ffff978224 */ /* 0x000fca00078e0005 */
[----:B------:R0:W2:Y:S02]  /*bff0*/  @!P0 LDG.E.U16 R149, desc[UR6][R150.64] ;  /* 0x0000000696958981 */ /* 0x0000a4000c1e1500 */
[----:B0-----:R-:W-:Y:S02]  /*c000*/  PRMT R150, RZ, 0x7610, R150 ;  /* 0x00007610ff967816 */ /* 0x001fe40000000096 */
[----:B------:R-:W-:Y:S01]  /*c010*/  PRMT R151, RZ, 0x7610, R151 ;  /* 0x00007610ff977816 */ /* 0x000fe20000000097 */
[----:B------:R-:W-:Y:S04]  /*c020*/  STL [R1+0x5d0], R5 ;  /* 0x0005d00501007387 */ /* 0x000fe80000100800 */
[----:B------:R0:W2:Y:S04]  /*c030*/  @!P0 LDG.E.U16 R150, desc[UR6][R152.64] ;  /* 0x0000000698968981 */ /* 0x0000a8000c1e1500 */
[----:B------:R-:W-:Y:S01]  /*c040*/  STL [R1+0x5d4], R203 ;  /* 0x0005d4cb01007387 */ /* 0x000fe20000100800 */
[----:B0-----:R-:W-:-:S02]  /*c050*/  @!P0 IMAD.MOV.U32 R152, RZ, RZ, R239 ;  /* 0x000000ffff988224 */ /* 0x001fc400078e00ef */
[----:B------:R-:W-:Y:S01]  /*c060*/  @!P0 IMAD.MOV.U32 R153, RZ, RZ, R234 ;  /* 0x000000ffff998224 */ /* 0x000fe200078e00ea */
[----:B------:R-:W-:Y:S04]  /*c070*/  STL [R1+0x5cc], R209 ;  /* 0x0005ccd101007387 */ /* 0x000fe80000100800 */
[----:B------:R-:W-:Y:S04]  /*c080*/  STL [R1+0x5dc], R239 ;  /* 0x0005dcef01007387 */ /* 0x000fe80000100800 */
[----:B------:R0:W-:Y:S04]  /*c090*/  STL [R1+0x5d8], R234 ;  /* 0x0005d8ea01007387 */ /* 0x0001e80000100800 */
[----:B------:R1:W2:Y:S04]  /*c0a0*/  @!P0 LDG.E.U16 R151, desc[UR6][R152.64] ;  /* 0x0000000698978981 */ /* 0x0002a8000c1e1500 */
[----:B0-----:R-:W2:Y:S01]  /*c0b0*/  LDL.LU R234, [R1+0x78] ;  /* 0x0000780001ea7983 */ /* 0x001ea20000300800 */
[----:B-1----:R-:W-:-:S03]  /*c0c0*/  PRMT R152, RZ, 0x7610, R152 ;  /* 0x00007610ff987816 */ /* 0x002fc60000000098 */
[----:B------:R-:W-:Y:S04]  /*c0d0*/  STL [R1+0x5e4], R196 ;  /* 0x0005e4c401007387 */ /* 0x000fe80000100800 */
[----:B------:R0:W-:Y:S04]  /*c0e0*/  STL [R1+0x5e0], R193 ;  /* 0x0005e0c101007387 */ /* 0x0001e80000100800 */
[----:B------:R1:W2:Y:S04]  /*c0f0*/  @!P0 LDG.E.U16 R152, desc[UR6][R154.64] ;  /* 0x000000069a988981 */ /* 0x0002a8000c1e1500 */
[----:B0-----:R-:W2:Y:S04]  /*c100*/  LDL.LU R193, [R1+0x80] ;  /* 0x0000800001c17983 */ /* 0x001ea80000300800 */
[----:B------:R0:W-:Y:S01]  /*c110*/  STL [R1+0x5e8], R2 ;  /* 0x0005e80201007387 */ /* 0x0001e20000100800 */
[----:B-1----:R-:W-:-:S03]  /*c120*/  @!P0 IMAD.MOV.U32 R155, RZ, RZ, R13 ;  /* 0x000000ffff9b8224 */ /* 0x002fc600078e000d */
[----:B0-----:R-:W2:Y:S04]  /*c130*/  LDL.LU R2, [R1+0xb4] ;  /* 0x0000b40001027983 */ /* 0x001ea80000300800 */
[----:B------:R-:W-:Y:S04]  /*c140*/  STL [R1+0x5f0], R102 ;  /* 0x0005f06601007387 */ /* 0x000fe80000100800 */
[----:B------:R0:W-:Y:S04]  /*c150*/  STL [R1+0x5ec], R13 ;  /* 0x0005ec0d01007387 */ /* 0x0001e80000100800 */
[----:B0-----:R-:W2:Y:S04]  /*c160*/  LDL.LU R13, [R1+0xbc] ;  /* 0x0000bc00010d7983 */ /* 0x001ea80000300800 */
[----:B------:R-:W-:Y:S04]  /*c170*/  STS.U16 [R6+UR4+0x80], R156 ;  /* 0x0000809c06007988 */ /* 0x000fe80008000404 */
[----:B------:R-:W-:Y:S04]  /*c180*/  STS.U16 [R6+UR4+0x480], R159 ;  /* 0x0004809f06007988 */ /* 0x000fe80008000404 */
[----:B------:R-:W-:Y:S04]  /*c190*/  STL [R1+0x5f8], R94 ;  /* 0x0005f85e01007387 */ /* 0x000fe80000100800 */
[----:B------:R3:W-:Y:S04]  /*c1a0*/  STS.U16 [R6+UR4+0x880], R158 ;  /* 0x0008809e06007988 */ /* 0x0007e80008000404 */
[----:B------:R0:W-:Y:S01]  /*c1b0*/  STL [R1+0x5f4], R4 ;  /* 0x0005f40401007387 */ /* 0x0001e20000100800 */
[----:B---3--:R-:W-:-:S03]  /*c1c0*/  @!P0 IMAD.MOV.U32 R158, RZ, RZ, R0 ;  /* 0x000000ffff9e8224 */ /* 0x008fc600078e0000 */
[----:B------:R-:W3:Y:S01]  /*c1d0*/  LDL R0, [R1+0xf8] ;  /* 0x0000f80001007983 */ /* 0x000ee20000100800 */
[----:B------:R-:W-:-:S03]  /*c1e0*/  @!P0 IMAD.MOV.U32 R157, RZ, RZ, R4 ;  /* 0x000000ffff9d8224 */ /* 0x000fc600078e0004 */
[----:B0-----:R-:W3:Y:S01]  /*c1f0*/  LDL R4, [R1+0xf4] ;  /* 0x0000f40001047983 */ /* 0x001ee20000100800 */
[----:B------:R-:W-:Y:S01]  /*c200*/  PRMT R153, RZ, 0x7610, R153 ;  /* 0x00007610ff997816 */ /* 0x000fe20000000099 */
[----:B------:R-:W-:Y:S02]  /*c210*/  @!P0 IMAD.MOV.U32 R154, RZ, RZ, R102 ;  /* 0x000000ffff9a8224 */ /* 0x000fe400078e0066 */
[----:B------:R-:W-:-:S03]  /*c220*/  @!P0 IMAD.MOV.U32 R156, RZ, RZ, R94 ;  /* 0x000000ffff9c8224 */ /* 0x000fc600078e005e */
[----:B------:R0:W3:Y:S02]  /*c230*/  @!P0 LDG.E.U16 R153, desc[UR6][R154.64] ;  /* 0x000000069a998981 */ /* 0x0000e4000c1e1500 */
[----:B0-----:R-:W-:Y:S02]  /*c240*/  PRMT R154, RZ, 0x7610, R154 ;  /* 0x00007610ff9a7816 */ /* 0x001fe4000000009a */
[----:B------:R-:W-:-:S04]  /*c250*/  PRMT R155, RZ, 0x7610, R155 ;  /* 0x00007610ff9b7816 */ /* 0x000fc8000000009b */
[----:B------:R4:W3:Y:S02]  /*c260*/  @!P0 LDG.E.U16 R154, desc[UR6][R156.64] ;  /* 0x000000069c9a8981 */ /* 0x0008e4000c1e1500 */
[----:B----4-:R-:W-:Y:S02]  /*c270*/  @!P0 IMAD.MOV.U32 R156, RZ, RZ, R12 ;  /* 0x000000ffff9c8224 */ /* 0x010fe400078e000c */
[----:B------:R-:W-:-:S05]  /*c280*/  @!P0 IMAD.MOV.U32 R157, RZ, RZ, R17 ;  /* 0x000000ffff9d8224 */ /* 0x000fca00078e0011 */
[----:B------:R0:W4:Y:S02]  /*c290*/  @!P0 LDG.E.U16 R155, desc[UR6][R156.64] ;  /* 0x000000069c9b8981 */ /* 0x000124000c1e1500 */
[----:B0-----:R-:W-:Y:S02]  /*c2a0*/  PRMT R156, RZ, 0x7610, R156 ;  /* 0x00007610ff9c7816 */ /* 0x001fe4000000009c */
[----:B------:R-:W-:Y:S01]  /*c2b0*/  PRMT R157, RZ, 0x7610, R157 ;  /* 0x00007610ff9d7816 */ /* 0x000fe2000000009d */
[----:B------:R-:W-:Y:S04]  /*c2c0*/  STS.U16 [R6+UR4+0xc80], R191 ;  /* 0x000c80bf06007988 */ /* 0x000fe80008000404 */
[----:B------:R0:W-:Y:S04]  /*c2d0*/  STS.U16 [R6+UR4+0x1080], R160 ;  /* 0x001080a006007988 */ /* 0x0001e80008000404 */
[----:B------:R1:W-:Y:S01]  /*c2e0*/  STS.U16 [R6+UR4+0x1480], R161 ;  /* 0x001480a106007988 */ /* 0x0003e20008000404 */
[----:B0-----:R-:W-:-:S02]  /*c2f0*/  PRMT R160, RZ, 0x7610, R160 ;  /* 0x00007610ffa07816 */ /* 0x001fc400000000a0 */
[----:B-1----:R-:W-:Y:S01]  /*c300*/  PRMT R161, RZ, 0x7610, R161 ;  /* 0x00007610ffa17816 */ /* 0x002fe200000000a1 */
[----:B------:R0:W-:Y:S04]  /*c310*/  STS.U16 [R6+UR4+0x1880], R162 ;  /* 0x001880a206007988 */ /* 0x0001e80008000404 */
[----:B------:R1:W-:Y:S01]  /*c320*/  STS.U16 [R6+UR4+0x1c80], R163 ;  /* 0x001c80a306007988 */ /* 0x0003e20008000404 */
[----:B0-----:R-:W-:Y:S02]  /*c330*/  PRMT R162, RZ, 0x7610, R162 ;  /* 0x00007610ffa27816 */ /* 0x001fe400000000a2 */
[----:B-1----:R-:W-:Y:S01]  /*c340*/  PRMT R163, RZ, 0x7610, R163 ;  /* 0x00007610ffa37816 */ /* 0x002fe200000000a3 */
[----:B------:R0:W-:Y:S02]  /*c350*/  STS.U16 [R6+UR4+0x2080], R190 ;  /* 0x002080be06007988 */ /* 0x0001e40008000404 */
[----:B0-----:R-:W-:Y:S01]  /*c360*/  PRMT R190, RZ, 0x7610, R190 ;  /* 0x00007610ffbe7816 */ /* 0x001fe200000000be */
[----:B--2---:R-:W-:-:S05]  /*c370*/  @!P0 IMAD.MOV.U32 R159, RZ, RZ, R13 ;  /* 0x000000ffff9f8224 */ /* 0x004fca00078e000d */
[----:B------:R0:W2:Y:S02]  /*c380*/  @!P0 LDG.E.U16 R156, desc[UR6][R158.64] ;  /* 0x000000069e9c8981 */ /* 0x0000a4000c1e1500 */
[----:B0-----:R-:W-:Y:S02]  /*c390*/  @!P0 IMAD.MOV.U32 R158, RZ, RZ, R193 ;  /* 0x000000ffff9e8224 */ /* 0x001fe400078e00c1 */
[----:B------:R-:W-:-:S05]  /*c3a0*/  @!P0 IMAD.MOV.U32 R159, RZ, RZ, R103 ;  /* 0x000000ffff9f8224 */ /* 0x000fca00078e0067 */
        /* <DEDUP_REMOVED lines=9> */
[----:B------:R0:W2:Y:S04]  /*c440*/  @!P0 LDG.E.U16 R162, desc[UR6][R158.64] ;  /* 0x000000069ea28981 */ /* 0x0000a8000c1e1500 */
[----:B------:R-:W-:Y:S01]  /*c450*/  STL [R1+0x5fc], R13 ;  /* 0x0005fc0d01007387 */ /* 0x000fe20000100800 */
[----:B0-----:R-:W-:Y:S02]  /*c460*/  @!P0 IMAD.MOV.U32 R158, RZ, RZ, R101 ;  /* 0x000000ffff9e8224 */ /* 0x001fe400078e0065 */
[----:B------:R-:W-:Y:S01]  /*c470*/  @!P0 IMAD.MOV.U32 R159, RZ, RZ, R11 ;  /* 0x000000ffff9f8224 */ /* 0x000fe200078e000b */
[----:B------:R-:W-:Y:S04]  /*c480*/  STL [R1+0x604], R193 ;  /* 0x000604c101007387 */ /* 0x000fe80000100800 */
[----:B------:R0:W2:Y:S04]  /*c490*/  @!P0 LDG.E.U16 R163, desc[UR6][R158.64] ;  /* 0x000000069ea38981 */ /* 0x0000a8000c1e1500 */
[----:B------:R1:W-:Y:S01]  /*c4a0*/  STL [R1+0x600], R103 ;  /* 0x0006006701007387 */ /* 0x0003e20000100800 */
[----:B0-----:R-:W-:-:S02]  /*c4b0*/  @!P0 IMAD.MOV.U32 R158, RZ, RZ, R93 ;  /* 0x000000ffff9e8224 */ /* 0x001fc400078e005d */
[----:B------:R-:W-:Y:S01]  /*c4c0*/  @!P0 IMAD.MOV.U32 R159, RZ, RZ, R20 ;  /* 0x000000ffff9f8224 */ /* 0x000fe200078e0014 */
[----:B-1----:R-:W4:Y:S04]  /*c4d0*/  LDL.LU R103, [R1+0xb8] ;  /* 0x0000b80001677983 */ /* 0x002f280000300800 */
[----:B------:R-:W-:Y:S04]  /*c4e0*/  STL [R1+0x60c], R241 ;  /* 0x00060cf101007387 */ /* 0x000fe80000100800 */
[----:B------:R-:W-:Y:S04]  /*c4f0*/  STL [R1+0x608], R204 ;  /* 0x000608cc01007387 */ /* 0x000fe80000100800 */
[----:B------:R0:W-:Y:S04]  /*c500*/  STL [R1+0x614], R233 ;  /* 0x000614e901007387 */ /* 0x0001e80000100800 */
[----:B------:R3:W2:Y:S04]  /*c510*/  @!P0 LDG.E.U16 R190, desc[UR6][R158.64] ;  /* 0x000000069ebe8981 */ /* 0x0006a8000c1e1500 */
[----:B------:R1:W-:Y:S04]  /*c520*/  STL [R1+0x610], R231 ;  /* 0x000610e701007387 */ /* 0x0003e80000100800 */
[----:B------:R-:W4:Y:S01]  /*c530*/  LDL R113, [R1+0x550] ;  /* 0x0005500001717983 */ /* 0x000f220000100800 */
[----:B---3--:R-:W-:-:S03]  /*c540*/  @!P0 IMAD.MOV.U32 R158, RZ, RZ, R0 ;  /* 0x000000ffff9e8224 */ /* 0x008fc600078e0000 */
[----:B------:R-:W3:Y:S04]  /*c550*/  LDL R0, [R1+0x554] ;  /* 0x0005540001007983 */ /* 0x000ee80000100800 */
[----:B0-----:R-:W2:Y:S04]  /*c560*/  LDL.LU R233, [R1+0xf0] ;  /* 0x0000f00001e97983 */ /* 0x001ea80000300800 */
[----:B-1----:R-:W2:Y:S04]  /*c570*/  LDL.LU R231, [R1+0xe8] ;  /* 0x0000e80001e77983 */ /* 0x002ea80000300800 */
[----:B------:R-:W2:Y:S01]  /*c580*/  LDL.LU R204, [R1+0xec] ;  /* 0x0000ec0001cc7983 */ /* 0x000ea20000300800 */
[----:B------:R-:W-:-:S03]  /*c590*/  @!P0 IMAD.MOV.U32 R159, RZ, RZ, R4 ;  /* 0x000000ffff9f8224 */ /* 0x000fc600078e0004 */
[----:B------:R-:W2:Y:S04]  /*c5a0*/  LDL.LU R193, [R1+0xe4] ;  /* 0x0000e40001c17983 */ /* 0x000ea80000300800 */
[----:B------:R-:W2:Y:S04]  /*c5b0*/  LDL.LU R94, [R1+0xb0] ;  /* 0x0000b000015e7983 */ /* 0x000ea80000300800 */
[----:B------:R-:W2:Y:S04]  /*c5c0*/  LDL.LU R4, [R1+0xa8] ;  /* 0x0000a80001047983 */ /* 0x000ea80000300800 */
[----:B------:R-:W2:Y:S04]  /*c5d0*/  LDL.LU R196, [R1+0xac] ;  /* 0x0000ac0001c47983 */ /* 0x000ea80000300800 */
[----:B------:R-:W2:Y:S04]  /*c5e0*/  LDL.LU R239, [R1+0xa4] ;  /* 0x0000a40001ef7983 */ /* 0x000ea80000300800 */
[----:B------:R-:W-:Y:S04]  /*c5f0*/  STS.U16 [R6+UR4+0x2480], R189 ;  /* 0x002480bd06007988 */ /* 0x000fe80008000404 */
[----:B------:R-:W2:Y:S04]  /*c600*/  LDL.LU R5, [R1+0x70] ;  /* 0x0000700001057983 */ /* 0x000ea80000300800 */
[----:B------:R-:W-:Y:S04]  /*c610*/  STS.U16 [R6+UR4+0x2880], R188 ;  /* 0x002880bc06007988 */ /* 0x000fe80008000404 */
[----:B------:R-:W2:Y:S04]  /*c620*/  LDL.LU R209, [R1+0x68] ;  /* 0x0000680001d17983 */ /* 0x000ea80000300800 */
[----:B------:R-:W-:Y:S04]  /*c630*/  STS.U16 [R6+UR4+0x2c80], R187 ;  /* 0x002c80bb06007988 */ /* 0x000fe80008000404 */
[----:B------:R-:W2:Y:S04]  /*c640*/  LDL.LU R202, [R1+0x6c] ;  /* 0x00006c0001ca7983 */ /* 0x000ea80000300800 */
[----:B------:R-:W-:Y:S04]  /*c650*/  STS.U16 [R6+UR4+0x3080], R186 ;  /* 0x003080ba06007988 */ /* 0x000fe80008000404 */
[----:B------:R-:W-:Y:S04]  /*c660*/  STS.U16 [R6+UR4+0x3480], R185 ;  /* 0x003480b906007988 */ /* 0x000fe80008000404 */
[----:B------:R-:W-:Y:S04]  /*c670*/  STS.U16 [R6+UR4+0x3880], R184 ;  /* 0x003880b806007988 */ /* 0x000fe80008000404 */
[----:B------:R-:W2:Y:S04]  /*c680*/  LDL.LU R240, [R1+0x64] ;  /* 0x0000640001f07983 */ /* 0x000ea80000300800 */
[----:B------:R0:W-:Y:S04]  /*c690*/  STS.U16 [R6+UR4+0x3c80], R183 ;  /* 0x003c80b706007988 */ /* 0x0001e80008000404 */
[----:B------:R-:W2:Y:S04]  /*c6a0*/  LDL.LU R252, [R1+0x14] ;  /* 0x0000140001fc7983 */ /* 0x000ea80000300800 */
[----:B0-----:R-:W2:Y:S04]  /*c6b0*/  LDL.LU R6, [R1+0xc] ;  /* 0x00000c0001067983 */ /* 0x001ea80000300800 */
[----:B------:R-:W2:Y:S04]  /*c6c0*/  LDL.LU R22, [R1+0x10] ;  /* 0x0000100001167983 */ /* 0x000ea80000300800 */
[----:B------:R-:W2:Y:S04]  /*c6d0*/  LDL.LU R12, [R1+0x8] ;  /* 0x00000800010c7983 */ /* 0x000ea80000300800 */
[----:B------:R-:W2:Y:S04]  /*c6e0*/  LDL.LU R241, [R1+0xe0] ;  /* 0x0000e00001f17983 */ /* 0x000ea80000300800 */
[----:B------:R-:W2:Y:S04]  /*c6f0*/  LDL.LU R13, [R1+0xdc] ;  /* 0x0000dc00010d7983 */ /* 0x000ea80000300800 */
[----:B------:R-:W2:Y:S04]  /*c700*/  LDL.LU R102, [R1+0xa0] ;  /* 0x0000a00001667983 */ /* 0x000ea80000300800 */
[----:B------:R-:W2:Y:S04]  /*c710*/  LDL.LU R203, [R1+0x9c] ;  /* 0x00009c0001cb7983 */ /* 0x000ea80000300800 */
[----:B------:R-:W2:Y:S04]  /*c720*/  LDL.LU R95, [R1+0x60] ;  /* 0x00006000015f7983 */ /* 0x000ea80000300800 */
[----:B------:R-:W2:Y:S04]  /*c730*/  LDL.LU R96, [R1+0x5c] ;  /* 0x00005c0001607983 */ /* 0x000ea80000300800 */
[----:B------:R-:W2:Y:S01]  /*c740*/  LDL.LU R17, [R1+0x4] ;  /* 0x0000040001117983 */ /* 0x000ea20000300800 */
[----:B------:R-:W-:-:S02]  /*c750*/  PRMT R189, RZ, 0x7610, R189 ;  /* 0x00007610ffbd7816 */ /* 0x000fc400000000bd */
[----:B------:R-:W-:-:S04]  /*c760*/  PRMT R188, RZ, 0x7610, R188 ;  /* 0x00007610ffbc7816 */ /* 0x000fc800000000bc */
[----:B------:R0:W2:Y:S01]  /*c770*/  @!P0 LDG.E.U16 R189, desc[UR6][R158.64] ;  /* 0x000000069ebd8981 */ /* 0x0000a2000c1e1500 */
[----:B------:R-:W-:Y:S01]  /*c780*/  PRMT R187, RZ, 0x7610, R187 ;  /* 0x00007610ffbb7816 */ /* 0x000fe200000000bb */
[----:B0-----:R-:W-:Y:S02]  /*c790*/  @!P0 IMAD.MOV.U32 R159, RZ, RZ, R2 ;  /* 0x000000ffff9f8224 */ /* 0x001fe400078e0002 */
[----:B---3--:R-:W-:Y:S04]  /*c7a0*/  STS.U16 [R0+UR4+0x100], R182 ;  /* 0x000100b600007988 */ /* 0x008fe80008000404 */
[----:B------:R-:W-:Y:S04]  /*c7b0*/  STS.U16 [R0+UR4+0x500], R181 ;  /* 0x000500b500007988 */ /* 0x000fe80008000404 */
        /* <DEDUP_REMOVED lines=13> */
[----:B------:R0:W-:Y:S04]  /*c890*/  STS.U16 [R0+UR4+0x3d00], R167 ;  /* 0x003d00a700007988 */ /* 0x0001e80008000404 */
[----:B0-----:R-:W3:Y:S04]  /*c8a0*/  LDL.LU R0, [R1] ;  /* 0x0000000001007983 */ /* 0x001ee80000300800 */
[----:B----4-:R-:W-:Y:S04]  /*c8b0*/  STS.U16 [R113+UR4+0x180], R166 ;  /* 0x000180a671007988 */ /* 0x010fe80008000404 */
[----:B------:R-:W-:Y:S04]  /*c8c0*/  STS.U16 [R113+UR4+0x580], R165 ;  /* 0x000580a571007988 */ /* 0x000fe80008000404 */
[----:B------:R-:W-:Y:S04]  /*c8d0*/  STS.U16 [R113+UR4+0x980], R164 ;  /* 0x000980a471007988 */ /* 0x000fe80008000404 */
[----:B------:R-:W-:Y:S04]  /*c8e0*/  STS.U16 [R113+UR4+0xd80], R246 ;  /* 0x000d80f671007988 */ /* 0x000fe80008000404 */
[----:B------:R0:W-:Y:S04]  /*c8f0*/  STS.U16 [R113+UR4+0x1180], R7 ;  /* 0x0011800771007988 */ /* 0x0001e80008000404 */
[----:B0-----:R-:W4:Y:S01]  /*c900*/  LDL.LU R7, [R1+0x650] ;  /* 0x0006500001077983 */ /* 0x001f220000300800 */
[----:B------:R-:W-:-:S05]  /*c910*/  @!P0 IMAD.MOV.U32 R158, RZ, RZ, R103 ;  /* 0x000000ffff9e8224 */ /* 0x000fca00078e0067 */
[----:B------:R0:W4:Y:S01]  /*c920*/  @!P0 LDG.E.U16 R188, desc[UR6][R158.64] ;  /* 0x000000069ebc8981 */ /* 0x000122000c1e1500 */
[----:B------:R-:W-:Y:S01]  /*c930*/  PRMT R186, RZ, 0x7610, R186 ;  /* 0x00007610ffba7816 */ /* 0x000fe200000000ba */
[----:B0-----:R-:W-:Y:S02]  /*c940*/  @!P0 IMAD.MOV.U32 R158, RZ, RZ, R234 ;  /* 0x000000ffff9e8224 */ /* 0x001fe400078e00ea */
        /* <DEDUP_REMOVED lines=23> */
[----:B--2---:R-:W-:Y:S02]  /*cac0*/  @!P0 IMAD.MOV.U32 R158, RZ, RZ, R233 ;  /* 0x000000ffff9e8224 */ /* 0x004fe400078e00e9 */
[----:B------:R-:W-:-:S05]  /*cad0*/  @!P0 IMAD.MOV.U32 R159, RZ, RZ, R204 ;  /* 0x000000ffff9f8224 */ /* 0x000fca00078e00cc */
[----:B------:R0:W2:Y:S01]  /*cae0*/  @!P0 LDG.E.U16 R181, desc[UR6][R158.64] ;  /* 0x000000069eb58981 */ /* 0x0000a2000c1e1500 */
[----:B------:R-:W-:Y:S01]  /*caf0*/  PRMT R179, RZ, 0x7610, R179 ;  /* 0x00007610ffb37816 */ /* 0x000fe200000000b3 */
[----:B0-----:R-:W-:Y:S02]  /*cb00*/  @!P0 IMAD.MOV.U32 R158, RZ, RZ, R94 ;  /* 0x000000ffff9e8224 */ /* 0x001fe400078e005e */
        /* <DEDUP_REMOVED lines=69> */
[----:B------:R0:W2:Y:S04]  /*cf60*/  @!P0 LDG.E.U16 R191, desc[UR6][R158.64] ;  /* 0x000000069ebf8981 */ /* 0x0000a8000c1e1500 */
[----:B------:R1:W-:Y:S01]  /*cf70*/  STS.U16 [R113+UR4+0x1580], R248 ;  /* 0x001580f871007988 */ /* 0x0003e20008000404 */
[----:B0-----:R-:W-:Y:S02]  /*cf80*/  @!P0 IMAD.MOV.U32 R158, RZ, RZ, R17 ;  /* 0x000000ffff9e8224 */ /* 0x001fe400078e0011 */
[----:B---3--:R-:W-:Y:S01]  /*cf90*/  @!P0 IMAD.MOV.U32 R159, RZ, RZ, R0 ;  /* 0x000000ffff9f8224 */ /* 0x008fe200078e0000 */
[----:B-1----:R-:W-:-:S04]  /*cfa0*/  PRMT R248, RZ, 0x7610, R248 ;  /* 0x00007610fff87816 */ /* 0x002fc800000000f8 */
[----:B------:R0:W3:Y:S04]  /*cfb0*/  @!P0 LDG.E.U16 R246, desc[UR6][R158.64] ;  /* 0x000000069ef68981 */ /* 0x0000e8000c1e1500 */
[----:B------:R1:W-:Y:S01]  /*cfc0*/  STS.U16 [R113+UR4+0x1980], R245 ;  /* 0x001980f571007988 */ /* 0x0003e20008000404 */
[----:B0-----:R-:W-:Y:S02]  /*cfd0*/  @!P0 IMAD.MOV.U32 R158, RZ, RZ, R214 ;  /* 0x000000ffff9e8224 */ /* 0x001fe400078e00d6 */
[----:B------:R-:W-:Y:S01]  /*cfe0*/  @!P0 IMAD.MOV.U32 R159, RZ, RZ, R210 ;  /* 0x000000ffff9f8224 */ /* 0x000fe200078e00d2 */
[----:B-1----:R-:W-:-:S04]  /*cff0*/  PRMT R245, RZ, 0x7610, R245 ;  /* 0x00007610fff57816 */ /* 0x002fc800000000f5 */
[----:B------:R0:W3:Y:S04]  /*d000*/  @!P0 LDG.E.U16 R248, desc[UR6][R158.64] ;  /* 0x000000069ef88981 */ /* 0x0000e8000c1e1500 */
[----:B------:R1:W-:Y:S01]  /*d010*/  STS.U16 [R113+UR4+0x1d80], R237 ;  /* 0x001d80ed71007988 */ /* 0x0003e20008000404 */
[----:B0-----:R-:W-:Y:S02]  /*d020*/  @!P0 IMAD.MOV.U32 R158, RZ, RZ, R105 ;  /* 0x000000ffff9e8224 */ /* 0x001fe400078e0069 */
[----:B------:R-:W-:Y:S01]  /*d030*/  @!P0 IMAD.MOV.U32 R159, RZ, RZ, R19 ;  /* 0x000000ffff9f8224 */ /* 0x000fe200078e0013 */
[----:B-1----:R-:W-:-:S04]  /*d040*/  PRMT R237, RZ, 0x7610, R237 ;  /* 0x00007610ffed7816 */ /* 0x002fc800000000ed */
[----:B------:R0:W3:Y:S02]  /*d050*/  @!P0 LDG.E.U16 R245, desc[UR6][R158.64] ;  /* 0x000000069ef58981 */ /* 0x0000e4000c1e1500 */
[----:B0-----:R-:W-:Y:S02]  /*d060*/  @!P0 IMAD.MOV.U32 R158, RZ, RZ, R97 ;  /* 0x000000ffff9e8224 */ /* 0x001fe400078e0061 */
[----:B----4-:R-:W-:Y:S01]  /*d070*/  @!P0 IMAD.MOV.U32 R159, RZ, RZ, R7 ;  /* 0x000000ffff9f8224 */ /* 0x010fe200078e0007 */
[----:B------:R0:W-:Y:S04]  /*d080*/  STS.U16 [R113+UR4+0x2180], R230 ;  /* 0x002180e671007988 */ /* 0x0001e80008000404 */
[----:B------:R-:W4:Y:S04]  /*d090*/  @!P0 LDG.E.U16 R237, desc[UR6][R158.64] ;  /* 0x000000069eed8981 */ /* 0x000f28000c1e1500 */
[----:B------:R1:W-:Y:S04]  /*d0a0*/  STS.U16 [R113+UR4+0x2580], R222 ;  /* 0x002580de71007988 */ /* 0x0003e80008000404 */
[----:B------:R-:W2:Y:S04]  /*d0b0*/  LDL.LU R158, [R1+0x3c] ;  /* 0x00003c00019e7983 */ /* 0x000ea80000300800 */
[----:B------:R-:W3:Y:S04]  /*d0c0*/  LDL.LU R159, [R1+0x20] ;  /* 0x00002000019f7983 */ /* 0x000ee80000300800 */
[----:B0-----:R-:W4:Y:S04]  /*d0d0*/  LDL.LU R230, [R1+0x1c] ;  /* 0x00001c0001e67983 */ /* 0x001f280000300800 */
[----:B-1----:R-:W4:Y:S04]  /*d0e0*/  LDL.LU R222, [R1+0x34] ;  /* 0x0000340001de7983 */ /* 0x002f280000300800 */
[----:B------:R0:W-:Y:S04]  /*d0f0*/  STS.U16 [R113+UR4+0x2980], R213 ;  /* 0x002980d571007988 */ /* 0x0001e80008000404 */
[----:B------:R1:W-:Y:S04]  /*d100*/  STS.U16 [R113+UR4+0x2d80], R206 ;  /* 0x002d80ce71007988 */ /* 0x0003e80008000404 */
[----:B------:R1:W-:Y:S04]  /*d110*/  STS.U16 [R113+UR4+0x3180], R198 ;  /* 0x003180c671007988 */ /* 0x0003e80008000404 */
[----:B0-----:R-:W4:Y:S04]  /*d120*/  LDL.LU R213, [R1+0x50] ;  /* 0x0000500001d57983 */ /* 0x001f280000300800 */
[----:B-1----:R-:W4:Y:S04]  /*d130*/  LDL.LU R206, [R1+0x51c] ;  /* 0x00051c0001ce7983 */ /* 0x002f280000300800 */
[----:B------:R-:W2:Y:S04]  /*d140*/  LDL R198, [R1+0x54c] ;  /* 0x00054c0001c67983 */ /* 0x000ea80000100800 */
[----:B------:R0:W-:Y:S04]  /*d150*/  STS.U16 [R113+UR4+0x3580], R115 ;  /* 0x0035807371007988 */ /* 0x0001e80008000404 */
[----:B------:R1:W-:Y:S04]  /*d160*/  STS.U16 [R113+UR4+0x3980], R120 ;  /* 0x0039807871007988 */ /* 0x0003e80008000404 */
[----:B0-----:R-:W3:Y:S04]  /*d170*/  LDL.LU R115, [R1+0x54] ;  /* 0x0000540001737983 */ /* 0x001ee80000300800 */
[----:B-1----:R-:W2:Y:S04]  /*d180*/  LDL.LU R120, [R1+0x520] ;  /* 0x0005200001787983 */ /* 0x002ea80000300800 */
[----:B------:R0:W-:Y:S04]  /*d190*/  STS.U16 [R113+UR4+0x3d80], R125 ;  /* 0x003d807d71007988 */ /* 0x0001e80008000404 */
[----:B0-----:R-:W4:Y:S04]  /*d1a0*/  LDL.LU R113, [R1+0x64c] ;  /* 0x00064c0001717983 */ /* 0x001f280000300800 */
[----:B------:R-:W4:Y:S04]  /*d1b0*/  LDL R125, [R1+0x548] ;  /* 0x00054800017d7983 */ /* 0x000f280000100800 */
[----:B--2---:R-:W-:Y:S04]  /*d1c0*/  STS.U16 [R198+UR4+0x200], R120 ;  /* 0x00020078c6007988 */ /* 0x004fe80008000404 */
[----:B---3--:R-:W-:Y:S04]  /*d1d0*/  STS.U16 [R198+UR4+0x600], R115 ;  /* 0x00060073c6007988 */ /* 0x008fe80008000404 */
[----:B------:R-:W-:Y:S04]  /*d1e0*/  STS.U16 [R198+UR4+0xa00], R158 ;  /* 0x000a009ec6007988 */ /* 0x000fe80008000404 */
[----:B------:R-:W-:Y:S04]  /*d1f0*/  STS.U16 [R198+UR4+0xe00], R159 ;  /* 0x000e009fc6007988 */ /* 0x000fe80008000404 */
[----:B----4-:R0:W-:Y:S04]  /*d200*/  STS.U16 [R198+UR4+0x1200], R113 ;  /* 0x00120071c6007988 */ /* 0x0101e80008000404 */
[----:B------:R1:W-:Y:S04]  /*d210*/  STS.U16 [R198+UR4+0x1600], R114 ;  /* 0x00160072c6007988 */ /* 0x0003e80008000404 */
        /* <DEDUP_REMOVED lines=10> */
[----:B0-----:R-:W2:Y:S04]  /*d2c0*/  LDL.LU R113, [R1+0x648] ;  /* 0x0006480001717983 */ /* 0x001ea80000300800 */
[----:B------:R-:W-:Y:S04]  /*d2d0*/  STS.U16 [R125+UR4+0x280], R206 ;  /* 0x000280ce7d007988 */ /* 0x000fe80008000404 */
[----:B------:R-:W3:Y:S04]  /*d2e0*/  LDL.LU R158, [R1+0x518] ;  /* 0x00051800019e7983 */ /* 0x000ee80000300800 */
[----:B------:R-:W-:Y:S04]  /*d2f0*/  STS.U16 [R125+UR4+0x680], R213 ;  /* 0x000680d57d007988 */ /* 0x000fe80008000404 */
[----:B------:R-:W4:Y:S04]  /*d300*/  LDL.LU R159, [R1+0x4c] ;  /* 0x00004c00019f7983 */ /* 0x000f280000300800 */
[----:B------:R-:W-:Y:S04]  /*d310*/  STS.U16 [R125+UR4+0xa80], R222 ;  /* 0x000a80de7d007988 */ /* 0x000fe80008000404 */
[----:B-1----:R-:W2:Y:S04]  /*d320*/  LDL.LU R114, [R1+0x644] ;  /* 0x0006440001727983 */ /* 0x002ea80000300800 */
[----:B------:R-:W-:Y:S04]  /*d330*/  STS.U16 [R125+UR4+0xe80], R230 ;  /* 0x000e80e67d007988 */ /* 0x000fe80008000404 */
[----:B------:R-:W3:Y:S04]  /*d340*/  LDL R120, [R1+0x544] ;  /* 0x0005440001787983 */ /* 0x000ee80000100800 */
[----:B------:R-:W2:Y:S04]  /*d350*/  LDL R115, [R1+0x540] ;  /* 0x0005400001737983 */ /* 0x000ea80000100800 */
[----:B------:R0:W-:Y:S04]  /*d360*/  STS.U16 [R125+UR4+0x1280], R110 ;  /* 0x0012806e7d007988 */ /* 0x0001e80008000404 */
[----:B------:R1:W-:Y:S04]  /*d370*/  STS.U16 [R125+UR4+0x1680], R111 ;  /* 0x0016806f7d007988 */ /* 0x0003e80008000404 */
[----:B0-----:R-:W2:Y:S04]  /*d380*/  LDL.LU R110, [R1+0x640] ;  /* 0x00064000016e7983 */ /* 0x001ea80000300800 */
[----:B-1----:R-:W2:Y:S04]  /*d390*/  LDL.LU R111, [R1+0x63c] ;  /* 0x00063c00016f7983 */ /* 0x002ea80000300800 */
        /* <DEDUP_REMOVED lines=10> */
[----:B---3--:R-:W-:Y:S04]  /*d440*/  STS.U16 [R120+UR4+0x300], R158 ;  /* 0x0003009e78007988 */ /* 0x008fe80008000404 */
[----:B----4-:R-:W-:Y:S04]  /*d450*/  STS.U16 [R120+UR4+0x700], R159 ;  /* 0x0007009f78007988 */ /* 0x010fe80008000404 */
[----:B--2---:R0:W-:Y:S04]  /*d460*/  STS.U16 [R120+UR4+0xb00], R111 ;  /* 0x000b006f78007988 */ /* 0x0041e80008000404 */
[----:B------:R1:W-:Y:S04]  /*d470*/  STS.U16 [R120+UR4+0xf00], R114 ;  /* 0x000f007278007988 */ /* 0x0003e80008000404 */
[----:B0-----:R-:W2:Y:S04]  /*d480*/  LDL.LU R111, [R1+0x638] ;  /* 0x00063800016f7983 */ /* 0x001ea80000300800 */
[----:B-1----:R-:W3:Y:S04]  /*d490*/  LDL.LU R114, [R1+0x634] ;  /* 0x0006340001727983 */ /* 0x002ee80000300800 */
        /* <DEDUP_REMOVED lines=12> */
[----:B0-----:R-:W4:Y:S04]  /*d560*/  LDL.LU R112, [R1+0x630] ;  /* 0x0006300001707983 */ /* 0x001f280000300800 */
[----:B---3--:R0:W-:Y:S04]  /*d570*/  STS.U16 [R115+UR4+0x380], R114 ;  /* 0x0003807273007988 */ /* 0x0081e80008000404 */
[----:B--2---:R1:W-:Y:S04]  /*d580*/  STS.U16 [R115+UR4+0x780], R111 ;  /* 0x0007806f73007988 */ /* 0x0043e80008000404 */
[----:B------:R2:W-:Y:S04]  /*d590*/  STS.U16 [R115+UR4+0xb80], R110 ;  /* 0x000b806e73007988 */ /* 0x0005e80008000404 */
[----:B0-----:R-:W3:Y:S04]  /*d5a0*/  LDL.LU R114, [R1+0x62c] ;  /* 0x00062c0001727983 */ /* 0x001ee80000300800 */
[----:B-1----:R-:W3:Y:S04]  /*d5b0*/  LDL.LU R111, [R1+0x628] ;  /* 0x00062800016f7983 */ /* 0x002ee80000300800 */
[----:B--2---:R-:W2:Y:S04]  /*d5c0*/  LDL.LU R110, [R1+0x624] ;  /* 0x00062400016e7983 */ /* 0x004ea80000300800 */
[----:B------:R0:W-:Y:S04]  /*d5d0*/  STS.U16 [R115+UR4+0xf80], R113 ;  /* 0x000f807173007988 */ /* 0x0001e80008000404 */
[----:B------:R1:W-:Y:S04]  /*d5e0*/  STS.U16 [R115+UR4+0x1380], R3 ;  /* 0x0013800373007988 */ /* 0x0003e80008000404 */
[----:B0-----:R-:W4:Y:S04]  /*d5f0*/  LDL.LU R113, [R1+0x620] ;  /* 0x0006200001717983 */ /* 0x001f280000300800 */
[----:B-1----:R-:W3:Y:S04]  /*d600*/  LDL.LU R3, [R1+0x61c] ;  /* 0x00061c0001037983 */ /* 0x002ee80000300800 */
        /* <DEDUP_REMOVED lines=10> */
[----:B------:R0:W-:Y:S01]  /*d6b0*/  STS.U16 [R115+UR4+0x3f80], R129 ;  /* 0x003f808173007988 */ /* 0x0001e20008000404 */
[----:B------:R-:W-:-:S03]  /*d6c0*/  UMOV UR37, 0x40000040 ;  /* 0x4000004000257882 */ /* 0x000fc60000000000 */
[----:B------:R-:W2:Y:S04]  /*d6d0*/  LDL.LU R213, [R1+0x538] ;  /* 0x0005380001d57983 */ /* 0x000ea80000300800 */
[----:B------:R-:W4:Y:S04]  /*d6e0*/  LDL.LU R222, [R1+0x534] ;  /* 0x0005340001de7983 */ /* 0x000f280000300800 */
[----:B------:R-:W4:Y:S04]  /*d6f0*/  LDL.LU R230, [R1+0x530] ;  /* 0x0005300001e67983 */ /* 0x000f280000300800 */
[----:B------:R-:W4:Y:S04]  /*d700*/  LDL.LU R158, [R1+0x52c] ;  /* 0x00052c00019e7983 */ /* 0x000f280000300800 */
[----:B------:R-:W4:Y:S01]  /*d710*/  LDL.LU R159, [R1+0x528] ;  /* 0x00052800019f7983 */ /* 0x000f220000300800 */
[----:B---3--:R-:W-:-:S03]  /*d720*/  LOP3.LUT R116, R3, 0x10, RZ, 0x3c, !PT ;  /* 0x0000001003747812 */ /* 0x008fc600078e3cff */
[----:B------:R-:W-:Y:S04]  /*d730*/  STS.U16 [R3+UR4+0x8000], R131 ;  /* 0x0080008303007988 */ /* 0x000fe80008000404 */
[----:B------:R-:W-:Y:S04]  /*d740*/  STS.U16 [R3+UR4+0x8400], R132 ;  /* 0x0084008403007988 */ /* 0x000fe80008000404 */
[----:B------:R-:W-:Y:S04]  /*d750*/  STS.U16 [R3+UR4+0x8800], R133 ;  /* 0x0088008503007988 */ /* 0x000fe80008000404 */
[----:B------:R-:W-:Y:S04]  /*d760*/  STS.U16 [R3+UR4+0x8c00], R134 ;  /* 0x008c008603007988 */ /* 0x000fe80008000404 */
[----:B------:R-:W-:Y:S04]  /*d770*/  STS.U16 [R3+UR4+0x9000], R135 ;  /* 0x0090008703007988 */ /* 0x000fe80008000404 */
[----:B------:R-:W-:Y:S04]  /*d780*/  STS.U16 [R3+UR4+0x9400], R136 ;  /* 0x0094008803007988 */ /* 0x000fe80008000404 */
[----:B------:R-:W-:Y:S04]  /*d790*/  STS.U16 [R3+UR4+0x9800], R137 ;  /* 0x0098008903007988 */ /* 0x000fe80008000404 */
[----:B------:R-:W-:Y:S01]  /*d7a0*/  STS.U16 [R3+UR4+0x9c00], R138 ;  /* 0x009c008a03007988 */ /* 0x000fe20008000404 */
[----:B0-----:R-:W-:-:S03]  /*d7b0*/  LOP3.LUT R115, R3, 0x20, RZ, 0x3c, !PT ;  /* 0x0000002003737812 */ /* 0x001fc600078e3cff */
        /* <DEDUP_REMOVED lines=52> */
[----:B------:R-:W-:Y:S01]  /*db00*/  UIADD3.64 UR48, UR8, 0x380, URZ ;  /* 0x0000038008307897 */ /* 0x000fe2000fffe03f */
[----:B------:R-:W-:Y:S01]  /*db10*/  UMOV UR50, UR38 ;  /* 0x0000002600327c82 */ /* 0x000fe20008000000 */
[----:B------:R-:W-:Y:S01]  /*db20*/  UMOV UR51, UR39 ;  /* 0x0000002700337c82 */ /* 0x000fe20008000000 */
[----:B------:R-:W-:Y:S01]  /*db30*/  UIADD3.64 UR52, UR8, 0x400, URZ ;  /* 0x0000040008347897 */ /* 0x000fe2000fffe03f */
[----:B0-----:R-:W3:Y:S01]  /*db40*/  LDL R116, [R1+0x53c] ;  /* 0x00053c0001747983 */ /* 0x001ee20000100800 */
[----:B-1----:R-:W-:Y:S01]  /*db50*/  LOP3.LUT R115, R3, 0x70, RZ, 0x3c, !PT ;  /* 0x0000007003737812 */ /* 0x002fe200078e3cff */
[----:B------:R-:W-:Y:S01]  /*db60*/  UMOV UR54, UR10 ;  /* 0x0000000a00367c82 */ /* 0x000fe20008000000 */
[----:B------:R-:W-:Y:S01]  /*db70*/  UMOV UR55, UR11 ;  /* 0x0000000b00377c82 */ /* 0x000fe20008000000 */
[----:B------:R-:W-:Y:S01]  /*db80*/  UIADD3.64 UR56, UR8, 0x480, URZ ;  /* 0x0000048008387897 */ /* 0x000fe2000fffe03f */
[----:B------:R-:W3:Y:S04]  /*db90*/  LDL.LU R229, [R1+0x510] ;  /* 0x0005100001e57983 */ /* 0x000ee80000300800 */
        /* <DEDUP_REMOVED lines=8> */
[----:B------:R1:W-:Y:S06]  /*dc20*/  MEMBAR.ALL.CTA ;  /* 0x0000000000007992 */ /* 0x0003ec0000008000 */
[----:B-1----:R-:W1:Y:S02]  /*dc30*/  FENCE.VIEW.ASYNC.S ;  /* 0x00000000000073c6 */ /* 0x002e640000000000 */
[----:B-1----:R-:W-:Y:S06]  /*dc40*/  BAR.SYNC.DEFER_BLOCKING 0x0 ;  /* 0x0000000000007b1d */ /* 0x002fec0000010000 */
[----:B------:R-:W-:-:S06]  /*dc50*/  WARPGROUP.ARRIVE ;  /* 0x00000000000079c5 */ /* 0x000fcc0000000000 */
[----:B------:R-:W-:Y:S04]  /*dc60*/  HGMMA.64x64x16.F32 R56, gdesc[UR36].tnspA, R56 ;  /* 0x20e00000243879f0 */ /* 0x000fe80008700838 */
[----:B------:R-:W-:Y:S04]  /*dc70*/  HGMMA.64x64x16.F32 R56, gdesc[UR8].tnspA, R56 ;  /* 0x20e00000083879f0 */ /* 0x000fe80008700838 */
[----:B------:R-:W-:Y:S04]  /*dc80*/  HGMMA.64x64x16.F32 R56, gdesc[UR12].tnspA, R56 ;  /* 0x20e000000c3879f0 */ /* 0x000fe80008700838 */
[----:B------:R-:W-:Y:S04]  /*dc90*/  HGMMA.64x64x16.F32 R56, gdesc[UR16].tnspA, R56 ;  /* 0x20e00000103879f0 */ /* 0x000fe80008700838 */
[----:B------:R-:W-:Y:S04]  /*dca0*/  HGMMA.64x64x16.F32 R56, gdesc[UR20].tnspA, R56 ;  /* 0x20e00000143879f0 */ /* 0x000fe80008700838 */
[----:B------:R-:W-:Y:S04]  /*dcb0*/  HGMMA.64x64x16.F32 R56, gdesc[UR24].tnspA, R56 ;  /* 0x20e00000183879f0 */ /* 0x000fe80008700838 */
[----:B------:R-:W-:Y:S04]  /*dcc0*/  HGMMA.64x64x16.F32 R56, gdesc[UR28].tnspA, R56 ;  /* 0x20e000001c3879f0 */ /* 0x000fe80008700838 */
[----:B------:R-:W-:Y:S04]  /*dcd0*/  HGMMA.64x64x16.F32 R56, gdesc[UR32].tnspA, R56 ;  /* 0x20e00000203879f0 */ /* 0x000fe80008700838 */
[----:B------:R-:W-:Y:S01]  /*dce0*/  HGMMA.64x64x16.F32 R24, gdesc[UR48].tnspA, R24 ;  /* 0x20e00000301879f0 */ /* 0x000fe20008700818 */
[----:B------:R-:W-:Y:S01]  /*dcf0*/  UMOV UR58, UR14 ;  /* 0x0000000e003a7c82 */ /* 0x000fe20008000000 */
[----:B------:R-:W-:-:S02]  /*dd00*/  UMOV UR59, UR15 ;  /* 0x0000000f003b7c82 */ /* 0x000fc40008000000 */
[----:B------:R-:W-:Y:S01]  /*dd10*/  HGMMA.64x64x16.F32 R24, gdesc[UR52].tnspA, R24 ;  /* 0x20e00000341879f0 */ /* 0x000fe20008700818 */
[----:B--2---:R-:W-:Y:S02]  /*dd20*/  R2UR UR49, R213 ;  /* 0x00000000d53172ca */ /* 0x004fe400000e0000 */
[----:B----4-:R-:W-:Y:S01]  /*dd30*/  R2UR UR48, R222 ;  /* 0x00000000de3072ca */ /* 0x010fe200000e0000 */
[----:B------:R-:W2:Y:S01]  /*dd40*/  LDL.LU R213, [R1+0x500] ;  /* 0x0005000001d57983 */ /* 0x000ea20000300800 */
[----:B------:R-:W-:-:S03]  /*dd50*/  R2UR UR53, R230 ;  /* 0x00000000e63572ca */ /* 0x000fc600000e0000 */
[----:B------:R-:W4:Y:S01]  /*dd60*/  LDL.LU R222, [R1+0x4f8] ;  /* 0x0004f80001de7983 */ /* 0x000f220000300800 */
[----:B------:R-:W-:-:S03]  /*dd70*/  R2UR UR52, R158 ;  /* 0x000000009e3472ca */ /* 0x000fc600000e0000 */
[----:B------:R-:W4:Y:S04]  /*dd80*/  LDL.LU R230, [R1+0x4f0] ;  /* 0x0004f00001e67983 */ /* 0x000f280000300800 */
[----:B------:R-:W4:Y:S04]  /*dd90*/  LDL.LU R205, [R1+0x4e8] ;  /* 0x0004e80001cd7983 */ /* 0x000f280000300800 */
[----:B------:R-:W4:Y:S04]  /*dda0*/  LDL.LU R212, [R1+0x50c] ;  /* 0x00050c0001d47983 */ /* 0x000f280000300800 */
[----:B------:R-:W4:Y:S04]  /*ddb0*/  LDL.LU R158, [R1+0x4e0] ;  /* 0x0004e000019e7983 */ /* 0x000f280000300800 */
[----:B------:R-:W4:Y:S04]  /*ddc0*/  LDL.LU R120, [R1+0x504] ;  /* 0x0005040001787983 */ /* 0x000f280000300800 */
[----:B------:R-:W4:Y:S04]  /*ddd0*/  LDL.LU R238, [R1+0x4d8] ;  /* 0x0004d80001ee7983 */ /* 0x000f280000300800 */
[----:B0-----:R-:W4:Y:S01]  /*dde0*/  LDL.LU R115, [R1+0x4fc] ;  /* 0x0004fc0001737983 */ /* 0x001f220000300800 */
[----:B------:R-:W-:Y:S01]  /*ddf0*/  HGMMA.64x64x16.F32 R24, gdesc[UR56].tnspA, R24 ;  /* 0x20e00000381879f0 */ /* 0x000fe20008700818 */
[----:B------:R-:W-:-:S02]  /*de00*/  R2UR UR56, R113 ;  /* 0x00000000713872ca */ /* 0x000fc400000e0000 */
[----:B------:R-:W0:Y:S01]  /*de10*/  LDC R113, c[0x0][0x238] ;  /* 0x00008e00ff717b82 */ /* 0x000e220000000800 */
[----:B------:R-:W-:Y:S02]  /*de20*/  R2UR UR57, R159 ;  /* 0x000000009f3972ca */ /* 0x000fe400000e0000 */
[----:B------:R-:W4:Y:S04]  /*de30*/  LDL.LU R159, [R1+0x4d0] ;  /* 0x0004d000019f7983 */ /* 0x000f280000300800 */
[----:B------:R-:W4:Y:S04]  /*de40*/  LDL.LU R198, [R1+0x4f4] ;  /* 0x0004f40001c67983 */ /* 0x000f280000300800 */
[----:B------:R-:W4:Y:S04]  /*de50*/  LDL.LU R206, [R1+0x4c8] ;  /* 0x0004c80001ce7983 */ /* 0x000f280000300800 */
[----:B------:R-:W4:Y:S04]  /*de60*/  LDL.LU R247, [R1+0x4ec] ;  /* 0x0004ec0001f77983 */ /* 0x000f280000300800 */
[----:B------:R-:W4:Y:S01]  /*de70*/  LDL.LU R125, [R1+0x4c0] ;  /* 0x0004c000017d7983 */ /* 0x000f220000300800 */
[----:B0-----:R-:W-:-:S04]  /*de80*/  IMAD.SHL.U32 R113, R113, 0x80, RZ ;  /* 0x0000008071717824 */ /* 0x001fc800078e00ff */
[----:B------:R-:W-:-:S05]  /*de90*/  IMAD.SHL.U32 R113, R113, 0x2, RZ ;  /* 0x0000000271717824 */ /* 0x000fca00078e00ff */
[----:B------:R-:W-:-:S05]  /*dea0*/  IADD3 R112, P6, R112, R113, RZ ;  /* 0x0000007170707210 */ /* 0x000fca0007fde0ff */
[----:B------:R0:W-:Y:S04]  /*deb0*/  STL [R1+0x508], R112 ;  /* 0x0005087001007387 */ /* 0x0001e80000100800 */
[----:B0-----:R-:W4:Y:S01]  /*dec0*/  LDL.LU R112, [R1+0x618] ;  /* 0x0006180001707983 */ /* 0x001f220000300800 */
[----:B---3--:R-:W-:-:S05]  /*ded0*/  IADD3 R229, P5, R229, R113, RZ ;  /* 0x00000071e5e57210 */ /* 0x008fca0007fbe0ff */
[----:B------:R-:W-:Y:S04]  /*dee0*/  STL [R1+0x510], R229 ;  /* 0x000510e501007387 */ /* 0x000fe80000100800 */
[----:B------:R-:W3:Y:S01]  /*def0*/  LDL.LU R221, [R1+0x4e4] ;  /* 0x0004e40001dd7983 */ /* 0x000ee20000300800 */
[-C--:B------:R-:W-:Y:S02]  /*df00*/  IADD3 R114, P4, R114, R113.reuse, RZ ;  /* 0x0000007172727210 */ /* 0x080fe40007f9e0ff */
[-C--:B--2---:R-:W-:Y:S02]  /*df10*/  IADD3 R213, P1, R213, R113.reuse, RZ ;  /* 0x00000071d5d57210 */ /* 0x084fe40007f3e0ff */
[----:B----4-:R-:W-:-:S03]  /*df20*/  IADD3 R222, P2, R222, R113, RZ ;  /* 0x00000071dede7210 */ /* 0x010fc60007f5e0ff */
[----:B------:R0:W-:Y:S01]  /*df30*/  STL [R1+0x500], R213 ;  /* 0x000500d501007387 */ /* 0x0001e20000100800 */
[----:B------:R-:W-:-:S03]  /*df40*/  IADD3 R230, P3, R230, R113, RZ ;  /* 0x00000071e6e67210 */ /* 0x000fc60007f7e0ff */
[----:B0-----:R-:W2:Y:S04]  /*df50*/  LDL.LU R213, [R1+0x4b8] ;  /* 0x0004b80001d57983 */ /* 0x001ea80000300800 */
[----:B------:R-:W4:Y:S04]  /*df60*/  LDL.LU R229, [R1+0x4dc] ;  /* 0x0004dc0001e57983 */ /* 0x000f280000300800 */
[----:B------:R0:W-:Y:S04]  /*df70*/  STL [R1+0x4f8], R222 ;  /* 0x0004f8de01007387 */ /* 0x0001e80000100800 */
[----:B0-----:R-:W4:Y:S04]  /*df80*/  LDL.LU R222, [R1+0x4b0] ;  /* 0x0004b00001de7983 */ /* 0x001f280000300800 */
[----:B------:R0:W-:Y:S04]  /*df90*/  STL [R1+0x4f0], R230 ;  /* 0x0004f0e601007387 */ /* 0x0001e80000100800 */
[----:B0-----:R-:W4:Y:S01]  /*dfa0*/  LDL.LU R230, [R1+0x4d4] ;  /* 0x0004d40001e67983 */ /* 0x001f220000300800 */
[--C-:B------:R-:W-:Y:S01]  /*dfb0*/  IMAD.X R212, R212, 0x1, R112.reuse, P5 ;  /* 0x00000001d4d47824 */ /* 0x100fe200028e0670 */
[-C--:B------:R-:W-:Y:S01]  /*dfc0*/  IADD3 R158, P5, R158, R113.reuse, RZ ;  /* 0x000000719e9e7210 */ /* 0x080fe20007fbe0ff */
[----:B------:R-:W-:Y:S01]  /*dfd0*/  IMAD.X R111, R111, 0x1, R112, P4 ;  /* 0x000000016f6f7824 */ /* 0x000fe200020e0670 */
[----:B------:R-:W-:-:S03]  /*dfe0*/  IADD3 R205, P4, R205, R113, RZ ;  /* 0x00000071cdcd7210 */ /* 0x000fc60007f9e0ff */
[----:B------:R0:W-:Y:S04]  /*dff0*/  STL [R1+0x4e0], R158 ;  /* 0x0004e09e01007387 */ /* 0x0001e80000100800 */
[----:B------:R-:W-:Y:S04]  /*e000*/  STL [R1+0x4e8], R205 ;  /* 0x0004e8cd01007387 */ /* 0x000fe80000100800 */
[----:B0-----:R-:W4:Y:S01]  /*e010*/  LDL.LU R158, [R1+0x4a8] ;  /* 0x0004a800019e7983 */ /* 0x001f220000300800 */
[--C-:B------:R-:W-:Y:S01]  /*e020*/  IMAD.X R120, R120, 0x1, R112.reuse, P6 ;  /* 0x0000000178787824 */ /* 0x100fe200030e0670 */
[----:B------:R-:W-:Y:S01]  /*e030*/  IADD3 R238, P6, R238, R113, RZ ;  /* 0x00000071eeee7210 */ /* 0x000fe20007fde0ff */
[----:B------:R-:W-:Y:S01]  /*e040*/  IMAD.X R115, R115, 0x1, R112, P1 ;  /* 0x0000000173737824 */ /* 0x000fe200008e0670 */
[----:B------:R-:W-:Y:S01]  /*e050*/  STL [R1+0x50c], R212 ;  /* 0x00050cd401007387 */ /* 0x000fe20000100800 */
[----:B------:R-:W-:-:S03]  /*e060*/  VIADD R110, R110, 0x1 ;  /* 0x000000016e6e7836 */ /* 0x000fc60000000000 */
[----:B------:R0:W-:Y:S01]  /*e070*/  STL [R1+0x504], R120 ;  /* 0x0005047801007387 */ /* 0x0001e20000100800 */
[-C--:B------:R-:W-:Y:S02]  /*e080*/  IADD3 R159, P1, R159, R113.reuse, RZ ;  /* 0x000000719f9f7210 */ /* 0x080fe40007f3e0ff */
[----:B------:R-:W-:Y:S01]  /*e090*/  ISETP.NE.U32.AND P0, PT, R110, R116, PT ;  /* 0x000000746e00720c */ /* 0x000fe20003f05070 */
[----:B------:R-:W-:Y:S01]  /*e0a0*/  IMAD.X R198, R198, 0x1, R112, P2 ;  /* 0x00000001c6c67824 */ /* 0x000fe200010e0670 */
[----:B0-----:R-:W4:Y:S04]  /*e0b0*/  LDL.LU R120, [R1+0x4cc] ;  /* 0x0004cc0001787983 */ /* 0x001f280000300800 */
[----:B------:R-:W4:Y:S04]  /*e0c0*/  LDL.LU R121, [R1+0x4a0] ;  /* 0x0004a00001797983 */ /* 0x000f280000300800 */
[----:B------:R0:W-:Y:S04]  /*e0d0*/  STL [R1+0x4fc], R115 ;  /* 0x0004fc7301007387 */ /* 0x0001e80000100800 */
[----:B------:R1:W-:Y:S01]  /*e0e0*/  STL [R1+0x4d8], R238 ;  /* 0x0004d8ee01007387 */ /* 0x0003e20000100800 */
[----:B------:R-:W-:-:S03]  /*e0f0*/  IADD3 R206, P2, R206, R113, RZ ;  /* 0x00000071cece7210 */ /* 0x000fc60007f5e0ff */
[----:B0-----:R-:W4:Y:S04]  /*e100*/  LDL.LU R115, [R1+0x4c4] ;  /* 0x0004c40001737983 */ /* 0x001f280000300800 */
[----:B------:R-:W4:Y:S04]  /*e110*/  LDL.LU R116, [R1+0x498] ;  /* 0x0004980001747983 */ /* 0x000f280000300800 */
[----:B-1----:R-:W4:Y:S04]  /*e120*/  LDL.LU R238, [R1+0x4bc] ;  /* 0x0004bc0001ee7983 */ /* 0x002f280000300800 */
[----:B------:R0:W-:Y:S01]  /*e130*/  STL [R1+0x4d0], R159 ;  /* 0x0004d09f01007387 */ /* 0x0001e20000100800 */
[----:B------:R-:W-:Y:S01]  /*e140*/  IMAD.X R247, R247, 0x1, R112, P3 ;  /* 0x00000001f7f77824 */ /* 0x000fe200018e0670 */
[----:B------:R-:W-:-:S02]  /*e150*/  IADD3 R125, P3, R125, R113, RZ ;  /* 0x000000717d7d7210 */ /* 0x000fc40007f7e0ff */
[----:B0-----:R-:W4:Y:S04]  /*e160*/  LDL.LU R159, [R1+0x490] ;  /* 0x00049000019f7983 */ /* 0x001f280000300800 */
[----:B------:R0:W-:Y:S01]  /*e170*/  STL [R1+0x4f4], R198 ;  /* 0x0004f4c601007387 */ /* 0x0001e20000100800 */
[----:B---3--:R-:W-:-:S03]  /*e180*/  IMAD.X R221, R221, 0x1, R112, P4 ;  /* 0x00000001dddd7824 */ /* 0x008fc600020e0670 */
[----:B0-----:R-:W3:Y:S04]  /*e190*/  LDL.LU R198, [R1+0x4b4] ;  /* 0x0004b40001c67983 */ /* 0x001ee80000300800 */
[----:B------:R0:W-:Y:S04]  /*e1a0*/  STL [R1+0x4c8], R206 ;  /* 0x0004c8ce01007387 */ /* 0x0001e80000100800 */
[----:B0-----:R-:W3:Y:S04]  /*e1b0*/  LDL.LU R206, [R1+0x488] ;  /* 0x0004880001ce7983 */ /* 0x001ee80000300800 */
[----:B------:R-:W3:Y:S04]  /*e1c0*/  LDL.LU R212, [R1+0x4ac] ;  /* 0x0004ac0001d47983 */ /* 0x000ee80000300800 */
[----:B------:R0:W-:Y:S04]  /*e1d0*/  STL [R1+0x4ec], R247 ;  /* 0x0004ecf701007387 */ /* 0x0001e80000100800 */
[----:B0-----:R-:W3:Y:S04]  /*e1e0*/  LDL.LU R247, [R1+0x480] ;  /* 0x0004800001f77983 */ /* 0x001ee80000300800 */
[----:B------:R0:W-:Y:S04]  /*e1f0*/  STL [R1+0x4c0], R125 ;  /* 0x0004c07d01007387 */ /* 0x0001e80000100800 */
[----:B0-----:R-:W3:Y:S01]  /*e200*/  LDL.LU R125, [R1+0x4a4] ;  /* 0x0004a400017d7983 */ /* 0x001ee20000300800 */
[----:B--2---:R-:W-:Y:S01]  /*e210*/  IADD3 R213, P4, R213, R113, RZ ;  /* 0x00000071d5d57210 */ /* 0x004fe20007f9e0ff */
[----:B----4-:R-:W-:-:S04]  /*e220*/  IMAD.X R229, R229, 0x1, R112, P5 ;  /* 0x00000001e5e57824 */ /* 0x010fc800028e0670 */
[----:B------:R0:W-:Y:S04]  /*e230*/  STL [R1+0x4b8], R213 ;  /* 0x0004b8d501007387 */ /* 0x0001e80000100800 */
[----:B0-----:R-:W2:Y:S01]  /*e240*/  LDL.LU R213, [R1+0x478] ;  /* 0x0004780001d57983 */ /* 0x001ea20000300800 */
[----:B------:R-:W-:-:S03]  /*e250*/  IADD3 R222, P5, R222, R113, RZ ;  /* 0x00000071dede7210 */ /* 0x000fc60007fbe0ff */
[----:B------:R-:W-:Y:S04]  /*e260*/  STL [R1+0x4e4], R221 ;  /* 0x0004e4dd01007387 */ /* 0x000fe80000100800 */
[----:B------:R0:W-:Y:S01]  /*e270*/  STL [R1+0x4b0], R222 ;  /* 0x0004b0de01007387 */ /* 0x0001e20000100800 */
[----:B------:R-:W-:-:S03]  /*e280*/  IMAD.X R230, R230, 0x1, R112, P6 ;  /* 0x00000001e6e67824 */ /* 0x000fc600030e0670 */
[----:B0-----:R-:W4:Y:S04]  /*e290*/  LDL.LU R222, [R1+0x49c] ;  /* 0x00049c0001de7983 */ /* 0x001f280000300800 */
[----:B------:R-:W-:Y:S04]  /*e2a0*/  STL [R1+0x4dc], R229 ;  /* 0x0004dce501007387 */ /* 0x000fe80000100800 */
[----:B------:R-:W4:Y:S04]  /*e2b0*/  LDL.LU R197, [R1+0x470] ;  /* 0x0004700001c57983 */ /* 0x000f280000300800 */
[----:B------:R-:W4:Y:S04]  /*e2c0*/  LDL.LU R205, [R1+0x494] ;  /* 0x0004940001cd7983 */ /* 0x000f280000300800 */
[----:B------:R-:W4:Y:S04]  /*e2d0*/  LDL.LU R221, [R1+0x468] ;  /* 0x0004680001dd7983 */ /* 0x000f280000300800 */
[----:B------:R0:W-:Y:S04]  /*e2e0*/  STL [R1+0x4d4], R230 ;  /* 0x0004d4e601007387 */ /* 0x0001e80000100800 */
[----:B0-----:R-:W4:Y:S01]  /*e2f0*/  LDL.LU R230, [R1+0x48c] ;  /* 0x00048c0001e67983 */ /* 0x001f220000300800 */
[----:B------:R-:W-:-:S05]  /*e300*/  IADD3 R158, P6, R158, R113, RZ ;  /* 0x000000719e9e7210 */ /* 0x000fca0007fde0ff */
[----:B------:R0:W-:Y:S04]  /*e310*/  STL [R1+0x4a8], R158 ;  /* 0x0004a89e01007387 */ /* 0x0001e80000100800 */
[----:B0-----:R-:W4:Y:S01]  /*e320*/  LDL.LU R158, [R1+0x460] ;  /* 0x00046000019e7983 */ /* 0x001f220000300800 */
[----:B------:R-:W-:-:S03]  /*e330*/  IMAD.X R120, R120, 0x1, R112, P1 ;  /* 0x0000000178787824 */ /* 0x000fc600008e0670 */
[----:B------:R-:W4:Y:S04]  /*e340*/  LDL.LU R229, [R1+0x484] ;  /* 0x0004840001e57983 */ /* 0x000f280000300800 */
[----:B------:R0:W-:Y:S01]  /*e350*/  STL [R1+0x4cc], R120 ;  /* 0x0004cc7801007387 */ /* 0x0001e20000100800 */
[----:B------:R-:W-:-:S03]  /*e360*/  IADD3 R121, P1, R121, R113, RZ ;  /* 0x0000007179797210 */ /* 0x000fc60007f3e0ff */
[----:B0-----:R-:W4:Y:S01]  /*e370*/  LDL.LU R120, [R1+0x458] ;  /* 0x0004580001787983 */ /* 0x001f220000300800 */
[----:B------:R-:W-:Y:S01]  /*e380*/  IMAD.X R115, R115, 0x1, R112, P2 ;  /* 0x0000000173737824 */ /* 0x000fe200010e0670 */
[----:B------:R-:W-:-:S04]  /*e390*/  IADD3 R116, P2, R116, R113, RZ ;  /* 0x0000007174747210 */ /* 0x000fc80007f5e0ff */
[----:B------:R0:W-:Y:S01]  /*e3a0*/  STL [R1+0x4c4], R115 ;  /* 0x0004c47301007387 */ /* 0x0001e20000100800 */
[----:B------:R-:W-:-:S03]  /*e3b0*/  IMAD.X R238, R238, 0x1, R112, P3 ;  /* 0x00000001eeee7824 */ /* 0x000fc600018e0670 */
[----:B0-----:R-:W4:Y:S01]  /*e3c0*/  LDL.LU R115, [R1+0x47c] ;  /* 0x00047c0001737983 */ /* 0x001f220000300800 */
[----:B------:R-:W-:-:S03]  /*e3d0*/  IADD3 R159, P3, R159, R113, RZ ;  /* 0x000000719f9f7210 */ /* 0x000fc60007f7e0ff */
[----:B------:R-:W-:Y:S04]  /*e3e0*/  STL [R1+0x4a0], R121 ;  /* 0x0004a07901007387 */ /* 0x000fe80000100800 */
[----:B------:R0:W-:Y:S04]  /*e3f0*/  STL [R1+0x490], R159 ;  /* 0x0004909f01007387 */ /* 0x0001e80000100800 */
[----:B------:R-:W-:Y:S01]  /*e400*/  STL [R1+0x498], R116 ;  /* 0x0004987401007387 */ /* 0x000fe20000100800 */
[----:B---3--:R-:W-:-:S03]  /*e410*/  IMAD.X R198, R198, 0x1, R112, P4 ;  /* 0x00000001c6c67824 */ /* 0x008fc600020e0670 */
[----:B0-----:R-:W3:Y:S04]  /*e420*/  LDL.LU R159, [R1+0x450] ;  /* 0x00045000019f7983 */ /* 0x001ee80000300800 */
[----:B------:R-:W-:Y:S04]  /*e430*/  STL [R1+0x4bc], R238 ;  /* 0x0004bcee01007387 */ /* 0x000fe80000100800 */
[----:B------:R0:W-:Y:S01]  /*e440*/  STL [R1+0x4b4], R198 ;  /* 0x0004b4c601007387 */ /* 0x0001e20000100800 */
[----:B------:R-:W-:Y:S01]  /*e450*/  IADD3 R206, P4, R206, R113, RZ ;  /* 0x00000071cece7210 */ /* 0x000fe20007f9e0ff */
[----:B------:R-:W-:-:S02]  /*e460*/  IMAD.X R212, R212, 0x1, R112, P5 ;  /* 0x00000001d4d47824 */ /* 0x000fc400028e0670 */
[----:B0-----:R-:W3:Y:S04]  /*e470*/  LDL.LU R198, [R1+0x474] ;  /* 0x0004740001c67983 */ /* 0x001ee80000300800 */
[----:B------:R-:W3:Y:S04]  /*e480*/  LDL.LU R238, [R1+0x448] ;  /* 0x0004480001ee7983 */ /* 0x000ee80000300800 */
[----:B------:R0:W-:Y:S01]  /*e490*/  STL [R1+0x488], R206 ;  /* 0x000488ce01007387 */ /* 0x0001e20000100800 */
[----:B------:R-:W-:-:S03]  /*e4a0*/  IADD3 R247, P5, R247, R113, RZ ;  /* 0x00000071f7f77210 */ /* 0x000fc60007fbe0ff */
[----:B0-----:R-:W3:Y:S04]  /*e4b0*/  LDL.LU R206, [R1+0x46c] ;  /* 0x00046c0001ce7983 */ /* 0x001ee80000300800 */
[----:B------:R0:W-:Y:S01]  /*e4c0*/  STL [R1+0x4ac], R212 ;  /* 0x0004acd401007387 */ /* 0x0001e20000100800 */
[----:B------:R-:W-:-:S03]  /*e4d0*/  IMAD.X R125, R125, 0x1, R112, P6 ;  /* 0x000000017d7d7824 */ /* 0x000fc600030e0670 */
[----:B0-----:R-:W3:Y:S04]  /*e4e0*/  LDL.LU R212, [R1+0x440] ;  /* 0x0004400001d47983 */ /* 0x001ee80000300800 */
[----:B------:R0:W-:Y:S04]  /*e4f0*/  STL [R1+0x4a4], R125 ;  /* 0x0004a47d01007387 */ /* 0x0001e80000100800 */
[----:B------:R1:W-:Y:S04]  /*e500*/  STL [R1+0x480], R247 ;  /* 0x000480f701007387 */ /* 0x0003e80000100800 */
[----:B0-----:R-:W3:Y:S04]  /*e510*/  LDL.LU R125, [R1+0x464] ;  /* 0x00046400017d7983 */ /* 0x001ee80000300800 */
[----:B-1----:R-:W3:Y:S01]  /*e520*/  LDL.LU R247, [R1+0x438] ;  /* 0x0004380001f77983 */ /* 0x002ee20000300800 */
[----:B--2---:R-:W-:-:S05]  /*e530*/  IADD3 R213, P6, R213, R113, RZ ;  /* 0x00000071d5d57210 */ /* 0x004fca0007fde0ff */
[----:B------:R0:W-:Y:S04]  /*e540*/  STL [R1+0x478], R213 ;  /* 0x000478d501007387 */ /* 0x0001e80000100800 */
[----:B0-----:R-:W2:Y:S01]  /*e550*/  LDL.LU R213, [R1+0x45c] ;  /* 0x00045c0001d57983 */ /* 0x001ea20000300800 */
[----:B----4-:R-:W-:-:S05]  /*e560*/  IMAD.X R222, R222, 0x1, R112, P1 ;  /* 0x00000001dede7824 */ /* 0x010fca00008e0670 */
[----:B------:R0:W-:Y:S01]  /*e570*/  STL [R1+0x49c], R222 ;  /* 0x00049cde01007387 */ /* 0x0001e20000100800 */
[-C--:B------:R-:W-:Y:S01]  /*e580*/  IADD3 R197, P1, R197, R113.reuse, RZ ;  /* 0x00000071c5c57210 */ /* 0x080fe20007f3e0ff */
[----:B------:R-:W-:Y:S02]  /*e590*/  IMAD.X R205, R205, 0x1, R112, P2 ;  /* 0x00000001cdcd7824 */ /* 0x000fe400010e0670 */
[----:B0-----:R-:W4:Y:S01]  /*e5a0*/  LDL.LU R222, [R1+0x430] ;  /* 0x0004300001de7983 */ /* 0x001f220000300800 */
[----:B------:R-:W-:-:S03]  /*e5b0*/  IADD3 R221, P2, R221, R113, RZ ;  /* 0x00000071dddd7210 */ /* 0x000fc60007f5e0ff */
[----:B------:R-:W-:Y:S01]  /*e5c0*/  STL [R1+0x470], R197 ;  /* 0x000470c501007387 */ /* 0x000fe20000100800 */
[----:B------:R-:W-:-:S05]  /*e5d0*/  IMAD.X R230, R230, 0x1, R112, P3 ;  /* 0x00000001e6e67824 */ /* 0x000fca00018e0670 */
[----:B------:R0:W-:Y:S04]  /*e5e0*/  STL [R1+0x48c], R230 ;  /* 0x00048ce601007387 */ /* 0x0001e80000100800 */
[----:B------:R-:W-:Y:S04]  /*e5f0*/  STL [R1+0x494], R205 ;  /* 0x000494cd01007387 */ /* 0x000fe80000100800 */
[----:B0-----:R-:W4:Y:S04]  /*e600*/  LDL.LU R230, [R1+0x454] ;  /* 0x0004540001e67983 */ /* 0x001f280000300800 */
[----:B------:R-:W-:Y:S01]  /*e610*/  STL [R1+0x468], R221 ;  /* 0x000468dd01007387 */ /* 0x000fe20000100800 */
[----:B------:R-:W-:-:S05]  /*e620*/  IADD3 R158, P3, R158, R113, RZ ;  /* 0x000000719e9e7210 */ /* 0x000fca0007f7e0ff */
[----:B------:R0:W-:Y:S04]  /*e630*/  STL [R1+0x460], R158 ;  /* 0x0004609e01007387 */ /* 0x0001e80000100800 */
[----:B0-----:R-:W4:Y:S01]  /*e640*/  LDL.LU R158, [R1+0x428] ;  /* 0x00042800019e7983 */ /* 0x001f220000300800 */
[--C-:B------:R-:W-:Y:S01]  /*e650*/  IMAD.X R229, R229, 0x1, R112.reuse, P4 ;  /* 0x00000001e5e57824 */ /* 0x100fe200020e0670 */
[----:B------:R-:W-:Y:S02]  /*e660*/  IADD3 R120, P4, R120, R113, RZ ;  /* 0x0000007178787210 */ /* 0x000fe40007f9e0ff */
[----:B------:R-:W4:Y:S04]  /*e670*/  LDL.LU R121, [R1+0x44c] ;  /* 0x00044c0001797983 */ /* 0x000f280000300800 */
[----:B------:R0:W-:Y:S04]  /*e680*/  STL [R1+0x458], R120 ;  /* 0x0004587801007387 */ /* 0x0001e80000100800 */
[----:B------:R1:W-:Y:S04]  /*e690*/  STL [R1+0x484], R229 ;  /* 0x000484e501007387 */ /* 0x0003e80000100800 */
[----:B0-----:R-:W4:Y:S01]  /*e6a0*/  LDL.LU R120, [R1+0x420] ;  /* 0x0004200001787983 */ /* 0x001f220000300800 */
[----:B------:R-:W-:-:S03]  /*e6b0*/  IMAD.X R115, R115, 0x1, R112, P5 ;  /* 0x0000000173737824 */ /* 0x000fc600028e0670 */
[----:B------:R-:W4:Y:S04]  /*e6c0*/  LDL.LU R116, [R1+0x444] ;  /* 0x0004440001747983 */ /* 0x000f280000300800 */
[----:B-1----:R-:W4:Y:S04]  /*e6d0*/  LDL.LU R229, [R1+0x418] ;  /* 0x0004180001e57983 */ /* 0x002f280000300800 */
[----:B------:R0:W-:Y:S04]  /*e6e0*/  STL [R1+0x47c], R115 ;  /* 0x00047c7301007387 */ /* 0x0001e80000100800 */
[----:B0-----:R-:W4:Y:S01]  /*e6f0*/  LDL.LU R115, [R1+0x43c] ;  /* 0x00043c0001737983 */ /* 0x001f220000300800 */
[----:B---3--:R-:W-:-:S05]  /*e700*/  IADD3 R159, P5, R159, R113, RZ ;  /* 0x000000719f9f7210 */ /* 0x008fca0007fbe0ff */
[----:B------:R0:W-:Y:S04]  /*e710*/  STL [R1+0x450], R159 ;  /* 0x0004509f01007387 */ /* 0x0001e80000100800 */
[----:B0-----:R-:W3:Y:S01]  /*e720*/  LDL.LU R159, [R1+0x410] ;  /* 0x00041000019f7983 */ /* 0x001ee20000300800 */
[----:B------:R-:W-:Y:S01]  /*e730*/  IMAD.X R198, R198, 0x1, R112, P6 ;  /* 0x00000001c6c67824 */ /* 0x000fe200030e0670 */
[----:B------:R-:W-:-:S04]  /*e740*/  IADD3 R238, P6, R238, R113, RZ ;  /* 0x00000071eeee7210 */ /* 0x000fc80007fde0ff */
[----:B------:R0:W-:Y:S04]  /*e750*/  STL [R1+0x474], R198 ;  /* 0x000474c601007387 */ /* 0x0001e80000100800 */
[----:B0-----:R-:W3:Y:S01]  /*e760*/  LDL.LU R198, [R1+0x434] ;  /* 0x0004340001c67983 */ /* 0x001ee20000300800 */
[----:B------:R-:W-:-:S03]  /*e770*/  IMAD.X R206, R206, 0x1, R112, P1 ;  /* 0x00000001cece7824 */ /* 0x000fc600008e0670 */
[----:B------:R-:W3:Y:S04]  /*e780*/  LDL.LU R221, [R1+0x408] ;  /* 0x0004080001dd7983 */ /* 0x000ee80000300800 */
[----:B------:R0:W-:Y:S04]  /*e790*/  STL [R1+0x448], R238 ;  /* 0x000448ee01007387 */ /* 0x0001e80000100800 */
[----:B0-----:R-:W3:Y:S01]  /*e7a0*/  LDL.LU R238, [R1+0x42c] ;  /* 0x00042c0001ee7983 */ /* 0x001ee20000300800 */
[----:B------:R-:W-:-:S03]  /*e7b0*/  IADD3 R212, P1, R212, R113, RZ ;  /* 0x00000071d4d47210 */ /* 0x000fc60007f3e0ff */
[----:B------:R0:W-:Y:S01]  /*e7c0*/  STL [R1+0x46c], R206 ;  /* 0x00046cce01007387 */ /* 0x0001e20000100800 */
[----:B------:R-:W-:-:S03]  /*e7d0*/  IMAD.X R125, R125, 0x1, R112, P2 ;  /* 0x000000017d7d7824 */ /* 0x000fc600010e0670 */
[----:B0-----:R-:W3:Y:S01]  /*e7e0*/  LDL.LU R206, [R1+0x400] ;  /* 0x0004000001ce7983 */ /* 0x001ee20000300800 */
[----:B------:R-:W-:-:S03]  /*e7f0*/  IADD3 R247, P2, R247, R113, RZ ;  /* 0x00000071f7f77210 */ /* 0x000fc60007f5e0ff */
[----:B------:R0:W-:Y:S04]  /*e800*/  STL [R1+0x464], R125 ;  /* 0x0004647d01007387 */ /* 0x0001e80000100800 */
[----:B0-----:R-:W3:Y:S04]  /*e810*/  LDL.LU R125, [R1+0x424] ;  /* 0x00042400017d7983 */ /* 0x001ee80000300800 */
[----:B------:R-:W-:Y:S01]  /*e820*/  STL [R1+0x440], R212 ;  /* 0x000440d401007387 */ /* 0x000fe20000100800 */
[----:B--2---:R-:W-:-:S05]  /*e830*/  IMAD.X R213, R213, 0x1, R112, P3 ;  /* 0x00000001d5d57824 */ /* 0x004fca00018e0670 */
[----:B------:R0:W-:Y:S04]  /*e840*/  STL [R1+0x45c], R213 ;  /* 0x00045cd501007387 */ /* 0x0001e80000100800 */
[----:B0-----:R-:W2:Y:S01]  /*e850*/  LDL.LU R213, [R1+0x3f8] ;  /* 0x0003f80001d57983 */ /* 0x001ea20000300800 */
[----:B----4-:R-:W-:-:S03]  /*e860*/  IADD3 R222, P3, R222, R113, RZ ;  /* 0x00000071dede7210 */ /* 0x010fc60007f7e0ff */
[----:B------:R-:W-:Y:S04]  /*e870*/  STL [R1+0x438], R247 ;  /* 0x000438f701007387 */ /* 0x000fe80000100800 */
[----:B------:R-:W4:Y:S04]  /*e880*/  LDL.LU R197, [R1+0x41c] ;  /* 0x00041c0001c57983 */ /* 0x000f280000300800 */
[----:B------:R-:W4:Y:S04]  /*e890*/  LDL.LU R205, [R1+0x3f0] ;  /* 0x0003f00001cd7983 */ /* 0x000f280000300800 */
[----:B------:R-:W4:Y:S04]  /*e8a0*/  LDL.LU R212, [R1+0x414] ;  /* 0x0004140001d47983 */ /* 0x000f280000300800 */
[----:B------:R0:W-:Y:S04]  /*e8b0*/  STL [R1+0x430], R222 ;  /* 0x000430de01007387 */ /* 0x0001e80000100800 */
[----:B0-----:R-:W4:Y:S01]  /*e8c0*/  LDL.LU R222, [R1+0x3e8] ;  /* 0x0003e80001de7983 */ /* 0x001f220000300800 */
[----:B------:R-:W-:-:S05]  /*e8d0*/  IMAD.X R230, R230, 0x1, R112, P4 ;  /* 0x00000001e6e67824 */ /* 0x000fca00020e0670 */
[----:B------:R0:W-:Y:S04]  /*e8e0*/  STL [R1+0x454], R230 ;  /* 0x000454e601007387 */ /* 0x0001e80000100800 */
[----:B0-----:R-:W4:Y:S04]  /*e8f0*/  LDL.LU R230, [R1+0x40c] ;  /* 0x00040c0001e67983 */ /* 0x001f280000300800 */
[----:B------:R-:W4:Y:S01]  /*e900*/  LDL.LU R247, [R1+0x3e0] ;  /* 0x0003e00001f77983 */ /* 0x000f220000300800 */
[----:B------:R-:W-:-:S05]  /*e910*/  IADD3 R158, P4, R158, R113, RZ ;  /* 0x000000719e9e7210 */ /* 0x000fca0007f9e0ff */
[----:B------:R0:W-:Y:S04]  /*e920*/  STL [R1+0x428], R158 ;  /* 0x0004289e01007387 */ /* 0x0001e80000100800 */
[----:B0-----:R-:W4:Y:S01]  /*e930*/  LDL.LU R158, [R1+0x404] ;  /* 0x00040400019e7983 */ /* 0x001f220000300800 */
[--C-:B------:R-:W-:Y:S01]  /*e940*/  IMAD.X R121, R121, 0x1, R112.reuse, P5 ;  /* 0x0000000179797824 */ /* 0x100fe200028e0670 */
[----:B------:R-:W-:Y:S01]  /*e950*/  IADD3 R120, P5, R120, R113, RZ ;  /* 0x0000007178787210 */ /* 0x000fe20007fbe0ff */
[----:B------:R-:W-:-:S04]  /*e960*/  IMAD.X R116, R116, 0x1, R112, P6 ;  /* 0x0000000174747824 */ /* 0x000fc800030e0670 */
[----:B------:R0:W-:Y:S01]  /*e970*/  STL [R1+0x420], R120 ;  /* 0x0004207801007387 */ /* 0x0001e20000100800 */
[----:B------:R-:W-:-:S03]  /*e980*/  IADD3 R229, P6, R229, R113, RZ ;  /* 0x00000071e5e57210 */ /* 0x000fc60007fde0ff */
[----:B0-----:R-:W4:Y:S01]  /*e990*/  LDL.LU R120, [R1+0x3d8] ;  /* 0x0003d80001787983 */ /* 0x001f220000300800 */
[----:B------:R-:W-:-:S03]  /*e9a0*/  IMAD.X R115, R115, 0x1, R112, P1 ;  /* 0x0000000173737824 */ /* 0x000fc600008e0670 */
[----:B------:R-:W-:Y:S04]  /*e9b0*/  STL [R1+0x44c], R121 ;  /* 0x00044c7901007387 */ /* 0x000fe80000100800 */
[----:B------:R0:W-:Y:S04]  /*e9c0*/  STL [R1+0x43c], R115 ;  /* 0x00043c7301007387 */ /* 0x0001e80000100800 */
[----:B------:R-:W-:Y:S04]  /*e9d0*/  STL [R1+0x444], R116 ;  /* 0x0004447401007387 */ /* 0x000fe80000100800 */
[----:B0-----:R-:W4:Y:S01]  /*e9e0*/  LDL.LU R115, [R1+0x3fc] ;  /* 0x0003fc0001737983 */ /* 0x001f220000300800 */
[----:B---3--:R-:W-:-:S03]  /*e9f0*/  IADD3 R159, P1, R159, R113, RZ ;  /* 0x000000719f9f7210 */ /* 0x008fc60007f3e0ff */
[----:B------:R-:W-:Y:S04]  /*ea00*/  STL [R1+0x418], R229 ;  /* 0x000418e501007387 */ /* 0x000fe80000100800 */
[----:B------:R0:W-:Y:S04]  /*ea10*/  STL [R1+0x410], R159 ;  /* 0x0004109f01007387 */ /* 0x0001e80000100800 */
[----:B0-----:R-:W3:Y:S01]  /*ea20*/  LDL.LU R159, [R1+0x3d0] ;  /* 0x0003d000019f7983 */ /* 0x001ee20000300800 */
[----:B------:R-:W-:-:S03]  /*ea30*/  IMAD.X R198, R198, 0x1, R112, P2 ;  /* 0x00000001c6c67824 */ /* 0x000fc600010e0670 */
[----:B------:R-:W3:Y:S01]  /*ea40*/  LDL.LU R229, [R1+0x3f4] ;  /* 0x0003f40001e57983 */ /* 0x000ee20000300800 */
[----:B------:R-:W-:-:S03]  /*ea50*/  IADD3 R221, P2, R221, R113, RZ ;  /* 0x00000071dddd7210 */ /* 0x000fc60007f5e0ff */
[----:B------:R0:W-:Y:S04]  /*ea60*/  STL [R1+0x434], R198 ;  /* 0x000434c601007387 */ /* 0x0001e80000100800 */
[----:B0-----:R-:W3:Y:S01]  /*ea70*/  LDL.LU R198, [R1+0x3c8] ;  /* 0x0003c80001c67983 */ /* 0x001ee20000300800 */
[----:B------:R-:W-:-:S03]  /*ea80*/  IMAD.X R238, R238, 0x1, R112, P3 ;  /* 0x00000001eeee7824 */ /* 0x000fc600018e0670 */
[----:B------:R0:W-:Y:S04]  /*ea90*/  STL [R1+0x408], R221 ;  /* 0x000408dd01007387 */ /* 0x0001e80000100800 */
[----:B0-----:R-:W3:Y:S01]  /*eaa0*/  LDL.LU R221, [R1+0x3ec] ;  /* 0x0003ec0001dd7983 */ /* 0x001ee20000300800 */
[----:B------:R-:W-:-:S05]  /*eab0*/  IADD3 R206, P3, R206, R113, RZ ;  /* 0x00000071cece7210 */ /* 0x000fca0007f7e0ff */
[----:B------:R0:W-:Y:S04]  /*eac0*/  STL [R1+0x400], R206 ;  /* 0x000400ce01007387 */ /* 0x0001e80000100800 */
[----:B------:R1:W-:Y:S01]  /*ead0*/  STL [R1+0x42c], R238 ;  /* 0x00042cee01007387 */ /* 0x0003e20000100800 */
[----:B------:R-:W-:-:S03]  /*eae0*/  IMAD.X R125, R125, 0x1, R112, P4 ;  /* 0x000000017d7d7824 */ /* 0x000fc600020e0670 */
[----:B0-----:R-:W3:Y:S04]  /*eaf0*/  LDL.LU R206, [R1+0x3c0] ;  /* 0x0003c00001ce7983 */ /* 0x001ee80000300800 */
[----:B-1----:R-:W3:Y:S04]  /*eb00*/  LDL.LU R238, [R1+0x3e4] ;  /* 0x0003e40001ee7983 */ /* 0x002ee80000300800 */
[----:B------:R0:W-:Y:S04]  /*eb10*/  STL [R1+0x424], R125 ;  /* 0x0004247d01007387 */ /* 0x0001e80000100800 */
[----:B0-----:R-:W3:Y:S01]  /*eb20*/  LDL.LU R125, [R1+0x3b8] ;  /* 0x0003b800017d7983 */ /* 0x001ee20000300800 */
[----:B--2---:R-:W-:-:S05]  /*eb30*/  IADD3 R213, P4, R213, R113, RZ ;  /* 0x00000071d5d57210 */ /* 0x004fca0007f9e0ff */
[----:B------:R0:W-:Y:S01]  /*eb40*/  STL [R1+0x3f8], R213 ;  /* 0x0003f8d501007387 */ /* 0x0001e20000100800 */
[--C-:B----4-:R-:W-:Y:S01]  /*eb50*/  IMAD.X R197, R197, 0x1, R112.reuse, P5 ;  /* 0x00000001c5c57824 */ /* 0x110fe200028e0670 */
[----:B------:R-:W-:Y:S02]  /*eb60*/  IADD3 R205, P5, R205, R113, RZ ;  /* 0x00000071cdcd7210 */ /* 0x000fe40007fbe0ff */
[----:B0-----:R-:W2:Y:S01]  /*eb70*/  LDL.LU R213, [R1+0x3dc] ;  /* 0x0003dc0001d57983 */ /* 0x001ea20000300800 */
[----:B------:R-:W-:-:S03]  /*eb80*/  IMAD.X R212, R212, 0x1, R112, P6 ;  /* 0x00000001d4d47824 */ /* 0x000fc600030e0670 */
[----:B------:R-:W-:Y:S01]  /*eb90*/  STL [R1+0x41c], R197 ;  /* 0x00041cc501007387 */ /* 0x000fe20000100800 */
[----:B------:R-:W-:-:S05]  /*eba0*/  IADD3 R222, P6, R222, R113, RZ ;  /* 0x00000071dede7210 */ /* 0x000fca0007fde0ff */
[----:B------:R0:W-:Y:S04]  /*ebb0*/  STL [R1+0x3e8], R222 ;  /* 0x0003e8de01007387 */ /* 0x0001e80000100800 */
[----:B------:R-:W-:Y:S04]  /*ebc0*/  STL [R1+0x3f0], R205 ;  /* 0x0003f0cd01007387 */ /* 0x000fe80000100800 */
[----:B0-----:R-:W4:Y:S01]  /*ebd0*/  LDL.LU R222, [R1+0x3b0] ;  /* 0x0003b00001de7983 */ /* 0x001f220000300800 */
[----:B------:R-:W-:-:S03]  /*ebe0*/  IMAD.X R230, R230, 0x1, R112, P1 ;  /* 0x00000001e6e67824 */ /* 0x000fc600008e0670 */
[----:B------:R-:W-:Y:S04]  /*ebf0*/  STL [R1+0x414], R212 ;  /* 0x000414d401007387 */ /* 0x000fe80000100800 */
[----:B------:R0:W-:Y:S01]  /*ec00*/  STL [R1+0x40c], R230 ;  /* 0x00040ce601007387 */ /* 0x0001e20000100800 */
[----:B------:R-:W-:-:S03]  /*ec10*/  IADD3 R247, P1, R247, R113, RZ ;  /* 0x00000071f7f77210 */ /* 0x000fc60007f3e0ff */
[----:B0-----:R-:W4:Y:S04]  /*ec20*/  LDL.LU R230, [R1+0x3d4] ;  /* 0x0003d40001e67983 */ /* 0x001f280000300800 */
[----:B------:R-:W4:Y:S01]  /*ec30*/  LDL.LU R121, [R1+0x3a8] ;  /* 0x0003a80001797983 */ /* 0x000f220000300800 */
[----:B------:R-:W-:-:S05]  /*ec40*/  IMAD.X R158, R158, 0x1, R112, P2 ;  /* 0x000000019e9e7824 */ /* 0x000fca00010e0670 */
[----:B------:R0:W-:Y:S04]  /*ec50*/  STL [R1+0x404], R158 ;  /* 0x0004049e01007387 */ /* 0x0001e80000100800 */
[----:B------:R1:W-:Y:S04]  /*ec60*/  STL [R1+0x3e0], R247 ;  /* 0x0003e0f701007387 */ /* 0x0003e80000100800 */
[----:B0-----:R-:W4:Y:S01]  /*ec70*/  LDL.LU R158, [R1+0x3cc] ;  /* 0x0003cc00019e7983 */ /* 0x001f220000300800 */
[----:B------:R-:W-:-:S03]  /*ec80*/  IADD3 R120, P2, R120, R113, RZ ;  /* 0x0000007178787210 */ /* 0x000fc60007f5e0ff */
[----:B------:R-:W4:Y:S04]  /*ec90*/  LDL.LU R116, [R1+0x3a0] ;  /* 0x0003a00001747983 */ /* 0x000f280000300800 */
[----:B-1----:R-:W4:Y:S04]  /*eca0*/  LDL.LU R247, [R1+0x3c4] ;  /* 0x0003c40001f77983 */ /* 0x002f280000300800 */
[----:B------:R0:W-:Y:S04]  /*ecb0*/  STL [R1+0x3d8], R120 ;  /* 0x0003d87801007387 */ /* 0x0001e80000100800 */
[----:B0-----:R-:W4:Y:S01]  /*ecc0*/  LDL.LU R120, [R1+0x398] ;  /* 0x0003980001787983 */ /* 0x001f220000300800 */
[----:B------:R-:W-:-:S05]  /*ecd0*/  IMAD.X R115, R115, 0x1, R112, P3 ;  /* 0x0000000173737824 */ /* 0x000fca00018e0670 */
[----:B------:R0:W-:Y:S04]  /*ece0*/  STL [R1+0x3fc], R115 ;  /* 0x0003fc7301007387 */ /* 0x0001e80000100800 */
[----:B0-----:R-:W4:Y:S01]  /*ecf0*/  LDL.LU R115, [R1+0x3bc] ;  /* 0x0003bc0001737983 */ /* 0x001f220000300800 */
[----:B---3--:R-:W-:Y:S01]  /*ed00*/  IADD3 R159, P3, R159, R113, RZ ;  /* 0x000000719f9f7210 */ /* 0x008fe20007f7e0ff */
[----:B------:R-:W-:-:S04]  /*ed10*/  IMAD.X R229, R229, 0x1, R112, P4 ;  /* 0x00000001e5e57824 */ /* 0x000fc800020e0670 */
[----:B------:R0:W-:Y:S04]  /*ed20*/  STL [R1+0x3d0], R159 ;  /* 0x0003d09f01007387 */ /* 0x0001e80000100800 */
[----:B0-----:R-:W3:Y:S01]  /*ed30*/  LDL.LU R159, [R1+0x390] ;  /* 0x00039000019f7983 */ /* 0x001ee20000300800 */
[----:B------:R-:W-:-:S03]  /*ed40*/  IADD3 R198, P4, R198, R113, RZ ;  /* 0x00000071c6c67210 */ /* 0x000fc60007f9e0ff */
[----:B------:R-:W3:Y:S04]  /*ed50*/  LDL.LU R212, [R1+0x3b4] ;  /* 0x0003b40001d47983 */ /* 0x000ee80000300800 */
[----:B------:R0:W-:Y:S01]  /*ed60*/  STL [R1+0x3f4], R229 ;  /* 0x0003f4e501007387 */ /* 0x0001e20000100800 */
[----:B------:R-:W-:-:S03]  /*ed70*/  IMAD.X R221, R221, 0x1, R112, P5 ;  /* 0x00000001dddd7824 */ /* 0x000fc600028e0670 */
[----:B0-----:R-:W3:Y:S04]  /*ed80*/  LDL.LU R229, [R1+0x388] ;  /* 0x0003880001e57983 */ /* 0x001ee80000300800 */
[----:B------:R0:W-:Y:S04]  /*ed90*/  STL [R1+0x3c8], R198 ;  /* 0x0003c8c601007387 */ /* 0x0001e80000100800 */
[----:B0-----:R-:W3:Y:S01]  /*eda0*/  LDL.LU R198, [R1+0x3ac] ;  /* 0x0003ac0001c67983 */ /* 0x001ee20000300800 */
[----:B------:R-:W-:Y:S01]  /*edb0*/  IADD3 R206, P5, R206, R113, RZ ;  /* 0x00000071cece7210 */ /* 0x000fe20007fbe0ff */
[----:B------:R-:W-:-:S04]  /*edc0*/  IMAD.X R238, R238, 0x1, R112, P6 ;  /* 0x00000001eeee7824 */ /* 0x000fc800030e0670 */
[----:B------:R0:W-:Y:S04]  /*edd0*/  STL [R1+0x3c0], R206 ;  /* 0x0003c0ce01007387 */ /* 0x0001e80000100800 */
[----:B0-----:R-:W3:Y:S01]  /*ede0*/  LDL.LU R206, [R1+0x380] ;  /* 0x0003800001ce7983 */ /* 0x001ee20000300800 */
[----:B------:R-:W-:-:S03]  /*edf0*/  IADD3 R125, P6, R125, R113, RZ ;  /* 0x000000717d7d7210 */ /* 0x000fc60007fde0ff */
[----:B------:R-:W-:Y:S04]  /*ee00*/  STL [R1+0x3ec], R221 ;  /* 0x0003ecdd01007387 */ /* 0x000fe80000100800 */
[----:B------:R0:W-:Y:S04]  /*ee10*/  STL [R1+0x3b8], R125 ;  /* 0x0003b87d01007387 */ /* 0x0001e80000100800 */
[----:B0-----:R-:W3:Y:S04]  /*ee20*/  LDL.LU R125, [R1+0x3a4] ;  /* 0x0003a400017d7983 */ /* 0x001ee80000300800 */
[----:B------:R-:W-:Y:S04]  /*ee30*/  STL [R1+0x3e4], R238 ;  /* 0x0003e4ee01007387 */ /* 0x000fe80000100800 */
[----:B------:R-:W3:Y:S04]  /*ee40*/  LDL.LU R197, [R1+0x378] ;  /* 0x0003780001c57983 */ /* 0x000ee80000300800 */
[----:B------:R-:W3:Y:S04]  /*ee50*/  LDL.LU R205, [R1+0x39c] ;  /* 0x00039c0001cd7983 */ /* 0x000ee80000300800 */
[----:B------:R-:W3:Y:S01]  /*ee60*/  LDL.LU R221, [R1+0x370] ;  /* 0x0003700001dd7983 */ /* 0x000ee20000300800 */
[----:B--2---:R-:W-:-:S05]  /*ee70*/  IMAD.X R213, R213, 0x1, R112, P1 ;  /* 0x00000001d5d57824 */ /* 0x004fca00008e0670 */
[----:B------:R0:W-:Y:S04]  /*ee80*/  STL [R1+0x3dc], R213 ;  /* 0x0003dcd501007387 */ /* 0x0001e80000100800 */
[----:B0-----:R-:W2:Y:S01]  /*ee90*/  LDL.LU R213, [R1+0x394] ;  /* 0x0003940001d57983 */ /* 0x001ea20000300800 */
[----:B----4-:R-:W-:-:S05]  /*eea0*/  IADD3 R222, P1, R222, R113, RZ ;  /* 0x00000071dede7210 */ /* 0x010fca0007f3e0ff */
[----:B------:R0:W-:Y:S04]  /*eeb0*/  STL [R1+0x3b0], R222 ;  /* 0x0003b0de01007387 */ /* 0x0001e80000100800 */
[----:B0-----:R-:W4:Y:S01]  /*eec0*/  LDL.LU R222, [R1+0x368] ;  /* 0x0003680001de7983 */ /* 0x001f220000300800 */
[----:B------:R-:W-:-:S03]  /*eed0*/  IMAD.X R230, R230, 0x1, R112, P2 ;  /* 0x00000001e6e67824 */ /* 0x000fc600010e0670 */
[----:B------:R-:W4:Y:S04]  /*eee0*/  LDL.LU R238, [R1+0x38c] ;  /* 0x00038c0001ee7983 */ /* 0x000f280000300800 */
[----:B------:R0:W-:Y:S04]  /*eef0*/  STL [R1+0x3d4], R230 ;  /* 0x0003d4e601007387 */ /* 0x0001e80000100800 */
[----:B0-----:R-:W4:Y:S01]  /*ef00*/  LDL.LU R230, [R1+0x360] ;  /* 0x0003600001e67983 */ /* 0x001f220000300800 */
[----:B------:R-:W-:-:S05]  /*ef10*/  IMAD.X R158, R158, 0x1, R112, P3 ;  /* 0x000000019e9e7824 */ /* 0x000fca00018e0670 */
[----:B------:R0:W-:Y:S04]  /*ef20*/  STL [R1+0x3cc], R158 ;  /* 0x0003cc9e01007387 */ /* 0x0001e80000100800 */
[----:B0-----:R-:W4:Y:S01]  /*ef30*/  LDL.LU R158, [R1+0x384] ;  /* 0x00038400019e7983 */ /* 0x001f220000300800 */
[-C--:B------:R-:W-:Y:S01]  /*ef40*/  IADD3 R121, P2, R121, R113.reuse, RZ ;  /* 0x0000007179797210 */ /* 0x080fe20007f5e0ff */
[--C-:B------:R-:W-:Y:S01]  /*ef50*/  IMAD.X R247, R247, 0x1, R112.reuse, P4 ;  /* 0x00000001f7f77824 */ /* 0x100fe200020e0670 */
[-C--:B------:R-:W-:Y:S02]  /*ef60*/  IADD3 R116, P3, R116, R113.reuse, RZ ;  /* 0x0000007174747210 */ /* 0x080fe40007f7e0ff */
[----:B------:R-:W-:Y:S01]  /*ef70*/  IADD3 R120, P4, R120, R113, RZ ;  /* 0x0000007178787210 */ /* 0x000fe20007f9e0ff */
[----:B------:R-:W-:Y:S04]  /*ef80*/  STL [R1+0x3a8], R121 ;  /* 0x0003a87901007387 */ /* 0x000fe80000100800 */
[----:B------:R0:W-:Y:S04]  /*ef90*/  STL [R1+0x398], R120 ;  /* 0x0003987801007387 */ /* 0x0001e80000100800 */
[----:B------:R-:W-:Y:S04]  /*efa0*/  STL [R1+0x3a0], R116 ;  /* 0x0003a07401007387 */ /* 0x000fe80000100800 */
[----:B0-----:R-:W4:Y:S01]  /*efb0*/  LDL.LU R120, [R1+0x358] ;  /* 0x0003580001787983 */ /* 0x001f220000300800 */
[----:B------:R-:W-:-:S03]  /*efc0*/  IMAD.X R115, R115, 0x1, R112, P5 ;  /* 0x0000000173737824 */ /* 0x000fc600028e0670 */
[----:B------:R-:W-:Y:S04]  /*efd0*/  STL [R1+0x3c4], R247 ;  /* 0x0003c4f701007387 */ /* 0x000fe80000100800 */
[----:B------:R0:W-:Y:S04]  /*efe0*/  STL [R1+0x3bc], R115 ;  /* 0x0003bc7301007387 */ /* 0x0001e80000100800 */
[----:B0-----:R-:W4:Y:S01]  /*eff0*/  LDL.LU R115, [R1+0x37c] ;  /* 0x00037c0001737983 */ /* 0x001f220000300800 */
[----:B---3--:R-:W-:-:S03]  /*f000*/  IADD3 R159, P5, R159, R113, RZ ;  /* 0x000000719f9f7210 */ /* 0x008fc60007fbe0ff */
[----:B------:R-:W3:Y:S01]  /*f010*/  LDL.LU R247, [R1+0x350] ;  /* 0x0003500001f77983 */ /* 0x000ee20000300800 */
[----:B------:R-:W-:-:S03]  /*f020*/  IMAD.X R212, R212, 0x1, R112, P6 ;  /* 0x00000001d4d47824 */ /* 0x000fc600030e0670 */
[----:B------:R0:W-:Y:S04]  /*f030*/  STL [R1+0x390], R159 ;  /* 0x0003909f01007387 */ /* 0x0001e80000100800 */
[----:B0-----:R-:W3:Y:S01]  /*f040*/  LDL.LU R159, [R1+0x374] ;  /* 0x00037400019f7983 */ /* 0x001ee20000300800 */
[----:B------:R-:W-:-:S03]  /*f050*/  IADD3 R229, P6, R229, R113, RZ ;  /* 0x00000071e5e57210 */ /* 0x000fc60007fde0ff */
[----:B------:R0:W-:Y:S04]  /*f060*/  STL [R1+0x3b4], R212 ;  /* 0x0003b4d401007387 */ /* 0x0001e80000100800 */
[----:B0-----:R-:W3:Y:S01]  /*f070*/  LDL.LU R212, [R1+0x348] ;  /* 0x0003480001d47983 */ /* 0x001ee20000300800 */
[----:B------:R-:W-:-:S05]  /*f080*/  IMAD.X R198, R198, 0x1, R112, P1 ;  /* 0x00000001c6c67824 */ /* 0x000fca00008e0670 */
[----:B------:R0:W-:Y:S04]  /*f090*/  STL [R1+0x3ac], R198 ;  /* 0x0003acc601007387 */ /* 0x0001e80000100800 */
[----:B------:R1:W-:Y:S04]  /*f0a0*/  STL [R1+0x388], R229 ;  /* 0x000388e501007387 */ /* 0x0003e80000100800 */
[----:B0-----:R-:W3:Y:S01]  /*f0b0*/  LDL.LU R198, [R1+0x36c] ;  /* 0x00036c0001c67983 */ /* 0x001ee20000300800 */
[----:B------:R-:W-:-:S03]  /*f0c0*/  IADD3 R206, P1, R206, R113, RZ ;  /* 0x00000071cece7210 */ /* 0x000fc60007f3e0ff */
[----:B-1----:R-:W3:Y:S04]  /*f0d0*/  LDL.LU R229, [R1+0x340] ;  /* 0x0003400001e57983 */ /* 0x002ee80000300800 */
[----:B------:R0:W-:Y:S04]  /*f0e0*/  STL [R1+0x380], R206 ;  /* 0x000380ce01007387 */ /* 0x0001e80000100800 */
[----:B0-----:R-:W3:Y:S01]  /*f0f0*/  LDL.LU R206, [R1+0x364] ;  /* 0x0003640001ce7983 */ /* 0x001ee20000300800 */
[----:B------:R-:W-:-:S05]  /*f100*/  IMAD.X R125, R125, 0x1, R112, P2 ;  /* 0x000000017d7d7824 */ /* 0x000fca00010e0670 */
[----:B------:R0:W-:Y:S01]  /*f110*/  STL [R1+0x3a4], R125 ;  /* 0x0003a47d01007387 */ /* 0x0001e20000100800 */
[-C--:B------:R-:W-:Y:S01]  /*f120*/  IADD3 R197, P2, R197, R113.reuse, RZ ;  /* 0x00000071c5c57210 */ /* 0x080fe20007f5e0ff */
[----:B------:R-:W-:Y:S02]  /*f130*/  IMAD.X R205, R205, 0x1, R112, P3 ;  /* 0x00000001cdcd7824 */ /* 0x000fe400018e0670 */
[----:B0-----:R-:W3:Y:S01]  /*f140*/  LDL.LU R125, [R1+0x338] ;  /* 0x00033800017d7983 */ /* 0x001ee20000300800 */
[----:B------:R-:W-:-:S03]  /*f150*/  IADD3 R221, P3, R221, R113, RZ ;  /* 0x00000071dddd7210 */ /* 0x000fc60007f7e0ff */
[----:B------:R-:W-:Y:S01]  /*f160*/  STL [R1+0x378], R197 ;  /* 0x000378c501007387 */ /* 0x000fe20000100800 */
[----:B--2---:R-:W-:-:S05]  /*f170*/  IMAD.X R213, R213, 0x1, R112, P4 ;  /* 0x00000001d5d57824 */ /* 0x004fca00020e0670 */
[----:B------:R0:W-:Y:S04]  /*f180*/  STL [R1+0x394], R213 ;  /* 0x000394d501007387 */ /* 0x0001e80000100800 */
[----:B------:R-:W-:Y:S04]  /*f190*/  STL [R1+0x39c], R205 ;  /* 0x00039ccd01007387 */ /* 0x000fe80000100800 */
[----:B0-----:R-:W2:Y:S04]  /*f1a0*/  LDL.LU R213, [R1+0x35c] ;  /* 0x00035c0001d57983 */ /* 0x001ea80000300800 */
[----:B------:R-:W-:Y:S01]  /*f1b0*/  STL [R1+0x370], R221 ;  /* 0x000370dd01007387 */ /* 0x000fe20000100800 */
[----:B----4-:R-:W-:Y:S01]  /*f1c0*/  IADD3 R222, P4, R222, R113, RZ ;  /* 0x00000071dede7210 */ /* 0x010fe20007f9e0ff */
[----:B------:R-:W-:-:S04]  /*f1d0*/  IMAD.X R238, R238, 0x1, R112, P5 ;  /* 0x00000001eeee7824 */ /* 0x000fc800028e0670 */
[----:B------:R0:W-:Y:S04]  /*f1e0*/  STL [R1+0x368], R222 ;  /* 0x000368de01007387 */ /* 0x0001e80000100800 */
[----:B0-----:R-:W4:Y:S01]  /*f1f0*/  LDL.LU R222, [R1+0x330] ;  /* 0x0003300001de7983 */ /* 0x001f220000300800 */
[----:B------:R-:W-:-:S03]  /*f200*/  IADD3 R230, P5, R230, R113, RZ ;  /* 0x00000071e6e67210 */ /* 0x000fc60007fbe0ff */
[----:B------:R-:W4:Y:S04]  /*f210*/  LDL.LU R121, [R1+0x354] ;  /* 0x0003540001797983 */ /* 0x000f280000300800 */
[----:B------:R0:W-:Y:S04]  /*f220*/  STL [R1+0x360], R230 ;  /* 0x000360e601007387 */ /* 0x0001e80000100800 */
[----:B------:R1:W-:Y:S04]  /*f230*/  STL [R1+0x38c], R238 ;  /* 0x00038cee01007387 */ /* 0x0003e80000100800 */
[----:B0-----:R-:W4:Y:S04]  /*f240*/  LDL.LU R230, [R1+0x328] ;  /* 0x0003280001e67983 */ /* 0x001f280000300800 */
[----:B------:R-:W4:Y:S04]  /*f250*/  LDL.LU R116, [R1+0x34c] ;  /* 0x00034c0001747983 */ /* 0x000f280000300800 */
[----:B-1----:R-:W4:Y:S01]  /*f260*/  LDL.LU R238, [R1+0x320] ;  /* 0x0003200001ee7983 */ /* 0x002f220000300800 */
[----:B------:R-:W-:-:S05]  /*f270*/  IMAD.X R158, R158, 0x1, R112, P6 ;  /* 0x000000019e9e7824 */ /* 0x000fca00030e0670 */
[----:B------:R0:W-:Y:S04]  /*f280*/  STL [R1+0x384], R158 ;  /* 0x0003849e01007387 */ /* 0x0001e80000100800 */
[----:B0-----:R-:W4:Y:S01]  /*f290*/  LDL.LU R158, [R1+0x344] ;  /* 0x00034400019e7983 */ /* 0x001f220000300800 */
[----:B------:R-:W-:-:S05]  /*f2a0*/  IADD3 R120, P6, R120, R113, RZ ;  /* 0x0000007178787210 */ /* 0x000fca0007fde0ff */
[----:B------:R0:W-:Y:S04]  /*f2b0*/  STL [R1+0x358], R120 ;  /* 0x0003587801007387 */ /* 0x0001e80000100800 */
[----:B0-----:R-:W4:Y:S01]  /*f2c0*/  LDL.LU R120, [R1+0x318] ;  /* 0x0003180001787983 */ /* 0x001f220000300800 */
[----:B------:R-:W-:Y:S01]  /*f2d0*/  IMAD.X R115, R115, 0x1, R112, P1 ;  /* 0x0000000173737824 */ /* 0x000fe200008e0670 */
[----:B---3--:R-:W-:-:S04]  /*f2e0*/  IADD3 R247, P1, R247, R113, RZ ;  /* 0x00000071f7f77210 */ /* 0x008fc80007f3e0ff */
[----:B------:R0:W-:Y:S04]  /*f2f0*/  STL [R1+0x37c], R115 ;  /* 0x00037c7301007387 */ /* 0x0001e80000100800 */
[----:B0-----:R-:W3:Y:S01]  /*f300*/  LDL.LU R115, [R1+0x33c] ;  /* 0x00033c0001737983 */ /* 0x001ee20000300800 */
[----:B------:R-:W-:-:S03]  /*f310*/  IMAD.X R159, R159, 0x1, R112, P2 ;  /* 0x000000019f9f7824 */ /* 0x000fc600010e0670 */
[----:B------:R-:W3:Y:S04]  /*f320*/  LDL.LU R221, [R1+0x310] ;  /* 0x0003100001dd7983 */ /* 0x000ee80000300800 */
[----:B------:R0:W-:Y:S04]  /*f330*/  STL [R1+0x350], R247 ;  /* 0x000350f701007387 */ /* 0x0001e80000100800 */
[----:B0-----:R-:W3:Y:S01]  /*f340*/  LDL.LU R247, [R1+0x334] ;  /* 0x0003340001f77983 */ /* 0x001ee20000300800 */
[----:B------:R-:W-:-:S03]  /*f350*/  IADD3 R212, P2, R212, R113, RZ ;  /* 0x00000071d4d47210 */ /* 0x000fc60007f5e0ff */
[----:B------:R0:W-:Y:S04]  /*f360*/  STL [R1+0x374], R159 ;  /* 0x0003749f01007387 */ /* 0x0001e80000100800 */
[----:B0-----:R-:W3:Y:S01]  /*f370*/  LDL.LU R159, [R1+0x308] ;  /* 0x00030800019f7983 */ /* 0x001ee20000300800 */
[----:B------:R-:W-:Y:S01]  /*f380*/  IMAD.X R198, R198, 0x1, R112, P3 ;  /* 0x00000001c6c67824 */ /* 0x000fe200018e0670 */
[----:B------:R-:W-:-:S04]  /*f390*/  IADD3 R229, P3, R229, R113, RZ ;  /* 0x00000071e5e57210 */ /* 0x000fc80007f7e0ff */
[----:B------:R0:W-:Y:S04]  /*f3a0*/  STL [R1+0x36c], R198 ;  /* 0x00036cc601007387 */ /* 0x0001e80000100800 */
[----:B0-----:R-:W3:Y:S01]  /*f3b0*/  LDL.LU R198, [R1+0x32c] ;  /* 0x00032c0001c67983 */ /* 0x001ee20000300800 */
[----:B------:R-:W-:-:S03]  /*f3c0*/  IMAD.X R206, R206, 0x1, R112, P4 ;  /* 0x00000001cece7824 */ /* 0x000fc600020e0670 */
[----:B------:R-:W-:Y:S04]  /*f3d0*/  STL [R1+0x348], R212 ;  /* 0x000348d401007387 */ /* 0x000fe80000100800 */
[----:B------:R0:W-:Y:S04]  /*f3e0*/  STL [R1+0x364], R206 ;  /* 0x000364ce01007387 */ /* 0x0001e80000100800 */
[----:B0-----:R-:W3:Y:S01]  /*f3f0*/  LDL.LU R206, [R1+0x300] ;  /* 0x0003000001ce7983 */ /* 0x001ee20000300800 */
[----:B------:R-:W-:-:S03]  /*f400*/  IADD3 R125, P4, R125, R113, RZ ;  /* 0x000000717d7d7210 */ /* 0x000fc60007f9e0ff */
[----:B------:R-:W-:Y:S04]  /*f410*/  STL [R1+0x340], R229 ;  /* 0x000340e501007387 */ /* 0x000fe80000100800 */
[----:B------:R-:W3:Y:S04]  /*f420*/  LDL.LU R197, [R1+0x324] ;  /* 0x0003240001c57983 */ /* 0x000ee80000300800 */
[----:B------:R-:W3:Y:S04]  /*f430*/  LDL.LU R205, [R1+0x2f8] ;  /* 0x0002f80001cd7983 */ /* 0x000ee80000300800 */
[----:B------:R-:W3:Y:S04]  /*f440*/  LDL.LU R212, [R1+0x31c] ;  /* 0x00031c0001d47983 */ /* 0x000ee80000300800 */
[----:B------:R0:W-:Y:S04]  /*f450*/  STL [R1+0x338], R125 ;  /* 0x0003387d01007387 */ /* 0x0001e80000100800 */
[----:B0-----:R-:W3:Y:S01]  /*f460*/  LDL.LU R125, [R1+0x2f0] ;  /* 0x0002f000017d7983 */ /* 0x001ee20000300800 */
[----:B--2---:R-:W-:-:S05]  /*f470*/  IMAD.X R213, R213, 0x1, R112, P5 ;  /* 0x00000001d5d57824 */ /* 0x004fca00028e0670 */
[----:B------:R0:W-:Y:S04]  /*f480*/  STL [R1+0x35c], R213 ;  /* 0x00035cd501007387 */ /* 0x0001e80000100800 */
[----:B0-----:R-:W2:Y:S04]  /*f490*/  LDL.LU R213, [R1+0x314] ;  /* 0x0003140001d57983 */ /* 0x001ea80000300800 */
[----:B------:R-:W2:Y:S01]  /*f4a0*/  LDL.LU R229, [R1+0x2e8] ;  /* 0x0002e80001e57983 */ /* 0x000ea20000300800 */
[----:B----4-:R-:W-:Y:S01]  /*f4b0*/  IADD3 R222, P5, R222, R113, RZ ;  /* 0x00000071dede7210 */ /* 0x010fe20007fbe0ff */
[----:B------:R-:W-:-:S04]  /*f4c0*/  IMAD.X R121, R121, 0x1, R112, P6 ;  /* 0x0000000179797824 */ /* 0x000fc800030e0670 */
[----:B------:R0:W-:Y:S04]  /*f4d0*/  STL [R1+0x330], R222 ;  /* 0x000330de01007387 */ /* 0x0001e80000100800 */
[----:B0-----:R-:W4:Y:S01]  /*f4e0*/  LDL.LU R222, [R1+0x30c] ;  /* 0x00030c0001de7983 */ /* 0x001f220000300800 */
[----:B------:R-:W-:-:S05]  /*f4f0*/  IADD3 R230, P6, R230, R113, RZ ;  /* 0x00000071e6e67210 */ /* 0x000fca0007fde0ff */
[----:B------:R0:W-:Y:S01]  /*f500*/  STL [R1+0x328], R230 ;  /* 0x000328e601007387 */ /* 0x0001e20000100800 */
[----:B------:R-:W-:-:S03]  /*f510*/  IMAD.X R116, R116, 0x1, R112, P1 ;  /* 0x0000000174747824 */ /* 0x000fc600008e0670 */
[----:B0-----:R-:W4:Y:S04]  /*f520*/  LDL.LU R230, [R1+0x2e0] ;  /* 0x0002e00001e67983 */ /* 0x001f280000300800 */
[----:B------:R-:W-:Y:S01]  /*f530*/  STL [R1+0x354], R121 ;  /* 0x0003547901007387 */ /* 0x000fe20000100800 */
[----:B------:R-:W-:-:S05]  /*f540*/  IMAD.X R158, R158, 0x1, R112, P2 ;  /* 0x000000019e9e7824 */ /* 0x000fca00010e0670 */
[----:B------:R0:W-:Y:S04]  /*f550*/  STL [R1+0x344], R158 ;  /* 0x0003449e01007387 */ /* 0x0001e80000100800 */
[----:B------:R-:W-:Y:S04]  /*f560*/  STL [R1+0x34c], R116 ;  /* 0x00034c7401007387 */ /* 0x000fe80000100800 */
[----:B0-----:R-:W4:Y:S01]  /*f570*/  LDL.LU R158, [R1+0x304] ;  /* 0x00030400019e7983 */ /* 0x001f220000300800 */
[-C--:B------:R-:W-:Y:S02]  /*f580*/  IADD3 R238, P1, R238, R113.reuse, RZ ;  /* 0x00000071eeee7210 */ /* 0x080fe40007f3e0ff */
[----:B------:R-:W-:-:S03]  /*f590*/  IADD3 R120, P2, R120, R113, RZ ;  /* 0x0000007178787210 */ /* 0x000fc60007f5e0ff */
[----:B------:R-:W-:Y:S04]  /*f5a0*/  STL [R1+0x320], R238 ;  /* 0x000320ee01007387 */ /* 0x000fe80000100800 */
[----:B------:R0:W-:Y:S04]  /*f5b0*/  STL [R1+0x318], R120 ;  /* 0x0003187801007387 */ /* 0x0001e80000100800 */
[----:B0-----:R-:W4:Y:S01]  /*f5c0*/  LDL.LU R120, [R1+0x2d8] ;  /* 0x0002d80001787983 */ /* 0x001f220000300800 */
[----:B---3--:R-:W-:-:S03]  /*f5d0*/  IMAD.X R115, R115, 0x1, R112, P3 ;  /* 0x0000000173737824 */ /* 0x008fc600018e0670 */
        /* <DEDUP_REMOVED lines=9> */
[----:B------:R1:W-:Y:S04]  /*f670*/  STL [R1+0x334], R247 ;  /* 0x000334f701007387 */ /* 0x0003e80000100800 */
[----:B0-----:R-:W3:Y:S01]  /*f680*/  LDL.LU R159, [R1+0x2c8] ;  /* 0x0002c800019f7983 */ /* 0x001ee20000300800 */
[----:B------:R-:W-:-:S03]  /*f690*/  IMAD.X R198, R198, 0x1, R112, P5 ;  /* 0x00000001c6c67824 */ /* 0x000fc600028e0670 */
[----:B-1----:R-:W3:Y:S04]  /*f6a0*/  LDL.LU R247, [R1+0x2ec] ;  /* 0x0002ec0001f77983 */ /* 0x002ee80000300800 */
[----:B------:R0:W-:Y:S04]  /*f6b0*/  STL [R1+0x32c], R198 ;  /* 0x00032cc601007387 */ /* 0x0001e80000100800 */
[----:B0-----:R-:W3:Y:S01]  /*f6c0*/  LDL.LU R198, [R1+0x2c0] ;  /* 0x0002c00001c67983 */ /* 0x001ee20000300800 */
[----:B------:R-:W-:-:S05]  /*f6d0*/  IADD3 R206, P5, R206, R113, RZ ;  /* 0x00000071cece7210 */ /* 0x000fca0007fbe0ff */
[----:B------:R0:W-:Y:S01]  /*f6e0*/  STL [R1+0x300], R206 ;  /* 0x000300ce01007387 */ /* 0x0001e20000100800 */
[--C-:B------:R-:W-:Y:S01]  /*f6f0*/  IMAD.X R197, R197, 0x1, R112.reuse, P6 ;  /* 0x00000001c5c57824 */ /* 0x100fe200030e0670 */
[----:B------:R-:W-:Y:S02]  /*f700*/  IADD3 R205, P6, R205, R113, RZ ;  /* 0x00000071cdcd7210 */ /* 0x000fe40007fde0ff */
[----:B0-----:R-:W3:Y:S01]  /*f710*/  LDL.LU R206, [R1+0x2e4] ;  /* 0x0002e40001ce7983 */ /* 0x001ee20000300800 */
[----:B------:R-:W-:-:S03]  /*f720*/  IMAD.X R212, R212, 0x1, R112, P1 ;  /* 0x00000001d4d47824 */ /* 0x000fc600008e0670 */
[----:B------:R-:W-:Y:S01]  /*f730*/  STL [R1+0x324], R197 ;  /* 0x000324c501007387 */ /* 0x000fe20000100800 */
[----:B------:R-:W-:-:S05]  /*f740*/  IADD3 R125, P1, R125, R113, RZ ;  /* 0x000000717d7d7210 */ /* 0x000fca0007f3e0ff */
[----:B------:R0:W-:Y:S04]  /*f750*/  STL [R1+0x2f0], R125 ;  /* 0x0002f07d01007387 */ /* 0x0001e80000100800 */
[----:B------:R-:W-:Y:S04]  /*f760*/  STL [R1+0x2f8], R205 ;  /* 0x0002f8cd01007387 */ /* 0x000fe80000100800 */
[----:B0-----:R-:W3:Y:S04]  /*f770*/  LDL.LU R125, [R1+0x2b8] ;  /* 0x0002b800017d7983 */ /* 0x001ee80000300800 */
[----:B------:R-:W-:Y:S01]  /*f780*/  STL [R1+0x31c], R212 ;  /* 0x00031cd401007387 */ /* 0x000fe20000100800 */
[----:B--2---:R-:W-:Y:S01]  /*f790*/  IMAD.X R213, R213, 0x1, R112, P2 ;  /* 0x00000001d5d57824 */ /* 0x004fe200010e0670 */
[----:B------:R-:W-:-:S04]  /*f7a0*/  IADD3 R229, P2, R229, R113, RZ ;  /* 0x00000071e5e57210 */ /* 0x000fc80007f5e0ff */
[----:B------:R0:W-:Y:S04]  /*f7b0*/  STL [R1+0x314], R213 ;  /* 0x000314d501007387 */ /* 0x0001e80000100800 */
[----:B0-----:R-:W2:Y:S04]  /*f7c0*/  LDL.LU R213, [R1+0x2dc] ;  /* 0x0002dc0001d57983 */ /* 0x001ea80000300800 */
[----:B------:R-:W2:Y:S01]  /*f7d0*/  LDL.LU R121, [R1+0x2b0] ;  /* 0x0002b00001797983 */ /* 0x000ea20000300800 */
[----:B----4-:R-:W-:-:S05]  /*f7e0*/  IMAD.X R222, R222, 0x1, R112, P3 ;  /* 0x00000001dede7824 */ /* 0x010fca00018e0670 */
        /* <DEDUP_REMOVED lines=11> */
[----:B------:R-:W-:Y:S01]  /*f8a0*/  IADD3 R120, P4, R120, R113, RZ ;  /* 0x0000007178787210 */ /* 0x000fe20007f9e0ff */
[----:B---3--:R-:W-:-:S04]  /*f8b0*/  IMAD.X R238, R238, 0x1, R112, P5 ;  /* 0x00000001eeee7824 */ /* 0x008fc800028e0670 */
        /* <DEDUP_REMOVED lines=16> */
[----:B0-----:R-:W3:Y:S01]  /*f9c0*/  LDL.LU R198, [R1+0x2ac] ;  /* 0x0002ac0001c67983 */ /* 0x001ee20000300800 */
[----:B------:R-:W-:-:S03]  /*f9d0*/  IMAD.X R206, R206, 0x1, R112, P2 ;  /* 0x00000001cece7824 */ /* 0x000fc600010e0670 */
[----:B------:R-:W-:Y:S04]  /*f9e0*/  STL [R1+0x2ec], R247 ;  /* 0x0002ecf701007387 */ /* 0x000fe80000100800 */
[----:B------:R-:W3:Y:S04]  /*f9f0*/  LDL.LU R205, [R1+0x280] ;  /* 0x0002800001cd7983 */ /* 0x000ee80000300800 */
[----:B------:R-:W3:Y:S04]  /*fa00*/  LDL.LU R212, [R1+0x2a4] ;  /* 0x0002a40001d47983 */ /* 0x000ee80000300800 */
[----:B------:R-:W3:Y:S04]  /*fa10*/  LDL.LU R221, [R1+0x278] ;  /* 0x0002780001dd7983 */ /* 0x000ee80000300800 */
[----:B------:R0:W-:Y:S04]  /*fa20*/  STL [R1+0x2e4], R206 ;  /* 0x0002e4ce01007387 */ /* 0x0001e80000100800 */
[----:B0-----:R-:W3:Y:S01]  /*fa30*/  LDL.LU R206, [R1+0x29c] ;  /* 0x00029c0001ce7983 */ /* 0x001ee20000300800 */
[----:B------:R-:W-:-:S03]  /*fa40*/  IADD3 R125, P2, R125, R113, RZ ;  /* 0x000000717d7d7210 */ /* 0x000fc60007f5e0ff */
[----:B------:R-:W3:Y:S04]  /*fa50*/  LDL.LU R247, [R1+0x270] ;  /* 0x0002700001f77983 */ /* 0x000ee80000300800 */
[----:B------:R0:W-:Y:S04]  /*fa60*/  STL [R1+0x2b8], R125 ;  /* 0x0002b87d01007387 */ /* 0x0001e80000100800 */
[----:B0-----:R-:W3:Y:S01]  /*fa70*/  LDL.LU R125, [R1+0x294] ;  /* 0x00029400017d7983 */ /* 0x001ee20000300800 */
[----:B--2---:R-:W-:-:S05]  /*fa80*/  IMAD.X R213, R213, 0x1, R112, P3 ;  /* 0x00000001d5d57824 */ /* 0x004fca00018e0670 */
[----:B------:R0:W-:Y:S01]  /*fa90*/  STL [R1+0x2dc], R213 ;  /* 0x0002dcd501007387 */ /* 0x0001e20000100800 */
[----:B------:R-:W-:-:S03]  /*faa0*/  IADD3 R121, P3, R121, R113, RZ ;  /* 0x0000007179797210 */ /* 0x000fc60007f7e0ff */
[----:B0-----:R-:W2:Y:S01]  /*fab0*/  LDL.LU R213, [R1+0x268] ;  /* 0x0002680001d57983 */ /* 0x001ea20000300800 */
[----:B----4-:R-:W-:Y:S01]  /*fac0*/  IMAD.X R222, R222, 0x1, R112, P4 ;  /* 0x00000001dede7824 */ /* 0x010fe200020e0670 */
[----:B------:R-:W-:-:S04]  /*fad0*/  IADD3 R116, P4, R116, R113, RZ ;  /* 0x0000007174747210 */ /* 0x000fc80007f9e0ff */
[----:B------:R0:W-:Y:S01]  /*fae0*/  STL [R1+0x2d4], R222 ;  /* 0x0002d4de01007387 */ /* 0x0001e20000100800 */
[----:B------:R-:W-:-:S03]  /*faf0*/  IMAD.X R229, R229, 0x1, R112, P5 ;  /* 0x00000001e5e57824 */ /* 0x000fc600028e0670 */
[----:B0-----:R-:W4:Y:S01]  /*fb00*/  LDL.LU R222, [R1+0x28c] ;  /* 0x00028c0001de7983 */ /* 0x001f220000300800 */
[----:B------:R-:W-:-:S03]  /*fb10*/  IADD3 R230, P5, R230, R113, RZ ;  /* 0x00000071e6e67210 */ /* 0x000fc60007fbe0ff */
[----:B------:R-:W-:Y:S04]  /*fb20*/  STL [R1+0x2b0], R121 ;  /* 0x0002b07901007387 */ /* 0x000fe80000100800 */
[----:B------:R0:W-:Y:S04]  /*fb30*/  STL [R1+0x2a0], R230 ;  /* 0x0002a0e601007387 */ /* 0x0001e80000100800 */
[----:B------:R-:W-:Y:S04]  /*fb40*/  STL [R1+0x2a8], R116 ;  /* 0x0002a87401007387 */ /* 0x000fe80000100800 */
[----:B0-----:R-:W4:Y:S04]  /*fb50*/  LDL.LU R230, [R1+0x260] ;  /* 0x0002600001e67983 */ /* 0x001f280000300800 */
[----:B------:R-:W-:Y:S01]  /*fb60*/  STL [R1+0x2cc], R229 ;  /* 0x0002cce501007387 */ /* 0x000fe20000100800 */
[----:B------:R-:W-:-:S05]  /*fb70*/  IMAD.X R158, R158, 0x1, R112, P6 ;  /* 0x000000019e9e7824 */ /* 0x000fca00030e0670 */
[----:B------:R0:W-:Y:S04]  /*fb80*/  STL [R1+0x2c4], R158 ;  /* 0x0002c49e01007387 */ /* 0x0001e80000100800 */
[----:B0-----:R-:W4:Y:S04]  /*fb90*/  LDL.LU R158, [R1+0x284] ;  /* 0x00028400019e7983 */ /* 0x001f280000300800 */
[----:B------:R-:W4:Y:S01]  /*fba0*/  LDL.LU R229, [R1+0x258] ;  /* 0x0002580001e57983 */ /* 0x000f220000300800 */
[----:B---3--:R-:W-:Y:S01]  /*fbb0*/  IADD3 R120, P6, R120, R113, RZ ;  /* 0x0000007178787210 */ /* 0x008fe20007fde0ff */
[----:B------:R-:W-:-:S04]  /*fbc0*/  IMAD.X R197, R197, 0x1, R112, P1 ;  /* 0x00000001c5c57824 */ /* 0x000fc800008e0670 */
[----:B------:R0:W-:Y:S04]  /*fbd0*/  STL [R1+0x298], R120 ;  /* 0x0002987801007387 */ /* 0x0001e80000100800 */
[----:B0-----:R-:W3:Y:S01]  /*fbe0*/  LDL.LU R120, [R1+0x27c] ;  /* 0x00027c0001787983 */ /* 0x001ee20000300800 */
[----:B------:R-:W-:-:S05]  /*fbf0*/  IADD3 R238, P1, R238, R113, RZ ;  /* 0x00000071eeee7210 */ /* 0x000fca0007f3e0ff */
[----:B------:R0:W-:Y:S04]  /*fc00*/  STL [R1+0x290], R238 ;  /* 0x000290ee01007387 */ /* 0x0001e80000100800 */
[----:B------:R-:W-:Y:S01]  /*fc10*/  STL [R1+0x2bc], R197 ;  /* 0x0002bcc501007387 */ /* 0x000fe20000100800 */
[----:B------:R-:W-:-:S03]  /*fc20*/  IMAD.X R115, R115, 0x1, R112, P2 ;  /* 0x0000000173737824 */ /* 0x000fc600010e0670 */
[----:B0-----:R-:W3:Y:S04]  /*fc30*/  LDL.LU R238, [R1+0x250] ;  /* 0x0002500001ee7983 */ /* 0x001ee80000300800 */
[----:B------:R0:W-:Y:S04]  /*fc40*/  STL [R1+0x2b4], R115 ;  /* 0x0002b47301007387 */ /* 0x0001e80000100800 */
[----:B0-----:R-:W3:Y:S01]  /*fc50*/  LDL.LU R115, [R1+0x274] ;  /* 0x0002740001737983 */ /* 0x001ee20000300800 */
[----:B------:R-:W-:-:S05]  /*fc60*/  IADD3 R159, P2, R159, R113, RZ ;  /* 0x000000719f9f7210 */ /* 0x000fca0007f5e0ff */
        /* <DEDUP_REMOVED lines=9> */
[----:B------:R-:W-:Y:S01]  /*fd00*/  IMAD.X R206, R206, 0x1, R112, P5 ;  /* 0x00000001cece7824 */ /* 0x000fe200028e0670 */
[----:B------:R-:W-:-:S04]  /*fd10*/  IADD3 R247, P5, R247, R113, RZ ;  /* 0x00000071f7f77210 */ /* 0x000fc80007fbe0ff */
[----:B------:R0:W-:Y:S04]  /*fd20*/  STL [R1+0x29c], R206 ;  /* 0x00029cce01007387 */ /* 0x0001e80000100800 */
[----:B------:R-:W-:Y:S04]  /*fd30*/  STL [R1+0x2a4], R212 ;  /* 0x0002a4d401007387 */ /* 0x000fe80000100800 */
[----:B0-----:R-:W3:Y:S01]  /*fd40*/  LDL.LU R206, [R1+0x240] ;  /* 0x0002400001ce7983 */ /* 0x001ee20000300800 */
[----:B------:R-:W-:-:S03]  /*fd50*/  IMAD.X R125, R125, 0x1, R112, P6 ;  /* 0x000000017d7d7824 */ /* 0x000fc600030e0670 */
[----:B------:R-:W-:Y:S04]  /*fd60*/  STL [R1+0x278], R221 ;  /* 0x000278dd01007387 */ /* 0x000fe80000100800 */
[----:B------:R0:W-:Y:S04]  /*fd70*/  STL [R1+0x270], R247 ;  /* 0x000270f701007387 */ /* 0x0001e80000100800 */
[----:B0-----:R-:W3:Y:S04]  /*fd80*/  LDL.LU R247, [R1+0x264] ;  /* 0x0002640001f77983 */ /* 0x001ee80000300800 */
[----:B------:R-:W3:Y:S01]  /*fd90*/  LDL.LU R126, [R1+0x238] ;  /* 0x00023800017e7983 */ /* 0x000ee20000300800 */
[----:B--2---:R-:W-:-:S05]  /*fda0*/  IADD3 R213, P6, R213, R113, RZ ;  /* 0x00000071d5d57210 */ /* 0x004fca0007fde0ff */
[----:B------:R0:W-:Y:S04]  /*fdb0*/  STL [R1+0x268], R213 ;  /* 0x000268d501007387 */ /* 0x0001e80000100800 */
[----:B------:R1:W-:Y:S04]  /*fdc0*/  STL [R1+0x294], R125 ;  /* 0x0002947d01007387 */ /* 0x0003e80000100800 */
[----:B0-----:R-:W2:Y:S04]  /*fdd0*/  LDL.LU R213, [R1+0x25c] ;  /* 0x00025c0001d57983 */ /* 0x001ea80000300800 */
[----:B------:R-:W2:Y:S04]  /*fde0*/  LDL.LU R121, [R1+0x230] ;  /* 0x0002300001797983 */ /* 0x000ea80000300800 */
[----:B-1----:R-:W2:Y:S01]  /*fdf0*/  LDL.LU R125, [R1+0x254] ;  /* 0x00025400017d7983 */ /* 0x002ea20000300800 */
[----:B----4-:R-:W-:-:S05]  /*fe00*/  IMAD.X R222, R222, 0x1, R112, P1 ;  /* 0x00000001dede7824 */ /* 0x010fca00008e0670 */
[----:B------:R0:W-:Y:S04]  /*fe10*/  STL [R1+0x28c], R222 ;  /* 0x00028cde01007387 */ /* 0x0001e80000100800 */
[----:B0-----:R-:W4:Y:S01]  /*fe20*/  LDL.LU R222, [R1+0x228] ;  /* 0x0002280001de7983 */ /* 0x001f220000300800 */
[----:B------:R-:W-:-:S05]  /*fe30*/  IADD3 R230, P1, R230, R113, RZ ;  /* 0x00000071e6e67210 */ /* 0x000fca0007f3e0ff */
[----:B------:R0:W-:Y:S04]  /*fe40*/  STL [R1+0x260], R230 ;  /* 0x000260e601007387 */ /* 0x0001e80000100800 */
[----:B0-----:R-:W4:Y:S01]  /*fe50*/  LDL.LU R230, [R1+0x24c] ;  /* 0x00024c0001e67983 */ /* 0x001f220000300800 */
[----:B------:R-:W-:-:S05]  /*fe60*/  IMAD.X R158, R158, 0x1, R112, P2 ;  /* 0x000000019e9e7824 */ /* 0x000fca00010e0670 */
[----:B------:R0:W-:Y:S04]  /*fe70*/  STL [R1+0x284], R158 ;  /* 0x0002849e01007387 */ /* 0x0001e80000100800 */
[----:B0-----:R-:W4:Y:S01]  /*fe80*/  LDL.LU R158, [R1+0x220] ;  /* 0x00022000019e7983 */ /* 0x001f220000300800 */
[----:B------:R-:W-:-:S03]  /*fe90*/  IADD3 R229, P2, R229, R113, RZ ;  /* 0x00000071e5e57210 */ /* 0x000fc60007f5e0ff */
[----:B------:R-:W4:Y:S01]  /*fea0*/  LDL.LU R116, [R1+0x244] ;  /* 0x0002440001747983 */ /* 0x000f220000300800 */
[----:B---3--:R-:W-:-:S03]  /*feb0*/  IMAD.X R120, R120, 0x1, R112, P3 ;  /* 0x0000000178787824 */ /* 0x008fc600018e0670 */
[----:B------:R0:W-:Y:S04]  /*fec0*/  STL [R1+0x258], R229 ;  /* 0x000258e501007387 */ /* 0x0001e80000100800 */
[----:B0-----:R-:W3:Y:S04]  /*fed0*/  LDL.LU R229, [R1+0x218] ;  /* 0x0002180001e57983 */ /* 0x001ee80000300800 */
[----:B------:R0:W-:Y:S01]  /*fee0*/  STL [R1+0x27c], R120 ;  /* 0x00027c7801007387 */ /* 0x0001e20000100800 */
[----:B------:R-:W-:-:S03]  /*fef0*/  IADD3 R238, P3, R238, R113, RZ ;  /* 0x00000071eeee7210 */ /* 0x000fc60007f7e0ff */
[----:B0-----:R-:W3:Y:S01]  /*ff00*/  LDL.LU R120, [R1+0x23c] ;  /* 0x00023c0001787983 */ /* 0x001ee20000300800 */
[----:B------:R-:W-:-:S05]  /*ff10*/  IMAD.X R115, R115, 0x1, R112, P4 ;  /* 0x0000000173737824 */ /* 0x000fca00020e0670 */
[----:B------:R0:W-:Y:S04]  /*ff20*/  STL [R1+0x274], R115 ;  /* 0x0002747301007387 */ /* 0x0001e80000100800 */
[----:B0-----:R-:W3:Y:S01]  /*ff30*/  LDL.LU R115, [R1+0x210] ;  /* 0x0002100001737983 */ /* 0x001ee20000300800 */
[----:B------:R-:W-:-:S03]  /*ff40*/  IADD3 R159, P4, R159, R113, RZ ;  /* 0x000000719f9f7210 */ /* 0x000fc60007f9e0ff */
[----:B------:R-:W-:Y:S04]  /*ff50*/  STL [R1+0x250], R238 ;  /* 0x000250ee01007387 */ /* 0x000fe80000100800 */
[----:B------:R-:W3:Y:S04]  /*ff60*/  LDL.LU R197, [R1+0x234] ;  /* 0x0002340001c57983 */ /* 0x000ee80000300800 */
[----:B------:R0:W-:Y:S01]  /*ff70*/  STL [R1+0x248], R159 ;  /* 0x0002489f01007387 */ /* 0x0001e20000100800 */
[----:B------:R-:W-:-:S03]  /*ff80*/  IMAD.X R198, R198, 0x1, R112, P5 ;  /* 0x00000001c6c67824 */ /* 0x000fc600028e0670 */
[----:B0-----:R-:W3:Y:S04]  /*ff90*/  LDL.LU R159, [R1+0x208] ;  /* 0x00020800019f7983 */ /* 0x001ee80000300800 */
[----:B------:R-:W3:Y:S04]  /*ffa0*/  LDL.LU R205, [R1+0x22c] ;  /* 0x00022c0001cd7983 */ /* 0x000ee80000300800 */
[----:B------:R-:W3:Y:S04]  /*ffb0*/  LDL.LU R212, [R1+0x200] ;  /* 0x0002000001d47983 */ /* 0x000ee80000300800 */
[----:B------:R-:W3:Y:S04]  /*ffc0*/  LDL.LU R221, [R1+0x224] ;  /* 0x0002240001dd7983 */ /* 0x000ee80000300800 */
[----:B------:R0:W-:Y:S04]  /*ffd0*/  STL [R1+0x26c], R198 ;  /* 0x00026cc601007387 */ /* 0x0001e80000100800 */
[----:B0-----:R-:W3:Y:S01]  /*ffe0*/  LDL.LU R198, [R1+0x1f8] ;  /* 0x0001f80001c67983 */ /* 0x001ee20000300800 */
[----:B------:R-:W-:-:S05]  /*fff0*/  IADD3 R206, P5, R206, R113, RZ ;  /* 0x00000071cece7210 */ /* 0x000fca0007fbe0ff */
[----:B------:R0:W-:Y:S04]  /*10000*/  STL [R1+0x240], R206 ;  /* 0x000240ce01007387 */ /* 0x0001e80000100800 */
[----:B0-----:R-:W3:Y:S01]  /*10010*/  LDL.LU R206, [R1+0x21c] ;  /* 0x00021c0001ce7983 */ /* 0x001ee20000300800 */
[----:B------:R-:W-:-:S03]  /*10020*/  IMAD.X R247, R247, 0x1, R112, P6 ;  /* 0x00000001f7f77824 */ /* 0x000fc600030e0670 */
[----:B------:R-:W3:Y:S01]  /*10030*/  LDL.LU R238, [R1+0x1f0] ;  /* 0x0001f00001ee7983 */ /* 0x000ee20000300800 */
[----:B------:R-:W-:-:S03]  /*10040*/  IADD3 R126, P6, R126, R113, RZ ;  /* 0x000000717e7e7210 */ /* 0x000fc60007fde0ff */
[----:B------:R0:W-:Y:S04]  /*10050*/  STL [R1+0x264], R247 ;  /* 0x000264f701007387 */ /* 0x0001e80000100800 */
[----:B0-----:R-:W3:Y:S01]  /*10060*/  LDL.LU R247, [R1+0x214] ;  /* 0x0002140001f77983 */ /* 0x001ee20000300800 */
[----:B--2---:R-:W-:Y:S01]  /*10070*/  IMAD.X R213, R213, 0x1, R112, P1 ;  /* 0x00000001d5d57824 */ /* 0x004fe200008e0670 */
[----:B------:R-:W-:-:S04]  /*10080*/  IADD3 R121, P1, R121, R113, RZ ;  /* 0x0000007179797210 */ /* 0x000fc80007f3e0ff */
[----:B------:R0:W-:Y:S01]  /*10090*/  STL [R1+0x25c], R213 ;  /* 0x00025cd501007387 */ /* 0x0001e20000100800 */
[----:B------:R-:W-:-:S03]  /*100a0*/  IMAD.X R125, R125, 0x1, R112, P2 ;  /* 0x000000017d7d7824 */ /* 0x000fc600010e0670 */
[----:B0-----:R-:W2:Y:S04]  /*100b0*/  LDL.LU R213, [R1+0x1e8] ;  /* 0x0001e80001d57983 */ /* 0x001ea80000300800 */
[----:B------:R-:W-:Y:S01]  /*100c0*/  STL [R1+0x238], R126 ;  /* 0x0002387e01007387 */ /* 0x000fe20000100800 */
[----:B----4-:R-:W-:-:S05]  /*100d0*/  IADD3 R222, P2, R222, R113, RZ ;  /* 0x00000071dede7210 */ /* 0x010fca0007f5e0ff */
[----:B------:R0:W-:Y:S04]  /*100e0*/  STL [R1+0x228], R222 ;  /* 0x000228de01007387 */ /* 0x0001e80000100800 */
[----:B------:R-:W-:Y:S04]  /*100f0*/  STL [R1+0x230], R121 ;  /* 0x0002307901007387 */ /* 0x000fe80000100800 */
[----:B0-----:R-:W4:Y:S01]  /*10100*/  LDL.LU R222, [R1+0x20c] ;  /* 0x00020c0001de7983 */ /* 0x001f220000300800 */
[----:B------:R-:W-:-:S03]  /*10110*/  IMAD.X R230, R230, 0x1, R112, P3 ;  /* 0x00000001e6e67824 */ /* 0x000fc600018e0670 */
[----:B------:R-:W-:Y:S04]  /*10120*/  STL [R1+0x254], R125 ;  /* 0x0002547d01007387 */ /* 0x000fe80000100800 */
[----:B------:R0:W-:Y:S04]  /*10130*/  STL [R1+0x24c], R230 ;  /* 0x00024ce601007387 */ /* 0x0001e80000100800 */
[----:B0-----:R-:W4:Y:S04]  /*10140*/  LDL.LU R230, [R1+0x1e0] ;  /* 0x0001e00001e67983 */ /* 0x001f280000300800 */
[----:B------:R-:W4:Y:S01]  /*10150*/  LDL.LU R125, [R1+0x204] ;  /* 0x00020400017d7983 */ /* 0x000f220000300800 */
[----:B------:R-:W-:-:S05]  /*10160*/  IADD3 R158, P3, R158, R113, RZ ;  /* 0x000000719e9e7210 */ /* 0x000fca0007f7e0ff */
[----:B------:R0:W-:Y:S04]  /*10170*/  STL [R1+0x220], R158 ;  /* 0x0002209e01007387 */ /* 0x0001e80000100800 */
[----:B0-----:R-:W4:Y:S01]  /*10180*/  LDL.LU R158, [R1+0x1d8] ;  /* 0x0001d800019e7983 */ /* 0x001f220000300800 */
[----:B------:R-:W-:Y:S01]  /*10190*/  IMAD.X R116, R116, 0x1, R112, P4 ;  /* 0x0000000174747824 */ /* 0x000fe200020e0670 */
[----:B---3--:R-:W-:-:S05]  /*101a0*/  IADD3 R229, P4, R229, R113, RZ ;  /* 0x00000071e5e57210 */ /* 0x008fca0007f9e0ff */
[----:B------:R0:W-:Y:S04]  /*101b0*/  STL [R1+0x218], R229 ;  /* 0x000218e501007387 */ /* 0x0001e80000100800 */
[----:B------:R-:W-:Y:S01]  /*101c0*/  STL [R1+0x244], R116 ;  /* 0x0002447401007387 */ /* 0x000fe20000100800 */
[----:B------:R-:W-:-:S03]  /*101d0*/  IMAD.X R120, R120, 0x1, R112, P5 ;  /* 0x0000000178787824 */ /* 0x000fc600028e0670 */
[----:B0-----:R-:W3:Y:S04]  /*101e0*/  LDL.LU R229, [R1+0x1fc] ;  /* 0x0001fc0001e57983 */ /* 0x001ee80000300800 */
[----:B------:R0:W-:Y:S04]  /*101f0*/  STL [R1+0x23c], R120 ;  /* 0x00023c7801007387 */ /* 0x0001e80000100800 */
[----:B0-----:R-:W3:Y:S01]  /*10200*/  LDL.LU R120, [R1+0x1d0] ;  /* 0x0001d00001787983 */ /* 0x001ee20000300800 */
[----:B------:R-:W-:-:S05]  /*10210*/  IADD3 R115, P5, R115, R113, RZ ;  /* 0x0000007173737210 */ /* 0x000fca0007fbe0ff */
[----:B------:R0:W-:Y:S01]  /*10220*/  STL [R1+0x210], R115 ;  /* 0x0002107301007387 */ /* 0x0001e20000100800 */
[----:B------:R-:W-:-:S03]  /*10230*/  IMAD.X R197, R197, 0x1, R112, P6 ;  /* 0x00000001c5c57824 */ /* 0x000fc600030e0670 */
[----:B0-----:R-:W3:Y:S01]  /*10240*/  LDL.LU R115, [R1+0x1f4] ;  /* 0x0001f40001737983 */ /* 0x001ee20000300800 */
[----:B------:R-:W-:Y:S01]  /*10250*/  IADD3 R159, P6, R159, R113, RZ ;  /* 0x000000719f9f7210 */ /* 0x000fe20007fde0ff */
[----:B------:R-:W-:-:S04]  /*10260*/  IMAD.X R205, R205, 0x1, R112, P1 ;  /* 0x00000001cdcd7824 */ /* 0x000fc800008e0670 */
[----:B------:R0:W-:Y:S01]  /*10270*/  STL [R1+0x208], R159 ;  /* 0x0002089f01007387 */ /* 0x0001e20000100800 */
[-C--:B------:R-:W-:Y:S01]  /*10280*/  IADD3 R212, P1, R212, R113.reuse, RZ ;  /* 0x00000071d4d47210 */ /* 0x080fe20007f3e0ff */
[----:B------:R-:W-:Y:S02]  /*10290*/  IMAD.X R221, R221, 0x1, R112, P2 ;  /* 0x00000001dddd7824 */ /* 0x000fe400010e0670 */
[----:B0-----:R-:W3:Y:S04]  /*102a0*/  LDL.LU R159, [R1+0x1c8] ;  /* 0x0001c800019f7983 */ /* 0x001ee80000300800 */
[----:B------:R-:W-:Y:S01]  /*102b0*/  STL [R1+0x234], R197 ;  /* 0x000234c501007387 */ /* 0x000fe20000100800 */
[----:B------:R-:W-:-:S03]  /*102c0*/  IADD3 R198, P2, R198, R113, RZ ;  /* 0x00000071c6c67210 */ /* 0x000fc60007f5e0ff */
[----:B------:R-:W-:Y:S04]  /*102d0*/  STL [R1+0x22c], R205 ;  /* 0x00022ccd01007387 */ /* 0x000fe80000100800 */
[----:B------:R0:W-:Y:S04]  /*102e0*/  STL [R1+0x1f8], R198 ;  /* 0x0001f8c601007387 */ /* 0x0001e80000100800 */
[----:B------:R-:W-:Y:S04]  /*102f0*/  STL [R1+0x200], R212 ;  /* 0x000200d401007387 */ /* 0x000fe80000100800 */
[----:B0-----:R-:W3:Y:S01]  /*10300*/  LDL.LU R198, [R1+0x1ec] ;  /* 0x0001ec0001c67983 */ /* 0x001ee20000300800 */
[----:B------:R-:W-:-:S03]  /*10310*/  IMAD.X R206, R206, 0x1, R112, P3 ;  /* 0x00000001cece7824 */ /* 0x000fc600018e0670 */
[----:B------:R-:W-:Y:S01]  /*10320*/  STL [R1+0x224], R221 ;  /* 0x000224dd01007387 */ /* 0x000fe20000100800 */
[----:B------:R-:W-:-:S03]  /*10330*/  IADD3 R238, P3, R238, R113, RZ ;  /* 0x00000071eeee7210 */ /* 0x000fc60007f7e0ff */
[----:B------:R0:W-:Y:S04]  /*10340*/  STL [R1+0x21c], R206 ;  /* 0x00021cce01007387 */ /* 0x0001e80000100800 */
[----:B0-----:R-:W3:Y:S01]  /*10350*/  LDL.LU R206, [R1+0x1c0] ;  /* 0x0001c00001ce7983 */ /* 0x001ee20000300800 */
[----:B------:R-:W-:-:S03]  /*10360*/  IMAD.X R247, R247, 0x1, R112, P4 ;  /* 0x00000001f7f77824 */ /* 0x000fc600020e0670 */
[----:B------:R-:W3:Y:S04]  /*10370*/  LDL.LU R126, [R1+0x1e4] ;  /* 0x0001e400017e7983 */ /* 0x000ee80000300800 */
[----:B------:R0:W-:Y:S04]  /*10380*/  STL [R1+0x1f0], R238 ;  /* 0x0001f0ee01007387 */ /* 0x0001e80000100800 */
[----:B0-----:R-:W3:Y:S04]  /*10390*/  LDL.LU R238, [R1+0x1b8] ;  /* 0x0001b80001ee7983 */ /* 0x001ee80000300800 */
[----:B------:R0:W-:Y:S04]  /*103a0*/  STL [R1+0x214], R247 ;  /* 0x000214f701007387 */ /* 0x0001e80000100800 */
[----:B------:R-:W3:Y:S04]  /*103b0*/  LDL.LU R121, [R1+0x1dc] ;  /* 0x0001dc0001797983 */ /* 0x000ee80000300800 */
[----:B0-----:R-:W3:Y:S01]  /*103c0*/  LDL.LU R247, [R1+0x1b0] ;  /* 0x0001b00001f77983 */ /* 0x001ee20000300800 */
[----:B--2---:R-:W-:-:S05]  /*103d0*/  IADD3 R213, P4, R213, R113, RZ ;  /* 0x00000071d5d57210 */ /* 0x004fca0007f9e0ff */
[----:B------:R0:W-:Y:S04]  /*103e0*/  STL [R1+0x1e8], R213 ;  /* 0x0001e8d501007387 */ /* 0x0001e80000100800 */
[----:B0-----:R-:W2:Y:S01]  /*103f0*/  LDL.LU R213, [R1+0x1d4] ;  /* 0x0001d40001d57983 */ /* 0x001ea20000300800 */
[----:B----4-:R-:W-:-:S05]  /*10400*/  IMAD.X R222, R222, 0x1, R112, P5 ;  /* 0x00000001dede7824 */ /* 0x010fca00028e0670 */
[----:B------:R0:W-:Y:S04]  /*10410*/  STL [R1+0x20c], R222 ;  /* 0x00020cde01007387 */ /* 0x0001e80000100800 */
[----:B0-----:R-:W4:Y:S01]  /*10420*/  LDL.LU R222, [R1+0x1a8] ;  /* 0x0001a80001de7983 */ /* 0x001f220000300800 */
[----:B------:R-:W-:Y:S01]  /*10430*/  IADD3 R230, P5, R230, R113, RZ ;  /* 0x00000071e6e67210 */ /* 0x000fe20007fbe0ff */
[----:B------:R-:W-:-:S04]  /*10440*/  IMAD.X R125, R125, 0x1, R112, P6 ;  /* 0x000000017d7d7824 */ /* 0x000fc800030e0670 */
[----:B------:R0:W-:Y:S04]  /*10450*/  STL [R1+0x1e0], R230 ;  /* 0x0001e0e601007387 */ /* 0x0001e80000100800 */
[----:B0-----:R-:W4:Y:S04]  /*10460*/  LDL.LU R230, [R1+0x1cc] ;  /* 0x0001cc0001e67983 */ /* 0x001f280000300800 */
[----:B------:R-:W4:Y:S04]  /*10470*/  LDL.LU R116, [R1+0x1a0] ;  /* 0x0001a00001747983 */ /* 0x000f280000300800 */
[----:B------:R0:W-:Y:S04]  /*10480*/  STL [R1+0x204], R125 ;  /* 0x0002047d01007387 */ /* 0x0001e80000100800 */
[----:B0-----:R-:W4:Y:S01]  /*10490*/  LDL.LU R125, [R1+0x1c4] ;  /* 0x0001c400017d7983 */ /* 0x001f220000300800 */
[----:B------:R-:W-:-:S05]  /*104a0*/  IADD3 R158, P6, R158, R113, RZ ;  /* 0x000000719e9e7210 */ /* 0x000fca0007fde0ff */
[----:B------:R0:W-:Y:S04]  /*104b0*/  STL [R1+0x1d8], R158 ;  /* 0x0001d89e01007387 */ /* 0x0001e80000100800 */
[----:B0-----:R-:W4:Y:S01]  /*104c0*/  LDL.LU R158, [R1+0x198] ;  /* 0x00019800019e7983 */ /* 0x001f220000300800 */
[----:B---3--:R-:W-:Y:S01]  /*104d0*/  IMAD.X R229, R229, 0x1, R112, P1 ;  /* 0x00000001e5e57824 */ /* 0x008fe200008e0670 */
[----:B------:R-:W-:-:S05]  /*104e0*/  IADD3 R120, P1, R120, R113, RZ ;  /* 0x0000007178787210 */ /* 0x000fca0007f3e0ff */
[----:B------:R0:W-:Y:S04]  /*104f0*/  STL [R1+0x1d0], R120 ;  /* 0x0001d07801007387 */ /* 0x0001e80000100800 */
[----:B0-----:R-:W3:Y:S04]  /*10500*/  LDL.LU R120, [R1+0x1bc] ;  /* 0x0001bc0001787983 */ /* 0x001ee80000300800 */
[----:B------:R-:W-:Y:S01]  /*10510*/  STL [R1+0x1fc], R229 ;  /* 0x0001fce501007387 */ /* 0x000fe20000100800 */
[----:B------:R-:W-:-:S03]  /*10520*/  IMAD.X R115, R115, 0x1, R112, P2 ;  /* 0x0000000173737824 */ /* 0x000fc600010e0670 */
[----:B------:R-:W3:Y:S04]  /*10530*/  LDL.LU R197, [R1+0x190] ;  /* 0x0001900001c57983 */ /* 0x000ee80000300800 */
[----:B------:R0:W-:Y:S04]  /*10540*/  STL [R1+0x1f4], R115 ;  /* 0x0001f47301007387 */ /* 0x0001e80000100800 */
[----:B0-----:R-:W3:Y:S04]  /*10550*/  LDL.LU R115, [R1+0x1b4] ;  /* 0x0001b40001737983 */ /* 0x001ee80000300800 */
[----:B------:R-:W3:Y:S01]  /*10560*/  LDL.LU R205, [R1+0x188] ;  /* 0x0001880001cd7983 */ /* 0x000ee20000300800 */
[----:B------:R-:W-:-:S03]  /*10570*/  IADD3 R159, P2, R159, R113, RZ ;  /* 0x000000719f9f7210 */ /* 0x000fc60007f5e0ff */
[----:B------:R-:W3:Y:S04]  /*10580*/  LDL.LU R212, [R1+0x1ac] ;  /* 0x0001ac0001d47983 */ /* 0x000ee80000300800 */
[----:B------:R-:W3:Y:S04]  /*10590*/  LDL.LU R221, [R1+0x180] ;  /* 0x0001800001dd7983 */ /* 0x000ee80000300800 */
[----:B------:R0:W-:Y:S04]  /*105a0*/  STL [R1+0x1c8], R159 ;  /* 0x0001c89f01007387 */ /* 0x0001e80000100800 */
[----:B0-----:R-:W3:Y:S01]  /*105b0*/  LDL.LU R159, [R1+0x1a4] ;  /* 0x0001a400019f7983 */ /* 0x001ee20000300800 */
[----:B------:R-:W-:-:S05]  /*105c0*/  IMAD.X R198, R198, 0x1, R112, P3 ;  /* 0x00000001c6c67824 */ /* 0x000fca00018e0670 */
[----:B------:R0:W-:Y:S04]  /*105d0*/  STL [R1+0x1ec], R198 ;  /* 0x0001ecc601007387 */ /* 0x0001e80000100800 */
[----:B0-----:R-:W3:Y:S01]  /*105e0*/  LDL.LU R198, [R1+0x178] ;  /* 0x0001780001c67983 */ /* 0x001ee20000300800 */
[----:B------:R-:W-:-:S03]  /*105f0*/  IADD3 R206, P3, R206, R113, RZ ;  /* 0x00000071cece7210 */ /* 0x000fc60007f7e0ff */
[----:B------:R-:W3:Y:S01]  /*10600*/  LDL.LU R229, [R1+0x19c] ;  /* 0x00019c0001e57983 */ /* 0x000ee20000300800 */
[----:B------:R-:W-:-:S03]  /*10610*/  IMAD.X R126, R126, 0x1, R112, P4 ;  /* 0x000000017e7e7824 */ /* 0x000fc600020e0670 */
[----:B------:R0:W-:Y:S04]  /*10620*/  STL [R1+0x1c0], R206 ;  /* 0x0001c0ce01007387 */ /* 0x0001e80000100800 */
[----:B0-----:R-:W3:Y:S01]  /*10630*/  LDL.LU R206, [R1+0x170] ;  /* 0x0001700001ce7983 */ /* 0x001ee20000300800 */
[----:B------:R-:W-:-:S05]  /*10640*/  IADD3 R238, P4, R238, R113, RZ ;  /* 0x00000071eeee7210 */ /* 0x000fca0007f9e0ff */
[----:B------:R0:W-:Y:S01]  /*10650*/  STL [R1+0x1b8], R238 ;  /* 0x0001b8ee01007387 */ /* 0x0001e20000100800 */
[--C-:B------:R-:W-:Y:S01]  /*10660*/  IMAD.X R121, R121, 0x1, R112.reuse, P5 ;  /* 0x0000000179797824 */ /* 0x100fe200028e0670 */
[----:B------:R-:W-:Y:S02]  /*10670*/  IADD3 R247, P5, R247, R113, RZ ;  /* 0x00000071f7f77210 */ /* 0x000fe40007fbe0ff */
[----:B0-----:R-:W3:Y:S04]  /*10680*/  LDL.LU R238, [R1+0x194] ;  /* 0x0001940001ee7983 */ /* 0x001ee80000300800 */
[----:B------:R-:W-:Y:S04]  /*10690*/  STL [R1+0x1e4], R126 ;  /* 0x0001e47e01007387 */ /* 0x000fe80000100800 */
[----:B------:R0:W-:Y:S04]  /*106a0*/  STL [R1+0x1b0], R247 ;  /* 0x0001b0f701007387 */ /* 0x0001e80000100800 */
[----:B------:R-:W-:Y:S04]  /*106b0*/  STL [R1+0x1dc], R121 ;  /* 0x0001dc7901007387 */ /* 0x000fe80000100800 */
[----:B0-----:R-:W3:Y:S01]  /*106c0*/  LDL.LU R247, [R1+0x168] ;  /* 0x0001680001f77983 */ /* 0x001ee20000300800 */
[----:B--2---:R-:W-:-:S05]  /*106d0*/  IMAD.X R213, R213, 0x1, R112, P6 ;  /* 0x00000001d5d57824 */ /* 0x004fca00030e0670 */
[----:B------:R0:W-:Y:S04]  /*106e0*/  STL [R1+0x1d4], R213 ;  /* 0x0001d4d501007387 */ /* 0x0001e80000100800 */
[----:B0-----:R-:W2:Y:S01]  /*106f0*/  LDL.LU R213, [R1+0x18c] ;  /* 0x00018c0001d57983 */ /* 0x001ea20000300800 */
[----:B----4-:R-:W-:-:S05]  /*10700*/  IADD3 R222, P6, R222, R113, RZ ;  /* 0x00000071dede7210 */ /* 0x010fca0007fde0ff */
[----:B------:R0:W-:Y:S04]  /*10710*/  STL [R1+0x1a8], R222 ;  /* 0x0001a8de01007387 */ /* 0x0001e80000100800 */
[----:B0-----:R-:W4:Y:S01]  /*10720*/  LDL.LU R222, [R1+0x160] ;  /* 0x0001600001de7983 */ /* 0x001f220000300800 */
[----:B------:R-:W-:Y:S01]  /*10730*/  IMAD.X R230, R230, 0x1, R112, P1 ;  /* 0x00000001e6e67824 */ /* 0x000fe200008e0670 */
[----:B------:R-:W-:-:S04]  /*10740*/  IADD3 R116, P1, R116, R113, RZ ;  /* 0x0000007174747210 */ /* 0x000fc80007f3e0ff */
[----:B------:R0:W-:Y:S04]  /*10750*/  STL [R1+0x1cc], R230 ;  /* 0x0001cce601007387 */ /* 0x0001e80000100800 */
[----:B0-----:R-:W4:Y:S01]  /*10760*/  LDL.LU R230, [R1+0x184] ;  /* 0x0001840001e67983 */ /* 0x001f220000300800 */
[----:B------:R-:W-:-:S05]  /*10770*/  IMAD.X R125, R125, 0x1, R112, P2 ;  /* 0x000000017d7d7824 */ /* 0x000fca00010e0670 */
[----:B------:R0:W-:Y:S04]  /*10780*/  STL [R1+0x1c4], R125 ;  /* 0x0001c47d01007387 */ /* 0x0001e80000100800 */
[----:B------:R-:W-:Y:S04]  /*10790*/  STL [R1+0x1a0], R116 ;  /* 0x0001a07401007387 */ /* 0x000fe80000100800 */
[----:B0-----:R-:W4:Y:S01]  /*107a0*/  LDL.LU R125, [R1+0x158] ;  /* 0x00015800017d7983 */ /* 0x001f220000300800 */
[----:B------:R-:W-:-:S05]  /*107b0*/  IADD3 R158, P2, R158, R113, RZ ;  /* 0x000000719e9e7210 */ /* 0x000fca0007f5e0ff */
[----:B------:R0:W-:Y:S04]  /*107c0*/  STL [R1+0x198], R158 ;  /* 0x0001989e01007387 */ /* 0x0001e80000100800 */
[----:B0-----:R-:W4:Y:S01]  /*107d0*/  LDL.LU R158, [R1+0x17c] ;  /* 0x00017c00019e7983 */ /* 0x001f220000300800 */
[----:B---3--:R-:W-:-:S05]  /*107e0*/  IMAD.X R120, R120, 0x1, R112, P3 ;  /* 0x0000000178787824 */ /* 0x008fca00018e0670 */
[----:B------:R0:W-:Y:S01]  /*107f0*/  STL [R1+0x1bc], R120 ;  /* 0x0001bc7801007387 */ /* 0x0001e20000100800 */
[----:B------:R-:W-:-:S03]  /*10800*/  IADD3 R197, P3, R197, R113, RZ ;  /* 0x00000071c5c57210 */ /* 0x000fc60007f7e0ff */
[----:B0-----:R-:W3:Y:S01]  /*10810*/  LDL.LU R120, [R1+0x150] ;  /* 0x0001500001787983 */ /* 0x001ee20000300800 */
[----:B------:R-:W-:Y:S01]  /*10820*/  IMAD.X R115, R115, 0x1, R112, P4 ;  /* 0x0000000173737824 */ /* 0x000fe200020e0670 */
[----:B------:R-:W-:-:S04]  /*10830*/  IADD3 R205, P4, R205, R113, RZ ;  /* 0x00000071cdcd7210 */ /* 0x000fc80007f9e0ff */
[----:B------:R0:W-:Y:S01]  /*10840*/  STL [R1+0x1b4], R115 ;  /* 0x0001b47301007387 */ /* 0x0001e20000100800 */
[--C-:B------:R-:W-:Y:S01]  /*10850*/  IMAD.X R212, R212, 0x1, R112.reuse, P5 ;  /* 0x00000001d4d47824 */ /* 0x100fe200028e0670 */
[----:B------:R-:W-:Y:S02]  /*10860*/  IADD3 R221, P5, R221, R113, RZ ;  /* 0x00000071dddd7210 */ /* 0x000fe40007fbe0ff */
[----:B0-----:R-:W3:Y:S04]  /*10870*/  LDL.LU R115, [R1+0x174] ;  /* 0x0001740001737983 */ /* 0x001ee80000300800 */
[----:B------:R-:W-:Y:S01]  /*10880*/  STL [R1+0x190], R197 ;  /* 0x000190c501007387 */ /* 0x000fe20000100800 */
[----:B------:R-:W-:-:S03]  /*10890*/  IMAD.X R159, R159, 0x1, R112, P6 ;  /* 0x000000019f9f7824 */ /* 0x000fc600030e0670 */
[----:B------:R-:W-:Y:S04]  /*108a0*/  STL [R1+0x188], R205 ;  /* 0x000188cd01007387 */ /* 0x000fe80000100800 */
[----:B------:R0:W-:Y:S04]  /*108b0*/  STL [R1+0x1a4], R159 ;  /* 0x0001a49f01007387 */ /* 0x0001e80000100800 */
[----:B------:R-:W-:Y:S04]  /*108c0*/  STL [R1+0x1ac], R212 ;  /* 0x0001acd401007387 */ /* 0x000fe80000100800 */
[----:B0-----:R-:W3:Y:S01]  /*108d0*/  LDL.LU R159, [R1+0x148] ;  /* 0x00014800019f7983 */ /* 0x001ee20000300800 */
[----:B------:R-:W-:-:S03]  /*108e0*/  IADD3 R198, P6, R198, R113, RZ ;  /* 0x00000071c6c67210 */ /* 0x000fc60007fde0ff */
[----:B------:R-:W-:Y:S01]  /*108f0*/  STL [R1+0x180], R221 ;  /* 0x000180dd01007387 */ /* 0x000fe20000100800 */
[----:B------:R-:W-:-:S03]  /*10900*/  IMAD.X R229, R229, 0x1, R112, P1 ;  /* 0x00000001e5e57824 */ /* 0x000fc600008e0670 */
[----:B------:R0:W-:Y:S04]  /*10910*/  STL [R1+0x178], R198 ;  /* 0x000178c601007387 */ /* 0x0001e80000100800 */
[----:B0-----:R-:W3:Y:S01]  /*10920*/  LDL.LU R198, [R1+0x16c] ;  /* 0x00016c0001c67983 */ /* 0x001ee20000300800 */
[----:B------:R-:W-:-:S03]  /*10930*/  IADD3 R206, P1, R206, R113, RZ ;  /* 0x00000071cece7210 */ /* 0x000fc60007f3e0ff */
[----:B------:R-:W3:Y:S04]  /*10940*/  LDL.LU R121, [R1+0x140] ;  /* 0x0001400001797983 */ /* 0x000ee80000300800 */
[----:B------:R0:W-:Y:S04]  /*10950*/  STL [R1+0x170], R206 ;  /* 0x000170ce01007387 */ /* 0x0001e80000100800 */
[----:B------:R1:W-:Y:S04]  /*10960*/  STL [R1+0x19c], R229 ;  /* 0x00019ce501007387 */ /* 0x0003e80000100800 */
[----:B0-----:R-:W3:Y:S01]  /*10970*/  LDL.LU R206, [R1+0x164] ;  /* 0x0001640001ce7983 */ /* 0x001ee20000300800 */
[----:B------:R-:W-:-:S03]  /*10980*/  IMAD.X R238, R238, 0x1, R112, P2 ;  /* 0x00000001eeee7824 */ /* 0x000fc600010e0670 */
[----:B------:R-:W3:Y:S04]  /*10990*/  LDL.LU R212, [R1+0x138] ;  /* 0x0001380001d47983 */ /* 0x000ee80000300800 */
[----:B------:R-:W3:Y:S04]  /*109a0*/  LDL.LU R221, [R1+0x15c] ;  /* 0x00015c0001dd7983 */ /* 0x000ee80000300800 */
[----:B-1----:R-:W3:Y:S04]  /*109b0*/  LDL.LU R229, [R1+0x130] ;  /* 0x0001300001e57983 */ /* 0x002ee80000300800 */
[----:B------:R0:W-:Y:S01]  /*109c0*/  STL [R1+0x194], R238 ;  /* 0x000194ee01007387 */ /* 0x0001e20000100800 */
[----:B------:R-:W-:-:S03]  /*109d0*/  IADD3 R247, P2, R247, R113, RZ ;  /* 0x00000071f7f77210 */ /* 0x000fc60007f5e0ff */
[----:B0-----:R-:W3:Y:S01]  /*109e0*/  LDL.LU R238, [R1+0x154] ;  /* 0x0001540001ee7983 */ /* 0x001ee20000300800 */
[----:B--2---:R-:W-:-:S05]  /*109f0*/  IMAD.X R213, R213, 0x1, R112, P3 ;  /* 0x00000001d5d57824 */ /* 0x004fca00018e0670 */
[----:B------:R0:W-:Y:S04]  /*10a00*/  STL [R1+0x18c], R213 ;  /* 0x00018cd501007387 */ /* 0x0001e80000100800 */
[----:B------:R-:W-:Y:S04]  /*10a10*/  STL [R1+0x168], R247 ;  /* 0x000168f701007387 */ /* 0x000fe80000100800 */
[----:B0-----:R-:W2:Y:S01]  /*10a20*/  LDL.LU R213, [R1+0x128] ;  /* 0x0001280001d57983 */ /* 0x001ea20000300800 */
[----:B----4-:R-:W-:-:S05]  /*10a30*/  IADD3 R222, P3, R222, R113, RZ ;  /* 0x00000071dede7210 */ /* 0x010fca0007f7e0ff */
[----:B------:R0:W-:Y:S04]  /*10a40*/  STL [R1+0x160], R222 ;  /* 0x000160de01007387 */ /* 0x0001e80000100800 */
[----:B0-----:R-:W4:Y:S01]  /*10a50*/  LDL.LU R222, [R1+0x14c] ;  /* 0x00014c0001de7983 */ /* 0x001f220000300800 */
[----:B------:R-:W-:-:S05]  /*10a60*/  IMAD.X R230, R230, 0x1, R112, P4 ;  /* 0x00000001e6e67824 */ /* 0x000fca00020e0670 */
[----:B------:R0:W-:Y:S04]  /*10a70*/  STL [R1+0x184], R230 ;  /* 0x000184e601007387 */ /* 0x0001e80000100800 */
[----:B0-----:R-:W4:Y:S01]  /*10a80*/  LDL.LU R230, [R1+0x120] ;  /* 0x0001200001e67983 */ /* 0x001f220000300800 */
[----:B------:R-:W-:Y:S01]  /*10a90*/  IADD3 R125, P4, R125, R113, RZ ;  /* 0x000000717d7d7210 */ /* 0x000fe20007f9e0ff */
[----:B------:R-:W-:-:S05]  /*10aa0*/  IMAD.X R158, R158, 0x1, R112, P5 ;  /* 0x000000019e9e7824 */ /* 0x000fca00028e0670 */
[----:B------:R0:W-:Y:S04]  /*10ab0*/  STL [R1+0x17c], R158 ;  /* 0x00017c9e01007387 */ /* 0x0001e80000100800 */
[----:B0-----:R-:W4:Y:S04]  /*10ac0*/  LDL.LU R158, [R1+0x144] ;  /* 0x00014400019e7983 */ /* 0x001f280000300800 */
[----:B------:R0:W-:Y:S04]  /*10ad0*/  STL [R1+0x158], R125 ;  /* 0x0001587d01007387 */ /* 0x0001e80000100800 */
[----:B------:R-:W4:Y:S04]  /*10ae0*/  LDL.LU R116, [R1+0x118] ;  /* 0x0001180001747983 */ /* 0x000f280000300800 */
[----:B------:R-:W4:Y:S01]  /*10af0*/  LDL.LU R247, [R1+0x13c] ;  /* 0x00013c0001f77983 */ /* 0x000f220000300800 */
[----:B---3--:R-:W-:-:S05]  /*10b00*/  IADD3 R120, P5, R120, R113, RZ ;  /* 0x0000007178787210 */ /* 0x008fca0007fbe0ff */
[----:B------:R1:W-:Y:S04]  /*10b10*/  STL [R1+0x150], R120 ;  /* 0x0001507801007387 */ /* 0x0003e80000100800 */
[----:B------:R-:W3:Y:S04]  /*10b20*/  LDL.LU R197, [R1+0x110] ;  /* 0x0001100001c57983 */ /* 0x000ee80000300800 */
[----:B------:R-:W3:Y:S04]  /*10b30*/  LDL.LU R205, [R1+0x134] ;  /* 0x0001340001cd7983 */ /* 0x000ee80000300800 */
[----:B0-----:R-:W3:Y:S01]  /*10b40*/  LDL.LU R125, [R1+0x108] ;  /* 0x00010800017d7983 */ /* 0x001ee20000300800 */
[----:B------:R-:W-:-:S05]  /*10b50*/  IMAD.X R115, R115, 0x1, R112, P6 ;  /* 0x0000000173737824 */ /* 0x000fca00030e0670 */
[----:B------:R-:W-:Y:S04]  /*10b60*/  STL [R1+0x174], R115 ;  /* 0x0001747301007387 */ /* 0x000fe80000100800 */
[----:B-1----:R-:W3:Y:S01]  /*10b70*/  LDL.LU R120, [R1+0x12c] ;  /* 0x00012c0001787983 */ /* 0x002ee20000300800 */
[----:B------:R-:W-:-:S05]  /*10b80*/  IADD3 R159, P6, R159, R113, RZ ;  /* 0x000000719f9f7210 */ /* 0x000fca0007fde0ff */
[----:B------:R0:W-:Y:S04]  /*10b90*/  STL [R1+0x148], R159 ;  /* 0x0001489f01007387 */ /* 0x0001e80000100800 */
[----:B0-----:R-:W3:Y:S04]  /*10ba0*/  LDL.LU R159, [R1+0x100] ;  /* 0x00010000019f7983 */ /* 0x001ee80000300800 */
[----:B------:R-:W3:Y:S01]  /*10bb0*/  LDL.LU R115, [R1+0x124] ;  /* 0x0001240001737983 */ /* 0x000ee20000300800 */
[----:B------:R-:W-:Y:S01]  /*10bc0*/  IMAD.X R198, R198, 0x1, R112, P1 ;  /* 0x00000001c6c67824 */ /* 0x000fe200008e0670 */
[----:B------:R-:W-:-:S04]  /*10bd0*/  IADD3 R121, P1, R121, R113, RZ ;  /* 0x0000007179797210 */ /* 0x000fc80007f3e0ff */
[----:B------:R0:W-:Y:S04]  /*10be0*/  STL [R1+0x16c], R198 ;  /* 0x00016cc601007387 */ /* 0x0001e80000100800 */
[----:B0-----:R-:W3:Y:S01]  /*10bf0*/  LDL.LU R198, [R1+0xf8] ;  /* 0x0000f80001c67983 */ /* 0x001ee20000300800 */
[----:B------:R-:W-:Y:S01]  /*10c00*/  IMAD.X R206, R206, 0x1, R112, P2 ;  /* 0x00000001cece7824 */ /* 0x000fe200010e0670 */
[----:B------:R-:W-:-:S04]  /*10c10*/  IADD3 R212, P2, R212, R113, RZ ;  /* 0x00000071d4d47210 */ /* 0x000fc80007f5e0ff */
[----:B------:R0:W-:Y:S01]  /*10c20*/  STL [R1+0x164], R206 ;  /* 0x000164ce01007387 */ /* 0x0001e20000100800 */
[--C-:B------:R-:W-:Y:S01]  /*10c30*/  IMAD.X R221, R221, 0x1, R112.reuse, P3 ;  /* 0x00000001dddd7824 */ /* 0x100fe200018e0670 */
[----:B------:R-:W-:Y:S02]  /*10c40*/  IADD3 R229, P3, R229, R113, RZ ;  /* 0x00000071e5e57210 */ /* 0x000fe40007f7e0ff */
[----:B0-----:R-:W3:Y:S04]  /*10c50*/  LDL.LU R206, [R1+0x11c] ;  /* 0x00011c0001ce7983 */ /* 0x001ee80000300800 */
[----:B------:R-:W-:Y:S04]  /*10c60*/  STL [R1+0x140], R121 ;  /* 0x0001407901007387 */ /* 0x000fe80000100800 */
[----:B------:R0:W-:Y:S01]  /*10c70*/  STL [R1+0x138], R212 ;  /* 0x000138d401007387 */ /* 0x0001e20000100800 */
[----:B------:R-:W-:-:S03]  /*10c80*/  IMAD.X R238, R238, 0x1, R112, P4 ;  /* 0x00000001eeee7824 */ /* 0x000fc600020e0670 */
[----:B0-----:R-:W3:Y:S04]  /*10c90*/  LDL.LU R212, [R1+0x114] ;  /* 0x0001140001d47983 */ /* 0x001ee80000300800 */
[----:B------:R0:W-:Y:S04]  /*10ca0*/  STL [R1+0x15c], R221 ;  /* 0x00015cdd01007387 */ /* 0x0001e80000100800 */
[----:B0-----:R-:W3:Y:S04]  /*10cb0*/  LDL.LU R221, [R1+0x10c] ;  /* 0x00010c0001dd7983 */ /* 0x001ee80000300800 */
[----:B------:R0:W-:Y:S04]  /*10cc0*/  STL [R1+0x130], R229 ;  /* 0x000130e501007387 */ /* 0x0001e80000100800 */
[----:B0-----:R-:W3:Y:S04]  /*10cd0*/  LDL.LU R229, [R1+0x104] ;  /* 0x0001040001e57983 */ /* 0x001ee80000300800 */
[----:B------:R-:W-:Y:S01]  /*10ce0*/  STL [R1+0x154], R238 ;  /* 0x000154ee01007387 */ /* 0x000fe20000100800 */
[----:B--2---:R-:W-:-:S05]  /*10cf0*/  IADD3 R213, P4, R213, R113, RZ ;  /* 0x00000071d5d57210 */ /* 0x004fca0007f9e0ff */
[----:B------:R0:W-:Y:S04]  /*10d00*/  STL [R1+0x128], R213 ;  /* 0x000128d501007387 */ /* 0x0001e80000100800 */
[----:B0-----:R-:W2:Y:S01]  /*10d10*/  LDL.LU R213, [R1+0xd8] ;  /* 0x0000d80001d57983 */ /* 0x001ea20000300800 */
[----:B----4-:R-:W-:-:S05]  /*10d20*/  IMAD.X R222, R222, 0x1, R112, P5 ;  /* 0x00000001dede7824 */ /* 0x010fca00028e0670 */
[----:B------:R0:W-:Y:S04]  /*10d30*/  STL [R1+0x14c], R222 ;  /* 0x00014cde01007387 */ /* 0x0001e80000100800 */
[----:B0-----:R-:W4:Y:S04]  /*10d40*/  LDL.LU R222, [R1+0xfc] ;  /* 0x0000fc0001de7983 */ /* 0x001f280000300800 */
[----:B------:R-:W4:Y:S01]  /*10d50*/  LDL.LU R238, [R1+0xd0] ;  /* 0x0000d00001ee7983 */ /* 0x000f220000300800 */
[----:B------:R-:W-:-:S05]  /*10d60*/  IADD3 R230, P5, R230, R113, RZ ;  /* 0x00000071e6e67210 */ /* 0x000fca0007fbe0ff */
[----:B------:R0:W-:Y:S04]  /*10d70*/  STL [R1+0x120], R230 ;  /* 0x000120e601007387 */ /* 0x0001e80000100800 */
[----:B0-----:R-:W4:Y:S01]  /*10d80*/  LDL.LU R230, [R1+0xf4] ;  /* 0x0000f40001e67983 */ /* 0x001f220000300800 */
[----:B------:R-:W-:-:S05]  /*10d90*/  IMAD.X R158, R158, 0x1, R112, P6 ;  /* 0x000000019e9e7824 */ /* 0x000fca00030e0670 */
[----:B------:R0:W-:Y:S01]  /*10da0*/  STL [R1+0x144], R158 ;  /* 0x0001449e01007387 */ /* 0x0001e20000100800 */
[----:B------:R-:W-:-:S03]  /*10db0*/  IMAD.X R247, R247, 0x1, R112, P1 ;  /* 0x00000001f7f77824 */ /* 0x000fc600008e0670 */
[----:B0-----:R-:W4:Y:S04]  /*10dc0*/  LDL.LU R158, [R1+0xc8] ;  /* 0x0000c800019e7983 */ /* 0x001f280000300800 */
[----:B------:R0:W-:Y:S04]  /*10dd0*/  STL [R1+0x13c], R247 ;  /* 0x00013cf701007387 */ /* 0x0001e80000100800 */
[----:B0-----:R-:W4:Y:S01]  /*10de0*/  LDL.LU R247, [R1+0xc0] ;  /* 0x0000c00001f77983 */ /* 0x001f220000300800 */
[----:B------:R-:W-:Y:S01]  /*10df0*/  IADD3 R116, P6, R116, UR5, RZ ;  /* 0x0000000574747c10 */ /* 0x000fe2000ffde0ff */
[----:B---3--:R-:W-:Y:S01]  /*10e00*/  IMAD.X R205, R205, 0x1, R112, P2 ;  /* 0x00000001cdcd7824 */ /* 0x008fe200010e0670 */
[----:B------:R-:W-:-:S02]  /*10e10*/  IADD3 R197, P1, R197, UR5, RZ ;  /* 0x00000005c5c57c10 */ /* 0x000fc4000ff3e0ff */
[----:B------:R-:W-:Y:S01]  /*10e20*/  IADD3 R125, P2, R125, UR5, RZ ;  /* 0x000000057d7d7c10 */ /* 0x000fe2000ff5e0ff */
[----:B------:R-:W-:Y:S04]  /*10e30*/  STL [R1+0x118], R116 ;  /* 0x0001187401007387 */ /* 0x000fe80000100800 */
[----:B------:R-:W-:Y:S04]  /*10e40*/  STL [R1+0x110], R197 ;  /* 0x000110c501007387 */ /* 0x000fe80000100800 */
[----:B------:R0:W-:Y:S01]  /*10e50*/  STL [R1+0x108], R125 ;  /* 0x0001087d01007387 */ /* 0x0001e20000100800 */
[----:B------:R-:W-:-:S03]  /*10e60*/  IMAD.X R120, R120, 0x1, R112, P3 ;  /* 0x0000000178787824 */ /* 0x000fc600018e0670 */
[----:B------:R-:W-:Y:S04]  /*10e70*/  STL [R1+0x134], R205 ;  /* 0x000134cd01007387 */ /* 0x000fe80000100800 */
[----:B0-----:R-:W3:Y:S01]  /*10e80*/  LDL.LU R125, [R1+0xd4] ;  /* 0x0000d400017d7983 */ /* 0x001ee20000300800 */
[----:B------:R-:W-:Y:S01]  /*10e90*/  IADD3 R159, P3, R159, UR5, RZ ;  /* 0x000000059f9f7c10 */ /* 0x000fe2000ff7e0ff */
[----:B------:R-:W-:-:S04]  /*10ea0*/  IMAD.X R115, R115, 0x1, R112, P4 ;  /* 0x0000000173737824 */ /* 0x000fc800020e0670 */
[----:B------:R0:W-:Y:S04]  /*10eb0*/  STL [R1+0x100], R159 ;  /* 0x0001009f01007387 */ /* 0x0001e80000100800 */
[----:B------:R1:W-:Y:S04]  /*10ec0*/  STL [R1+0x12c], R120 ;  /* 0x00012c7801007387 */ /* 0x0003e80000100800 */
[----:B0-----:R-:W3:Y:S04]  /*10ed0*/  LDL.LU R159, [R1+0xcc] ;  /* 0x0000cc00019f7983 */ /* 0x001ee80000300800 */
[----:B-1----:R-:W3:Y:S01]  /*10ee0*/  LDL.LU R120, [R1+0xc4] ;  /* 0x0000c40001787983 */ /* 0x002ee20000300800 */
[----:B------:R-:W-:-:S03]  /*10ef0*/  IADD3 R198, P4, R198, UR5, RZ ;  /* 0x00000005c6c67c10 */ /* 0x000fc6000ff9e0ff */
[----:B------:R0:W-:Y:S04]  /*10f00*/  STL [R1+0x124], R115 ;  /* 0x0001247301007387 */ /* 0x0001e80000100800 */
[----:B0-----:R-:W3:Y:S01]  /*10f10*/  LDL.LU R115, [R1+0x98] ;  /* 0x0000980001737983 */ /* 0x001ee20000300800 */
[----:B------:R-:W-:Y:S01]  /*10f20*/  IMAD.X R206, R206, 0x1, R112, P5 ;  /* 0x00000001cece7824 */ /* 0x000fe200028e0670 */
[----:B------:R-:W-:Y:S02]  /*10f30*/  IADD3 R233, P5, R233, UR5, RZ ;  /* 0x00000005e9e97c10 */ /* 0x000fe4000ffbe0ff */
[----:B------:R0:W-:Y:S04]  /*10f40*/  STL [R1+0xf8], R198 ;  /* 0x0000f8c601007387 */ /* 0x0001e80000100800 */
[----:B0-----:R-:W3:Y:S04]  /*10f50*/  LDL.LU R198, [R1+0x90] ;  /* 0x0000900001c67983 */ /* 0x001ee80000300800 */
[----:B------:R0:W-:Y:S01]  /*10f60*/  STL [R1+0xf0], R233 ;  /* 0x0000f0e901007387 */ /* 0x0001e20000100800 */
[----:B------:R-:W-:-:S02]  /*10f70*/  IADD3.X R212, R212, UR60, RZ, P6, !PT ;  /* 0x0000003cd4d47c10 */ /* 0x000fc4000b7fe4ff */
[----:B------:R-:W-:Y:S01]  /*10f80*/  IADD3 R231, P6, R231, UR5, RZ ;  /* 0x00000005e7e77c10 */ /* 0x000fe2000ffde0ff */
[----:B------:R1:W-:Y:S04]  /*10f90*/  STL [R1+0x11c], R206 ;  /* 0x00011cce01007387 */ /* 0x0003e80000100800 */
[----:B0-----:R-:W3:Y:S04]  /*10fa0*/  LDL.LU R233, [R1+0x614] ;  /* 0x0006140001e97983 */ /* 0x001ee80000300800 */
[----:B-1----:R-:W3:Y:S01]  /*10fb0*/  LDL.LU R206, [R1+0x88] ;  /* 0x0000880001ce7983 */ /* 0x002ee20000300800 */
[----:B------:R-:W-:-:S02]  /*10fc0*/  IADD3.X R221, R221, UR60, RZ, P1, !PT ;  /* 0x0000003cdddd7c10 */ /* 0x000fc40008ffe4ff */
[----:B------:R-:W-:Y:S01]  /*10fd0*/  IADD3 R241, P1, R241, UR5, RZ ;  /* 0x00000005f1f17c10 */ /* 0x000fe2000ff3e0ff */
[----:B------:R0:W-:Y:S04]  /*10fe0*/  STL [R1+0xe8], R231 ;  /* 0x0000e8e701007387 */ /* 0x0001e80000100800 */
[----:B0-----:R-:W3:Y:S01]  /*10ff0*/  LDL.LU R231, [R1+0x610] ;  /* 0x0006100001e77983 */ /* 0x001ee20000300800 */
[----:B------:R-:W-:-:S03]  /*11000*/  IADD3.X R229, R229, UR60, RZ, P2, !PT ;  /* 0x0000003ce5e57c10 */ /* 0x000fc600097fe4ff */
[----:B------:R-:W-:Y:S04]  /*11010*/  STL [R1+0x114], R212 ;  /* 0x000114d401007387 */ /* 0x000fe80000100800 */
[----:B------:R0:W-:Y:S01]  /*11020*/  STL [R1+0xe0], R241 ;  /* 0x0000e0f101007387 */ /* 0x0001e20000100800 */
[----:B------:R-:W-:-:S03]  /*11030*/  IADD3.X R204, R204, UR60, RZ, P5, !PT ;  /* 0x0000003ccccc7c10 */ /* 0x000fc6000affe4ff */
[----:B0-----:R-:W3:Y:S04]  /*11040*/  LDL.LU R241, [R1+0x60c] ;  /* 0x00060c0001f17983 */ /* 0x001ee80000300800 */
[----:B------:R-:W-:Y:S01]  /*11050*/  STL [R1+0x10c], R221 ;  /* 0x00010cdd01007387 */ /* 0x000fe20000100800 */
[----:B--2---:R-:W-:-:S05]  /*11060*/  IADD3 R213, P2, R213, UR5, RZ ;  /* 0x00000005d5d57c10 */ /* 0x004fca000ff5e0ff */
[----:B------:R0:W-:Y:S01]  /*11070*/  STL [R1+0xd8], R213 ;  /* 0x0000d8d501007387 */ /* 0x0001e20000100800 */
[----:B------:R-:W-:-:S03]  /*11080*/  IADD3.X R193, R193, UR60, RZ, P6, !PT ;  /* 0x0000003cc1c17c10 */ /* 0x000fc6000b7fe4ff */
[----:B0-----:R-:W2:Y:S04]  /*11090*/  LDL.LU R213, [R1+0x94] ;  /* 0x0000940001d57983 */ /* 0x001ea80000300800 */
[----:B------:R-:W-:Y:S01]  /*110a0*/  STL [R1+0x104], R229 ;  /* 0x000104e501007387 */ /* 0x000fe20000100800 */
[----:B----4-:R-:W-:Y:S02]  /*110b0*/  IADD3.X R222, R222, UR60, RZ, P3, !PT ;  /* 0x0000003cdede7c10 */ /* 0x010fe40009ffe4ff */
[----:B------:R-:W-:-:S03]  /*110c0*/  IADD3 R238, P3, R238, UR5, RZ ;  /* 0x00000005eeee7c10 */ /* 0x000fc6000ff7e0ff */
[----:B------:R0:W-:Y:S01]  /*110d0*/  STL [R1+0xfc], R222 ;  /* 0x0000fcde01007387 */ /* 0x0001e20000100800 */
[----:B------:R-:W-:-:S03]  /*110e0*/  IADD3 R103, P6, R103, UR5, RZ ;  /* 0x0000000567677c10 */ /* 0x000fc6000ffde0ff */
[----:B0-----:R-:W4:Y:S01]  /*110f0*/  LDL.LU R222, [R1+0x8c] ;  /* 0x00008c0001de7983 */ /* 0x001f220000300800 */
[----:B------:R-:W-:-:S05]  /*11100*/  IADD3.X R230, R230, UR60, RZ, P4, !PT ;  /* 0x0000003ce6e67c10 */ /* 0x000fca000a7fe4ff */
[----:B------:R0:W-:Y:S01]  /*11110*/  STL [R1+0xf4], R230 ;  /* 0x0000f4e601007387 */ /* 0x0001e20000100800 */
[----:B------:R-:W-:-:S03]  /*11120*/  IADD3.X R13, R13, UR60, RZ, P1, !PT ;  /* 0x0000003c0d0d7c10 */ /* 0x000fc60008ffe4ff */
[----:B0-----:R-:W4:Y:S04]  /*11130*/  LDL.LU R230, [R1+0x58] ;  /* 0x0000580001e67983 */ /* 0x001f280000300800 */
[----:B------:R-:W-:Y:S01]  /*11140*/  STL [R1+0xd0], R238 ;  /* 0x0000d0ee01007387 */ /* 0x000fe20000100800 */
[----:B------:R-:W-:-:S05]  /*11150*/  IADD3 R158, P4, R158, UR5, RZ ;  /* 0x000000059e9e7c10 */ /* 0x000fca000ff9e0ff */
[----:B------:R0:W-:Y:S01]  /*11160*/  STL [R1+0xc8], R158 ;  /* 0x0000c89e01007387 */ /* 0x0001e20000100800 */
[----:B------:R-:W-:-:S03]  /*11170*/  IADD3 R247, P5, R247, UR5, RZ ;  /* 0x00000005f7f77c10 */ /* 0x000fc6000ffbe0ff */
[----:B0-----:R-:W4:Y:S04]  /*11180*/  LDL.LU R158, [R1+0x44] ;  /* 0x00004400019e7983 */ /* 0x001f280000300800 */
[----:B------:R0:W-:Y:S04]  /*11190*/  STL [R1+0xec], R204 ;  /* 0x0000eccc01007387 */ /* 0x0001e80000100800 */
[----:B0-----:R-:W4:Y:S04]  /*111a0*/  LDL.LU R204, [R1+0x608] ;  /* 0x0006080001cc7983 */ /* 0x001f280000300800 */
[----:B------:R0:W-:Y:S04]  /*111b0*/  STL [R1+0xe4], R193 ;  /* 0x0000e4c101007387 */ /* 0x0001e80000100800 */
[----:B0-----:R-:W2:Y:S04]  /*111c0*/  LDL.LU R193, [R1+0x604] ;  /* 0x0006040001c17983 */ /* 0x001ea80000300800 */
[----:B------:R-:W-:Y:S04]  /*111d0*/  STL [R1+0xc0], R247 ;  /* 0x0000c0f701007387 */ /* 0x000fe80000100800 */
[----:B------:R0:W-:Y:S04]  /*111e0*/  STL [R1+0xb8], R103 ;  /* 0x0000b86701007387 */ /* 0x0001e80000100800 */
[----:B0-----:R-:W4:Y:S04]  /*111f0*/  LDL.LU R103, [R1+0x600] ;  /* 0x0006000001677983 */ /* 0x001f280000300800 */
[----:B------:R0:W-:Y:S04]  /*11200*/  STL [R1+0xdc], R13 ;  /* 0x0000dc0d01007387 */ /* 0x0001e80000100800 */
[----:B0-----:R-:W4:Y:S01]  /*11210*/  LDL.LU R13, [R1+0x5fc] ;  /* 0x0005fc00010d7983 */ /* 0x001f220000300800 */
[----:B------:R-:W-:-:S02]  /*11220*/  IADD3 R94, P1, R94, UR5, RZ ;  /* 0x000000055e5e7c10 */ /* 0x000fc4000ff3e0ff */
[----:B---3--:R-:W-:Y:S02]  /*11230*/  IADD3.X R125, R125, UR60, RZ, P2, !PT ;  /* 0x0000003c7d7d7c10 */ /* 0x008fe400097fe4ff */
[----:B------:R-:W-:Y:S01]  /*11240*/  IADD3 R4, P2, R4, UR5, RZ ;  /* 0x0000000504047c10 */ /* 0x000fe2000ff5e0ff */
[----:B------:R0:W-:Y:S01]  /*11250*/  STL [R1+0xb0], R94 ;  /* 0x0000b05e01007387 */ /* 0x0001e20000100800 */
[----:B------:R-:W-:Y:S02]  /*11260*/  IADD3.X R159, R159, UR60, RZ, P3, !PT ;  /* 0x0000003c9f9f7c10 */ /* 0x000fe40009ffe4ff */
[----:B------:R-:W-:Y:S02]  /*11270*/  IADD3 R102, P3, R102, UR5, RZ ;  /* 0x0000000566667c10 */ /* 0x000fe4000ff7e0ff */
[----:B------:R-:W-:Y:S01]  /*11280*/  IADD3.X R120, R120, UR60, RZ, P4, !PT ;  /* 0x0000003c78787c10 */ /* 0x000fe2000a7fe4ff */
[----:B0-----:R-:W3:Y:S04]  /*11290*/  LDL.LU R94, [R1+0x5f8] ;  /* 0x0005f800015e7983 */ /* 0x001ee80000300800 */
[----:B------:R0:W-:Y:S01]  /*112a0*/  STL [R1+0xa8], R4 ;  /* 0x0000a80401007387 */ /* 0x0001e20000100800 */
[----:B------:R-:W-:-:S02]  /*112b0*/  IADD3.X R2, R2, UR60, RZ, P6, !PT ;  /* 0x0000003c02027c10 */ /* 0x000fc4000b7fe4ff */
[----:B------:R-:W-:Y:S01]  /*112c0*/  IADD3 R115, P4, R115, UR5, RZ ;  /* 0x0000000573737c10 */ /* 0x000fe2000ff9e0ff */
[----:B0-----:R-:W3:Y:S04]  /*112d0*/  LDL.LU R4, [R1+0x5f4] ;  /* 0x0005f40001047983 */ /* 0x001ee80000300800 */
[----:B------:R-:W-:Y:S04]  /*112e0*/  STL [R1+0xd4], R125 ;  /* 0x0000d47d01007387 */ /* 0x000fe80000100800 */
[----:B------:R0:W-:Y:S01]  /*112f0*/  STL [R1+0xcc], R159 ;  /* 0x0000cc9f01007387 */ /* 0x0001e20000100800 */
[----:B------:R-:W-:-:S03]  /*11300*/  IADD3.X R196, R196, UR60, RZ, P1, !PT ;  /* 0x0000003cc4c47c10 */ /* 0x000fc60008ffe4ff */
[----:B0-----:R-:W3:Y:S04]  /*11310*/  LDL.LU R159, [R1+0x48] ;  /* 0x00004800019f7983 */ /* 0x001ee80000300800 */
[----:B------:R0:W-:Y:S01]  /*11320*/  STL [R1+0xa0], R102 ;  /* 0x0000a06601007387 */ /* 0x0001e20000100800 */
[----:B------:R-:W-:-:S03]  /*11330*/  IADD3.X R239, R239, UR60, RZ, P2, !PT ;  /* 0x0000003cefef7c10 */ /* 0x000fc600097fe4ff */
[----:B0-----:R-:W3:Y:S01]  /*11340*/  LDL.LU R102, [R1+0x5f0] ;  /* 0x0005f00001667983 */ /* 0x001ee20000300800 */
[----:B------:R-:W-:Y:S02]  /*11350*/  IADD3 R206, P6, R206, UR5, RZ ;  /* 0x00000005cece7c10 */ /* 0x000fe4000ffde0ff */
[----:B------:R-:W-:Y:S02]  /*11360*/  IADD3 R234, P2, R234, UR5, RZ ;  /* 0x00000005eaea7c10 */ /* 0x000fe4000ff5e0ff */
[----:B------:R-:W-:Y:S02]  /*11370*/  IADD3.X R203, R203, UR60, RZ, P3, !PT ;  /* 0x0000003ccbcb7c10 */ /* 0x000fe40009ffe4ff */
[----:B------:R-:W-:Y:S02]  /*11380*/  IADD3 R5, P3, R5, UR5, RZ ;  /* 0x0000000505057c10 */ /* 0x000fe4000ff7e0ff */
[----:B--2---:R-:W-:Y:S02]  /*11390*/  IADD3 R193, P1, R193, UR5, RZ ;  /* 0x00000005c1c17c10 */ /* 0x004fe4000ff3e0ff */
[----:B----4-:R-:W-:-:S02]  /*113a0*/  IADD3.X R13, R13, UR60, RZ, P5, !PT ;  /* 0x0000003c0d0d7c10 */ /* 0x010fc4000affe4ff */
[----:B------:R-:W-:-:S03]  /*113b0*/  IADD3 R198, P5, R198, UR5, RZ ;  /* 0x00000005c6c67c10 */ /* 0x000fc6000ffbe0ff */
[----:B------:R0:W-:Y:S04]  /*113c0*/  STL [R1+0xbc], R13 ;  /* 0x0000bc0d01007387 */ /* 0x0001e80000100800 */
[----:B------:R-:W-:Y:S04]  /*113d0*/  STL [R1+0xc4], R120 ;  /* 0x0000c47801007387 */ /* 0x000fe80000100800 */
[----:B0-----:R-:W2:Y:S04]  /*113e0*/  LDL.LU R13, [R1+0x5ec] ;  /* 0x0005ec00010d7983 */ /* 0x001ea80000300800 */
[----:B------:R-:W-:Y:S04]  /*113f0*/  STL [R1+0x98], R115 ;  /* 0x0000987301007387 */ /* 0x000fe80000100800 */
[----:B------:R0:W-:Y:S04]  /*11400*/  STL [R1+0xb4], R2 ;  /* 0x0000b40201007387 */ /* 0x0001e80000100800 */
[----:B0-----:R0:W5:Y:S04]  /*11410*/  LDL.LU R2, [R1+0x5e8] ;  /* 0x0005e80001027983 */ /* 0x0011680000300800 */
[----:B------:R-:W-:Y:S04]  /*11420*/  STL [R1+0x90], R198 ;  /* 0x000090c601007387 */ /* 0x000fe80000100800 */
[----:B------:R1:W-:Y:S04]  /*11430*/  STL [R1+0xac], R196 ;  /* 0x0000acc401007387 */ /* 0x0003e80000100800 */
[----:B-1----:R-:W4:Y:S04]  /*11440*/  LDL.LU R196, [R1+0x5e4] ;  /* 0x0005e40001c47983 */ /* 0x002f280000300800 */
[----:B------:R-:W-:Y:S04]  /*11450*/  STL [R1+0x88], R206 ;  /* 0x000088ce01007387 */ /* 0x000fe80000100800 */
[----:B------:R1:W-:Y:S04]  /*11460*/  STL [R1+0x80], R193 ;  /* 0x000080c101007387 */ /* 0x0003e80000100800 */
[----:B-1----:R-:W2:Y:S04]  /*11470*/  LDL.LU R193, [R1+0x5e0] ;  /* 0x0005e00001c17983 */ /* 0x002ea80000300800 */
[----:B------:R1:W-:Y:S04]  /*11480*/  STL [R1+0xa4], R239 ;  /* 0x0000a4ef01007387 */ /* 0x0003e80000100800 */
[----:B-1----:R-:W4:Y:S04]  /*11490*/  LDL.LU R239, [R1+0x5dc] ;  /* 0x0005dc0001ef7983 */ /* 0x002f280000300800 */
[----:B------:R1:W-:Y:S04]  /*114a0*/  STL [R1+0x78], R234 ;  /* 0x000078ea01007387 */ /* 0x0003e80000100800 */
[----:B-1----:R-:W2:Y:S04]  /*114b0*/  LDL.LU R234, [R1+0x5d8] ;  /* 0x0005d80001ea7983 */ /* 0x002ea80000300800 */
[----:B------:R1:W-:Y:S04]  /*114c0*/  STL [R1+0x9c], R203 ;  /* 0x00009ccb01007387 */ /* 0x0003e80000100800 */
[----:B-1----:R-:W3:Y:S04]  /*114d0*/  LDL.LU R203, [R1+0x5d4] ;  /* 0x0005d40001cb7983 */ /* 0x002ee80000300800 */
[----:B------:R1:W-:Y:S04]  /*114e0*/  STL [R1+0x70], R5 ;  /* 0x0000700501007387 */ /* 0x0003e80000100800 */
[----:B-1----:R-:W4:Y:S01]  /*114f0*/  LDL.LU R5, [R1+0x5d0] ;  /* 0x0005d00001057983 */ /* 0x002f220000300800 */
[----:B------:R-:W-:-:S02]  /*11500*/  IADD3.X R213, R213, UR60, RZ, P4, !PT ;  /* 0x0000003cd5d57c10 */ /* 0x000fc4000a7fe4ff */
[----:B------:R-:W-:Y:S02]  /*11510*/  IADD3 R209, P4, R209, UR5, RZ ;  /* 0x00000005d1d17c10 */ /* 0x000fe4000ff9e0ff */
[----:B------:R-:W-:Y:S02]  /*11520*/  IADD3.X R222, R222, UR60, RZ, P5, !PT ;  /* 0x0000003cdede7c10 */ /* 0x000fe4000affe4ff */
[----:B------:R-:W-:Y:S01]  /*11530*/  IADD3 R95, P5, R95, UR5, RZ ;  /* 0x000000055f5f7c10 */ /* 0x000fe2000ffbe0ff */
[----:B------:R1:W-:Y:S01]  /*11540*/  STL [R1+0x68], R209 ;  /* 0x000068d101007387 */ /* 0x0003e20000100800 */
[----:B------:R-:W-:Y:S02]  /*11550*/  IADD3.X R103, R103, UR60, RZ, P1, !PT ;  /* 0x0000003c67677c10 */ /* 0x000fe40008ffe4ff */
[----:B------:R-:W-:Y:S01]  /*11560*/  IADD3.X R15, R15, UR60, RZ, P2, !PT ;  /* 0x0000003c0f0f7c10 */ /* 0x000fe200097fe4ff */
[----:B-1----:R-:W2:Y:S04]  /*11570*/  LDL.LU R209, [R1+0x5cc] ;  /* 0x0005cc0001d17983 */ /* 0x002ea80000300800 */
[----:B------:R-:W-:Y:S04]  /*11580*/  STL [R1+0x94], R213 ;  /* 0x000094d501007387 */ /* 0x000fe80000100800 */
[----:B------:R1:W-:Y:S01]  /*11590*/  STL [R1+0x60], R95 ;  /* 0x0000605f01007387 */ /* 0x0003e20000100800 */
[----:B------:R-:W-:-:S02]  /*115a0*/  IADD3 R158, P1, R158, UR5, RZ ;  /* 0x000000059e9e7c10 */ /* 0x000fc4000ff3e0ff */
[----:B------:R-:W-:Y:S01]  /*115b0*/  IADD3.X R202, R202, UR60, RZ, P3, !PT ;  /* 0x0000003ccaca7c10 */ /* 0x000fe20009ffe4ff */
[----:B-1----:R-:W2:Y:S04]  /*115c0*/  LDL.LU R95, [R1+0x5c8] ;  /* 0x0005c800015f7983 */ /* 0x002ea80000300800 */
[----:B------:R-:W-:Y:S01]  /*115d0*/  STL [R1+0x8c], R222 ;  /* 0x00008cde01007387 */ /* 0x000fe20000100800 */
[----:B------:R-:W-:Y:S02]  /*115e0*/  IADD3 R241, P3, R241, UR5, RZ ;  /* 0x00000005f1f17c10 */ /* 0x000fe4000ff7e0ff */
[----:B------:R-:W-:Y:S02]  /*115f0*/  IADD3.X R240, R240, UR60, RZ, P4, !PT ;  /* 0x0000003cf0f07c10 */ /* 0x000fe4000a7fe4ff */
[----:B------:R-:W-:-:S02]  /*11600*/  IADD3 R104, P4, R104, UR5, RZ ;  /* 0x0000000568687c10 */ /* 0x000fc4000ff9e0ff */
[----:B---3--:R-:W-:Y:S02]  /*11610*/  IADD3 R203, P2, R203, UR5, RZ ;  /* 0x00000005cbcb7c10 */ /* 0x008fe4000ff5e0ff */
[----:B----4-:R-:W-:Y:S02]  /*11620*/  IADD3.X R5, R5, UR60, RZ, P6, !PT ;  /* 0x0000003c05057c10 */ /* 0x010fe4000b7fe4ff */
[----:B------:R-:W-:-:S03]  /*11630*/  IADD3 R230, P6, R230, UR5, RZ ;  /* 0x00000005e6e67c10 */ /* 0x000fc6000ffde0ff */
[----:B------:R1:W-:Y:S04]  /*11640*/  STL [R1+0x84], R5 ;  /* 0x0000840501007387 */ /* 0x0003e80000100800 */
[----:B-1----:R-:W3:Y:S04]  /*11650*/  LDL.LU R5, [R1+0x5c4] ;  /* 0x0005c40001057983 */ /* 0x002ee80000300800 */
[----:B------:R1:W-:Y:S04]  /*11660*/  STL [R1+0x7c], R103 ;  /* 0x00007c6701007387 */ /* 0x0003e80000100800 */
[----:B-1----:R-:W4:Y:S04]  /*11670*/  LDL.LU R103, [R1+0x5c0] ;  /* 0x0005c00001677983 */ /* 0x002f280000300800 */
[----:B------:R-:W-:Y:S04]  /*11680*/  STL [R1+0x58], R230 ;  /* 0x000058e601007387 */ /* 0x000fe80000100800 */
[----:B------:R1:W-:Y:S04]  /*11690*/  STL [R1+0x74], R15 ;  /* 0x0000740f01007387 */ /* 0x0003e80000100800 */
[----:B-1----:R-:W3:Y:S04]  /*116a0*/  LDL.LU R15, [R1+0x5bc] ;  /* 0x0005bc00010f7983 */ /* 0x002ee80000300800 */
[----:B------:R-:W-:Y:S04]  /*116b0*/  STL [R1+0x44], R158 ;  /* 0x0000449e01007387 */ /* 0x000fe80000100800 */
[----:B------:R1:W-:Y:S04]  /*116c0*/  STL [R1+0x38], R203 ;  /* 0x000038cb01007387 */ /* 0x0003e80000100800 */
[----:B-1----:R-:W4:Y:S04]  /*116d0*/  LDL.LU R203, [R1+0x5b8] ;  /* 0x0005b80001cb7983 */ /* 0x002f280000300800 */
[----:B------:R1:W-:Y:S04]  /*116e0*/  STL [R1+0x6c], R202 ;  /* 0x00006cca01007387 */ /* 0x0003e80000100800 */
[----:B-1----:R-:W3:Y:S04]  /*116f0*/  LDL.LU R202, [R1+0x5b4] ;  /* 0x0005b40001ca7983 */ /* 0x002ee80000300800 */
[----:B------:R1:W-:Y:S04]  /*11700*/  STL [R1+0x2c], R241 ;  /* 0x00002cf101007387 */ /* 0x0003e80000100800 */
[----:B-1----:R-:W4:Y:S04]  /*11710*/  LDL.LU R241, [R1+0x5b0] ;  /* 0x0005b00001f17983 */ /* 0x002f280000300800 */
[----:B------:R1:W-:Y:S04]  /*11720*/  STL [R1+0x64], R240 ;  /* 0x000064f001007387 */ /* 0x0003e80000100800 */
[----:B-1----:R-:W3:Y:S04]  /*11730*/  LDL.LU R240, [R1+0x5ac] ;  /* 0x0005ac0001f07983 */ /* 0x002ee80000300800 */
[----:B------:R1:W-:Y:S04]  /*11740*/  STL [R1+0x24], R104 ;  /* 0x0000246801007387 */ /* 0x0003e80000100800 */
[----:B-1----:R-:W4:Y:S01]  /*11750*/  LDL.LU R104, [R1+0x5a8] ;  /* 0x0005a80001687983 */ /* 0x002f220000300800 */
[----:B------:R-:W-:Y:S01]  /*11760*/  UMOV UR42, UR18 ;  /* 0x00000012002a7c82 */ /* 0x000fe20008000000 */
[----:B------:R-:W-:-:S02]  /*11770*/  UMOV UR43, UR19 ;  /* 0x00000013002b7c82 */ /* 0x000fc40008000000 */
[----:B------:R-:W-:Y:S01]  /*11780*/  HGMMA.64x64x16.F32 R24, gdesc[UR40].tnspA, R24 ;  /* 0x20e00000281879f0 */ /* 0x000fe20008700818 */
[----:B------:R-:W-:Y:S02]  /*11790*/  IADD3.X R96, R96, UR60, RZ, P5, !PT ;  /* 0x0000003c60607c10 */ /* 0x000fe4000affe4ff */
[----:B------:R-:W-:Y:S02]  /*117a0*/  IADD3 R252, P5, R252, UR5, RZ ;  /* 0x00000005fcfc7c10 */ /* 0x000fe4000ffbe0ff */
[----:B------:R-:W-:Y:S01]  /*117b0*/  IADD3.X R159, R159, UR60, RZ, P6, !PT ;  /* 0x0000003c9f9f7c10 */ /* 0x000fe2000b7fe4ff */
[----:B------:R1:W-:Y:S01]  /*117c0*/  STL [R1+0x5c], R96 ;  /* 0x00005c6001007387 */ /* 0x0003e20000100800 */
[----:B------:R-:W-:Y:S02]  /*117d0*/  IADD3 R6, P6, R6, UR5, RZ ;  /* 0x0000000506067c10 */ /* 0x000fe4000ffde0ff */
[----:B--2---:R-:W-:Y:S01]  /*117e0*/  IADD3.X R209, R209, UR60, RZ, P2, !PT ;  /* 0x0000003cd1d17c10 */ /* 0x004fe200097fe4ff */
[----:B-1----:R-:W2:Y:S04]  /*117f0*/  LDL.LU R96, [R1+0x5a4] ;  /* 0x0005a40001607983 */ /* 0x002ea80000300800 */
[----:B------:R1:W-:Y:S01]  /*11800*/  STL [R1+0x14], R252 ;  /* 0x000014fc01007387 */ /* 0x0003e20000100800 */
[----:B------:R-:W-:-:S02]  /*11810*/  IADD3.X R204, R204, UR60, RZ, P3, !PT ;  /* 0x0000003ccccc7c10 */ /* 0x000fc40009ffe4ff */
[----:B------:R-:W-:Y:S01]  /*11820*/  IADD3.X R249, R249, UR60, RZ, P4, !PT ;  /* 0x0000003cf9f97c10 */ /* 0x000fe2000a7fe4ff */
[----:B-1----:R-:W3:Y:S04]  /*11830*/  LDL.LU R252, [R1+0x5a0] ;  /* 0x0005a00001fc7983 */ /* 0x002ee80000300800 */
[----:B------:R1:W-:Y:S04]  /*11840*/  STL [R1+0xc], R6 ;  /* 0x00000c0601007387 */ /* 0x0003e80000100800 */
[----:B-1----:R-:W2:Y:S04]  /*11850*/  LDL.LU R6, [R1+0x59c] ;  /* 0x00059c0001067983 */ /* 0x002ea80000300800 */
[----:B------:R-:W-:Y:S01]  /*11860*/  STL [R1+0x48], R159 ;  /* 0x0000489f01007387 */ /* 0x000fe20000100800 */
[----:B------:R-:W-:Y:S01]  /*11870*/  IADD3.X R22, R22, UR60, RZ, P5, !PT ;  /* 0x0000003c16167c10 */ /* 0x000fe2000affe4ff */
[----:B------:R-:W-:Y:S01]  /*11880*/  UMOV UR46, UR22 ;  /* 0x00000016002e7c82 */ /* 0x000fe20008000000 */
[----:B------:R-:W-:Y:S01]  /*11890*/  UMOV UR47, UR23 ;  /* 0x00000017002f7c82 */ /* 0x000fe20008000000 */
[----:B------:R-:W-:Y:S01]  /*118a0*/  IADD3.X R12, R12, UR60, RZ, P6, !PT ;  /* 0x0000003c0c0c7c10 */ /* 0x000fe2000b7fe4ff */
[----:B------:R-:W-:Y:S01]  /*118b0*/  HGMMA.64x64x16.F32 R24, gdesc[UR44].tnspA, R24 ;  /* 0x20e000002c1879f0 */ /* 0x000fe20008700818 */
[----:B------:R-:W-:Y:S01]  /*118c0*/  UMOV UR50, UR26 ;  /* 0x0000001a00327c82 */ /* 0x000fe20008000000 */
[----:B------:R-:W-:-:S02]  /*118d0*/  UMOV UR51, UR27 ;  /* 0x0000001b00337c82 */ /* 0x000fc40008000000 */
[----:B------:R-:W-:Y:S01]  /*118e0*/  HGMMA.64x64x16.F32 R24, gdesc[UR48].tnspA, R24 ;  /* 0x20e00000301879f0 */ /* 0x000fe20008700818 */
[----:B----4-:R-:W-:Y:S02]  /*118f0*/  IADD3.X R104, R104, UR60, RZ, P1, !PT ;  /* 0x0000003c68687c10 */ /* 0x010fe40008ffe4ff */
[----:B------:R-:W-:-:S03]  /*11900*/  IADD3 R17, P1, R17, UR5, RZ ;  /* 0x0000000511117c10 */ /* 0x000fc6000ff3e0ff */
[----:B------:R1:W-:Y:S04]  /*11910*/  STL [R1+0x40], R104 ;  /* 0x0000406801007387 */ /* 0x0003e80000100800 */
[----:B-1----:R-:W4:Y:S04]  /*11920*/  LDL.LU R104, [R1+0x598] ;  /* 0x0005980001687983 */ /* 0x002f280000300800 */
[----:B------:R1:W-:Y:S04]  /*11930*/  STL [R1+0x4], R17 ;  /* 0x0000041101007387 */ /* 0x0003e80000100800 */
[----:B-1----:R-:W2:Y:S04]  /*11940*/  LDL.LU R17, [R1+0x594] ;  /* 0x0005940001117983 */ /* 0x002ea80000300800 */
[----:B------:R1:W-:Y:S04]  /*11950*/  STL [R1+0x30], R209 ;  /* 0x000030d101007387 */ /* 0x0003e80000100800 */
[----:B-1----:R-:W2:Y:S04]  /*11960*/  LDL.LU R209, [R1+0x590] ;  /* 0x0005900001d17983 */ /* 0x002ea80000300800 */
[----:B------:R1:W-:Y:S04]  /*11970*/  STL [R1+0x28], R204 ;  /* 0x000028cc01007387 */ /* 0x0003e80000100800 */
[----:B-1----:R-:W2:Y:S04]  /*11980*/  LDL.LU R204, [R1+0x58c] ;  /* 0x00058c0001cc7983 */ /* 0x002ea80000300800 */
[----:B------:R1:W-:Y:S04]  /*11990*/  STL [R1+0x18], R249 ;  /* 0x000018f901007387 */ /* 0x0003e80000100800 */
[----:B-1----:R-:W2:Y:S04]  /*119a0*/  LDL.LU R249, [R1+0x588] ;  /* 0x0005880001f97983 */ /* 0x002ea80000300800 */
[----:B------:R1:W-:Y:S01]  /*119b0*/  STL [R1+0x10], R22 ;  /* 0x0000101601007387 */ /* 0x0003e20000100800 */
[----:B------:R-:W-:-:S03]  /*119c0*/  IADD3.X R0, R0, UR60, RZ, P1, !PT ;  /* 0x0000003c00007c10 */ /* 0x000fc60008ffe4ff */
[----:B-1----:R-:W2:Y:S04]  /*119d0*/  LDL.LU R22, [R1+0x584] ;  /* 0x0005840001167983 */ /* 0x002ea80000300800 */
[----:B------:R1:W-:Y:S04]  /*119e0*/  STL [R1+0x8], R12 ;  /* 0x0000080c01007387 */ /* 0x0003e80000100800 */
[----:B-1----:R-:W2:Y:S04]  /*119f0*/  LDL.LU R12, [R1+0x580] ;  /* 0x00058000010c7983 */ /* 0x002ea80000300800 */
[----:B------:R1:W-:Y:S04]  /*11a00*/  STL [R1], R0 ;  /* 0x0000000001007387 */ /* 0x0003e80000100800 */
[----:B-1----:R0:W5:Y:S01]  /*11a10*/  LDL.LU R0, [R1+0x57c] ;  /* 0x00057c0001007983 */ /* 0x0021620000300800 */
[----:B------:R-:W-:Y:S01]  /*11a20*/  UMOV UR54, UR30 ;  /* 0x0000001e00367c82 */ /* 0x000fe20008000000 */
[----:B------:R-:W-:-:S02]  /*11a30*/  UMOV UR55, UR31 ;  /* 0x0000001f00377c82 */ /* 0x000fc40008000000 */
[----:B------:R-:W-:Y:S01]  /*11a40*/  HGMMA.64x64x16.F32 R24, gdesc[UR52].tnspA, R24 ;  /* 0x20e00000341879f0 */ /* 0x000fe20008700818 */
[----:B------:R-:W-:Y:S01]  /*11a50*/  UMOV UR58, UR34 ;  /* 0x00000022003a7c82 */ /* 0x000fe20008000000 */
[----:B------:R-:W-:Y:S01]  /*11a60*/  UMOV UR59, UR35 ;  /* 0x00000023003b7c82 */ /* 0x000fe20008000000 */
[----:B---3--:R-:W-:Y:S02]  /*11a70*/  IADD3 R252, P2, R252, UR5, RZ ;  /* 0x00000005fcfc7c10 */ /* 0x008fe4000ff5e0ff */
[----:B------:R-:W-:Y:S02]  /*11a80*/  IADD3 R241, P3, R241, UR5, RZ ;  /* 0x00000005f1f17c10 */ /* 0x000fe4000ff7e0ff */
[----:B------:R-:W-:Y:S02]  /*11a90*/  IADD3 R239, P4, R239, UR5, RZ ;  /* 0x00000005efef7c10 */ /* 0x000fe4000ff9e0ff */
[----:B------:R-:W-:Y:S02]  /*11aa0*/  IADD3.X R240, R240, UR60, RZ, P3, !PT ;  /* 0x0000003cf0f07c10 */ /* 0x000fe40009ffe4ff */
[----:B------:R-:W-:-:S02]  /*11ab0*/  IADD3 R233, P5, R233, UR5, RZ ;  /* 0x00000005e9e97c10 */ /* 0x000fc4000ffbe0ff */
[----:B------:R-:W-:Y:S02]  /*11ac0*/  IADD3 R226, P6, R226, UR5, RZ ;  /* 0x00000005e2e27c10 */ /* 0x000fe4000ffde0ff */
[----:B------:R-:W-:Y:S02]  /*11ad0*/  IADD3 R223, P1, R223, UR5, RZ ;  /* 0x00000005dfdf7c10 */ /* 0x000fe4000ff3e0ff */
[----:B------:R-:W-:Y:S02]  /*11ae0*/  IADD3 R214, P3, R214, UR5, RZ ;  /* 0x00000005d6d67c10 */ /* 0x000fe4000ff7e0ff */
[----:B------:R-:W-:Y:S01]  /*11af0*/  IADD3.X R234, R234, UR60, RZ, P4, !PT ;  /* 0x0000003ceaea7c10 */ /* 0x000fe2000a7fe4ff */
[----:B------:R-:W-:Y:S01]  /*11b00*/  HGMMA.64x64x16.F32 R24, gdesc[UR56].tnspA, R24, gsb0 ;  /* 0x20e00000381879f0 */ /* 0x000fe20008000818 */
[----:B------:R-:W-:Y:S02]  /*11b10*/  IADD3.X R231, R231, UR60, RZ, P5, !PT ;  /* 0x0000003ce7e77c10 */ /* 0x000fe4000affe4ff */
[----:B------:R-:W-:-:S02]  /*11b20*/  IADD3.X R225, R225, UR60, RZ, P6, !PT ;  /* 0x0000003ce1e17c10 */ /* 0x000fc4000b7fe4ff */
[----:B------:R-:W-:Y:S02]  /*11b30*/  IADD3.X R219, R219, UR60, RZ, P1, !PT ;  /* 0x0000003cdbdb7c10 */ /* 0x000fe40008ffe4ff */
[----:B------:R-:W-:Y:S02]  /*11b40*/  IADD3.X R210, R210, UR60, RZ, P3, !PT ;  /* 0x0000003cd2d27c10 */ /* 0x000fe40009ffe4ff */
[----:B------:R-:W-:Y:S02]  /*11b50*/  IADD3 R203, P5, R203, UR5, RZ ;  /* 0x00000005cbcb7c10 */ /* 0x000fe4000ffbe0ff */
[----:B------:R-:W-:Y:S02]  /*11b60*/  IADD3 R196, P6, R196, UR5, RZ ;  /* 0x00000005c4c47c10 */ /* 0x000fe4000ffde0ff */
[----:B------:R-:W-:Y:S02]  /*11b70*/  IADD3 R109, P1, R109, UR5, RZ ;  /* 0x000000056d6d7c10 */ /* 0x000fe4000ff3e0ff */
[----:B------:R-:W-:-:S02]  /*11b80*/  IADD3 R107, P3, R107, UR5, RZ ;  /* 0x000000056b6b7c10 */ /* 0x000fc4000ff7e0ff */
[----:B------:R-:W-:Y:S02]  /*11b90*/  IADD3.X R202, R202, UR60, RZ, P5, !PT ;  /* 0x0000003ccaca7c10 */ /* 0x000fe4000affe4ff */
[----:B------:R-:W-:Y:S02]  /*11ba0*/  IADD3.X R193, R193, UR60, RZ, P6, !PT ;  /* 0x0000003cc1c17c10 */ /* 0x000fe4000b7fe4ff */
[----:B------:R-:W-:Y:S02]  /*11bb0*/  IADD3.X R91, R91, UR60, RZ, P1, !PT ;  /* 0x0000003c5b5b7c10 */ /* 0x000fe40008ffe4ff */
[----:B------:R-:W-:Y:S02]  /*11bc0*/  IADD3.X R23, R23, UR60, RZ, P3, !PT ;  /* 0x0000003c17177c10 */ /* 0x000fe40009ffe4ff */
[----:B------:R-:W-:Y:S02]  /*11bd0*/  IADD3 R105, P5, R105, UR5, RZ ;  /* 0x0000000569697c10 */ /* 0x000fe4000ffbe0ff */
[----:B------:R-:W-:-:S02]  /*11be0*/  IADD3 R103, P1, R103, UR5, RZ ;  /* 0x0000000567677c10 */ /* 0x000fc4000ff3e0ff */
[----:B------:R-:W-:Y:S02]  /*11bf0*/  IADD3 R101, P3, R101, UR5, RZ ;  /* 0x0000000565657c10 */ /* 0x000fe4000ff7e0ff */
        /* <DEDUP_REMOVED lines=11> */
[----:B------:R-:W-:Y:S02]  /*11cb0*/  IADD3.X R20, R20, UR60, RZ, P5, !PT ;  /* 0x0000003c14147c10 */ /* 0x000fe4000affe4ff */
[----:B------:R-:W-:Y:S01]  /*11cc0*/  IADD3.X R16, R16, UR60, RZ, P1, !PT ;  /* 0x0000003c10107c10 */ /* 0x000fe20008ffe4ff */
[----:B------:R-:W-:Y:S02]  /*11cd0*/  WARPGROUP.DEPBAR.LE gsb0, 0x0 ;  /* 0x00008000000079c5 */ /* 0x000fe40000010000 */
[----:B----4-:R-:W-:-:S04]  /*11ce0*/  IADD3 R104, P6, R104, UR5, RZ ;  /* 0x0000000568687c10 */ /* 0x010fc8000ffde0ff */
[----:B--2---:R-:W-:Y:S02]  /*11cf0*/  IADD3.X R17, R17, UR60, RZ, P6, !PT ;  /* 0x0000003c11117c10 */ /* 0x004fe4000b7fe4ff */
[----:B------:R-:W-:Y:S02]  /*11d00*/  IADD3 R98, P6, R98, UR5, RZ ;  /* 0x0000000562627c10 */ /* 0x000fe4000ffde0ff */
[----:B------:R-:W-:Y:S02]  /*11d10*/  IADD3 R209, P4, R209, UR5, RZ ;  /* 0x00000005d1d17c10 */ /* 0x000fe4000ff9e0ff */
[----:B------:R-:W-:Y:S02]  /*11d20*/  IADD3.X R8, R8, UR60, RZ, P6, !PT ;  /* 0x0000003c08087c10 */ /* 0x000fe4000b7fe4ff */
[----:B------:R-:W-:Y:S02]  /*11d30*/  IADD3.X R204, R204, UR60, RZ, P4, !PT ;  /* 0x0000003ccccc7c10 */ /* 0x000fe4000a7fe4ff */
[----:B------:R-:W-:-:S02]  /*11d40*/  IADD3 R106, P4, R106, UR5, RZ ;  /* 0x000000056a6a7c10 */ /* 0x000fc4000ff9e0ff */
[----:B------:R-:W-:Y:S02]  /*11d50*/  IADD3.X R249, R249, UR60, RZ, P2, !PT ;  /* 0x0000003cf9f97c10 */ /* 0x000fe400097fe4ff */
[----:B------:R-:W-:-:S04]  /*11d60*/  IADD3 R216, P2, R216, UR5, RZ ;  /* 0x00000005d8d87c10 */ /* 0x000fc8000ff5e0ff */
[----:B------:R-:W-:Y:S02]  /*11d70*/  IADD3.X R215, R215, UR60, RZ, P2, !PT ;  /* 0x0000003cd7d77c10 */ /* 0x000fe400097fe4ff */
[----:B------:R-:W-:-:S04]  /*11d80*/  IADD3 R108, P2, R108, UR5, RZ ;  /* 0x000000056c6c7c10 */ /* 0x000fc8000ff5e0ff */
[----:B------:R-:W-:Y:S02]  /*11d90*/  IADD3.X R89, R89, UR60, RZ, P2, !PT ;  /* 0x0000003c59597c10 */ /* 0x000fe400097fe4ff */
[----:B------:R-:W-:Y:S02]  /*11da0*/  IADD3 R102, P2, R102, UR5, RZ ;  /* 0x0000000566667c10 */ /* 0x000fe4000ff5e0ff */
[----:B------:R-:W-:Y:S02]  /*11db0*/  IADD3.X R21, R21, UR60, RZ, P4, !PT ;  /* 0x0000003c15157c10 */ /* 0x000fe4000a7fe4ff */
[----:B------:R-:W-:Y:S02]  /*11dc0*/  IADD3.X R13, R13, UR60, RZ, P2, !PT ;  /* 0x0000003c0d0d7c10 */ /* 0x000fe400097fe4ff */
[----:B------:R-:W-:Y:S02]  /*11dd0*/  IADD3 R100, P4, R100, UR5, RZ ;  /* 0x0000000564647c10 */ /* 0x000fe4000ff9e0ff */
[----:B------:R-:W-:-:S02]  /*11de0*/  IADD3 R96, P2, R96, UR5, RZ ;  /* 0x0000000560607c10 */ /* 0x000fc4000ff5e0ff */
        /* <DEDUP_REMOVED lines=9> */
[----:B------:R-:W-:Y:S01]  /*11e80*/  IADD3.X R12, R12, UR60, RZ, P3, !PT ;  /* 0x0000003c0c0c7c10 */ /* 0x000fe20009ffe4ff */
[----:B0-----:R-:W-:Y:S06]  /*11e90*/  @P0 BRA `(.L_x_1) ;  /* 0xffffff5c007c0947 */ /* 0x001fec000383ffff */
[----:B------:R-:W-:Y:S02]  /*11ea0*/  F2FP.F16.F32.PACK_AB R55, R55, R54 ;  /* 0x000000363737723e */ /* 0x000fe400000000ff */
[----:B------:R-:W-:Y:S02]  /*11eb0*/  F2FP.F16.F32.PACK_AB R51, R51, R50 ;  /* 0x000000323333723e */ /* 0x000fe400000000ff */
[----:B------:R-:W-:Y:S02]  /*11ec0*/  F2FP.F16.F32.PACK_AB R47, R47, R46 ;  /* 0x0000002e2f2f723e */ /* 0x000fe400000000ff */
[----:B------:R-:W-:Y:S02]  /*11ed0*/  F2FP.F16.F32.PACK_AB R43, R43, R42 ;  /* 0x0000002a2b2b723e */ /* 0x000fe400000000ff */
[----:B------:R-:W-:Y:S02]  /*11ee0*/  F2FP.F16.F32.PACK_AB R39, R39, R38 ;  /* 0x000000262727723e */ /* 0x000fe400000000ff */
[----:B------:R-:W-:-:S02]  /*11ef0*/  F2FP.F16.F32.PACK_AB R35, R35, R34 ;  /* 0x000000222323723e */ /* 0x000fc400000000ff */
        /* <DEDUP_REMOVED lines=25> */
[----:B------:R-:W-:-:S07]  /*12090*/  F2FP.F16.F32.PACK_AB R4, R57, R56 ;  /* 0x000000383904723e */ /* 0x000fce00000000ff */
.L_x_0:
[----:B------:R-:W0:Y:S01]  /*120a0*/  S2R R8, SR_TID.X ;  /* 0x0000000000087919 */ /* 0x000e220000002100 */
[----:B------:R-:W-:Y:S01]  /*120b0*/  ULDC.64 UR8, c[0x0][0x228] ;  /* 0x00008a0000087ab9 */ /* 0x000fe20000000a00 */
[----:B------:R-:W2:Y:S01]  /*120c0*/  LDL.LU R11, [R1+0x578] ;  /* 0x00057800010b7983 */ /* 0x000ea20000300800 */
[----:B-----5:R-:W-:Y:S01]  /*120d0*/  VIADD R10, R0, 0x1 ;  /* 0x00000001000a7836 */ /* 0x020fe20000000000 */
[----:B------:R-:W1:Y:S01]  /*120e0*/  S2R R12, SR_TID.X ;  /* 0x00000000000c7919 */ /* 0x000e620000002100 */
[C---:B0-----:R-:W-:Y:S02]  /*120f0*/  IMAD.SHL.U32 R3, R8.reuse, 0x40, RZ ;  /* 0x0000004008037824 */ /* 0x041fe400078e00ff */
[----:B------:R-:W-:-:S03]  /*12100*/  IMAD.SHL.U32 R2, R8, 0x10, RZ ;  /* 0x0000001008027824 */ /* 0x000fc600078e00ff */
[----:B------:R-:W-:Y:S01]  /*12110*/  LOP3.LUT R9, R3, 0x400, RZ, 0xc0, !PT ;  /* 0x0000040003097812 */ /* 0x000fe200078ec0ff */
[----:B------:R-:W-:Y:S01]  /*12120*/  IMAD.SHL.U32 R3, R8, 0x8, RZ ;  /* 0x0000000808037824 */ /* 0x000fe200078e00ff */
[----:B------:R-:W-:Y:S01]  /*12130*/  LOP3.LUT R2, R2, 0xf0, RZ, 0xc0, !PT ;  /* 0x000000f002027812 */ /* 0x000fe200078ec0ff */
[----:B------:R-:W-:Y:S01]  /*12140*/  VIADD R8, R0, 0x2 ;  /* 0x0000000200087836 */ /* 0x000fe20000000000 */
[----:B-1----:R-:W-:Y:S02]  /*12150*/  LOP3.LUT R12, R12, 0x7f, RZ, 0xc0, !PT ;  /* 0x0000007f0c0c7812 */ /* 0x002fe400078ec0ff */
[----:B------:R-:W-:Y:S01]  /*12160*/  IADD3 R2, R9, UR4, R2 ;  /* 0x0000000409027c10 */ /* 0x000fe2000fffe002 */
[----:B------:R-:W-:Y:S01]  /*12170*/  VIADD R9, R0, 0x3 ;  /* 0x0000000300097836 */ /* 0x000fe20000000000 */
[----:B------:R-:W-:Y:S02]  /*12180*/  LOP3.LUT R3, R3, 0x300, RZ, 0xc0, !PT ;  /* 0x0000030003037812 */ /* 0x000fe400078ec0ff */
[----:B------:R-:W-:Y:S01]  /*12190*/  LEA R56, R12, UR4, 0x4 ;  /* 0x000000040c387c11 */ /* 0x000fe2000f8e20ff */
[----:B------:R-:W-:Y:S02]  /*121a0*/  BAR.SYNC.DEFER_BLOCKING 0x0 ;  /* 0x0000000000007b1d */ /* 0x000fe40000010000 */
[----:B------:R-:W-:-:S04]  /*121b0*/  IMAD.IADD R57, R3, 0x1, R2 ;  /* 0x0000000103397824 */ /* 0x000fc800078e0202 */
[----:B------:R-:W-:Y:S01]  /*121c0*/  ULDC UR4, c[0x0][0x244] ;  /* 0x0000910000047ab9 */ /* 0x000fe20000000800 */
[----:B------:R-:W-:Y:S01]  /*121d0*/  STSM.16.M88.4 [R57], R4 ;  /* 0x0000000439007844 */ /* 0x000fe20000000200 */
[----:B------:R-:W-:Y:S06]  /*121e0*/  BAR.SYNC.DEFER_BLOCKING 0x0 ;  /* 0x0000000000007b1d */ /* 0x000fec0000010000 */
[----:B------:R-:W0:Y:S02]  /*121f0*/  LDS.128 R60, [R56] ;  /* 0x00000000383c7984 */ /* 0x000e240000000c00 */
[----:B------:R-:W-:Y:S06]  /*12200*/  BAR.SYNC.DEFER_BLOCKING 0x0 ;  /* 0x0000000000007b1d */ /* 0x000fec0000010000 */
[----:B------:R-:W-:Y:S02]  /*12210*/  STSM.16.M88.4 [R57], R28 ;  /* 0x0000001c39007844 */ /* 0x000fe40000000200 */
[----:B------:R-:W-:Y:S06]  /*12220*/  BAR.SYNC.DEFER_BLOCKING 0x0 ;  /* 0x0000000000007b1d */ /* 0x000fec0000010000 */
[----:B------:R-:W1:Y:S02]  /*12230*/  LDS.128 R24, [R56] ;  /* 0x0000000038187984 */ /* 0x000e640000000c00 */
[----:B------:R-:W-:Y:S06]  /*12240*/  BAR.SYNC.DEFER_BLOCKING 0x0 ;  /* 0x0000000000007b1d */ /* 0x000fec0000010000 */
[----:B------:R3:W-:Y:S02]  /*12250*/  STSM.16.M88.4 [R57], R32 ;  /* 0x0000002039007844 */ /* 0x0007e40000000200 */
[----:B------:R-:W-:Y:S01]  /*12260*/  BAR.SYNC.DEFER_BLOCKING 0x0 ;  /* 0x0000000000007b1d */ /* 0x000fe20000010000 */
[----:B---3--:R-:W-:-:S02]  /*12270*/  VIADD R32, R0, 0x5 ;  /* 0x0000000500207836 */ /* 0x008fc40000000000 */
[----:B------:R-:W-:-:S03]  /*12280*/  VIADD R35, R0, 0x6 ;  /* 0x0000000600237836 */ /* 0x000fc60000000000 */
[----:B------:R-:W3:Y:S02]  /*12290*/  LDS.128 R20, [R56] ;  /* 0x0000000038147984 */ /* 0x000ee40000000c00 */
[----:B------:R-:W-:Y:S06]  /*122a0*/  BAR.SYNC.DEFER_BLOCKING 0x0 ;  /* 0x0000000000007b1d */ /* 0x000fec0000010000 */
[----:B------:R0:W-:Y:S02]  /*122b0*/  STSM.16.M88.4 [R57], R36 ;  /* 0x0000002439007844 */ /* 0x0001e40000000200 */
[----:B------:R-:W-:Y:S01]  /*122c0*/  BAR.SYNC.DEFER_BLOCKING 0x0 ;  /* 0x0000000000007b1d */ /* 0x000fe20000010000 */
[----:B0-----:R-:W-:-:S02]  /*122d0*/  PRMT R36, R60, 0x7632, R36 ;  /* 0x000076323c247816 */ /* 0x001fc40000000024 */
[----:B------:R-:W-:Y:S02]  /*122e0*/  PRMT R37, R61, 0x7632, R37 ;  /* 0x000076323d257816 */ /* 0x000fe40000000025 */
[----:B------:R-:W-:Y:S01]  /*122f0*/  PRMT R38, R62, 0x7632, R38 ;  /* 0x000076323e267816 */ /* 0x000fe20000000026 */
[----:B------:R-:W0:Y:S02]  /*12300*/  LDS.128 R16, [R56] ;  /* 0x0000000038107984 */ /* 0x000e240000000c00 */
[----:B------:R-:W-:Y:S06]  /*12310*/  BAR.SYNC.DEFER_BLOCKING 0x0 ;  /* 0x0000000000007b1d */ /* 0x000fec0000010000 */
[----:B------:R-:W-:Y:S02]  /*12320*/  STSM.16.M88.4 [R57], R40 ;  /* 0x0000002839007844 */ /* 0x000fe40000000200 */
[----:B------:R-:W-:Y:S01]  /*12330*/  BAR.SYNC.DEFER_BLOCKING 0x0 ;  /* 0x0000000000007b1d */ /* 0x000fe20000010000 */
[C---:B--2---:R-:W-:Y:S01]  /*12340*/  ISETP.GE.AND P0, PT, R11.reuse, UR8, PT ;  /* 0x000000080b007c0c */ /* 0x044fe2000bf06270 */
[----:B------:R-:W-:-:S04]  /*12350*/  IMAD R3, R11, UR4, RZ ;  /* 0x000000040b037c24 */ /* 0x000fc8000f8e02ff */
[----:B------:R-:W-:Y:S01]  /*12360*/  ULDC UR8, c[0x0][0x248] ;  /* 0x0000920000087ab9 */ /* 0x000fe20000000800 */
[----:B------:R-:W-:Y:S01]  /*12370*/  ULDC.64 UR4, c[0x0][0x220] ;  /* 0x0000880000047ab9 */ /* 0x000fe20000000a00 */
[----:B------:R-:W-:Y:S01]  /*12380*/  ISETP.LT.AND P1, PT, R8, UR9, !P0 ;  /* 0x0000000908007c0c */ /* 0x000fe2000c721270 */
[----:B------:R-:W-:Y:S01]  /*12390*/  VIADD R8, R0, 0x4 ;  /* 0x0000000400087836 */ /* 0x000fe20000000000 */
[----:B------:R-:W-:Y:S01]  /*123a0*/  ISETP.LT.AND P2, PT, R10, UR9, !P0 ;  /* 0x000000090a007c0c */ /* 0x000fe2000c741270 */
[----:B------:R-:W-:Y:S01]  /*123b0*/  IMAD R4, R0, UR8, RZ ;  /* 0x0000000800047c24 */ /* 0x000fe2000f8e02ff */
[----:B------:R-:W-:Y:S02]  /*123c0*/  ISETP.LT.AND P5, PT, R9, UR9, !P0 ;  /* 0x0000000909007c0c */ /* 0x000fe4000c7a1270 */
[----:B------:R-:W-:Y:S01]  /*123d0*/  ISETP.LT.AND P4, PT, R8, UR9, !P0 ;  /* 0x0000000908007c0c */ /* 0x000fe2000c781270 */
[----:B------:R-:W-:Y:S01]  /*123e0*/  VIADD R31, R4, UR8 ;  /* 0x00000008041f7c36 */ /* 0x000fe20008000000 */
[----:B------:R-:W-:-:S03]  /*123f0*/  LEA R2, P3, R3, UR4, 0x1 ;  /* 0x0000000403027c11 */ /* 0x000fc6000f8608ff */
[----:B------:R-:W-:Y:S01]  /*12400*/  VIADD R33, R31, UR8 ;  /* 0x000000081f217c36 */ /* 0x000fe20008000000 */
[----:B------:R-:W-:Y:S02]  /*12410*/  LEA.HI.X.SX32 R3, R3, UR5, 0x1, P3 ;  /* 0x0000000503037c11 */ /* 0x000fe400098f0eff */
[CC--:B------:R-:W-:Y:S01]  /*12420*/  LEA R28, P6, R4.reuse, R2.reuse, 0x1 ;  /* 0x00000002041c7211 */ /* 0x0c0fe200078c08ff */
[----:B------:R-:W-:Y:S01]  /*12430*/  VIADD R34, R33, UR8 ;  /* 0x0000000821227c36 */ /* 0x000fe20008000000 */
[----:B------:R-:W2:Y:S01]  /*12440*/  LDS.128 R12, [R56] ;  /* 0x00000000380c7984 */ /* 0x000ea20000000c00 */
[----:B------:R-:W-:Y:S01]  /*12450*/  BAR.SYNC.DEFER_BLOCKING 0x0 ;  /* 0x0000000000007b1d */ /* 0x000fe20000010000 */
[----:B------:R-:W-:Y:S02]  /*12460*/  LEA.HI.X.SX32 R29, R4, R3, 0x1, P6 ;  /* 0x00000003041d7211 */ /* 0x000fe400030f0eff */
[----:B------:R-:W-:Y:S02]  /*12470*/  ISETP.LT.AND P3, PT, R0, UR9, !P0 ;  /* 0x0000000900007c0c */ /* 0x000fe4000c761270 */
[----:B------:R-:W-:-:S04]  /*12480*/  LEA R30, P6, R31, R2, 0x1 ;  /* 0x000000021f1e7211 */ /* 0x000fc800078c08ff */
[----:B------:R-:W-:Y:S01]  /*12490*/  LEA.HI.X.SX32 R31, R31, R3, 0x1, P6 ;  /* 0x000000031f1f7211 */ /* 0x000fe200030f0eff */
[----:B------:R-:W-:Y:S01]  /*124a0*/  STSM.16.M88.4 [R57], R44 ;  /* 0x0000002c39007844 */ /* 0x000fe20000000200 */
[----:B------:R-:W-:Y:S06]  /*124b0*/  BAR.SYNC.DEFER_BLOCKING 0x0 ;  /* 0x0000000000007b1d */ /* 0x000fec0000010000 */
[----:B------:R-:W4:Y:S02]  /*124c0*/  LDS.128 R8, [R56] ;  /* 0x0000000038087984 */ /* 0x000f240000000c00 */
[----:B------:R-:W-:Y:S06]  /*124d0*/  BAR.SYNC.DEFER_BLOCKING 0x0 ;  /* 0x0000000000007b1d */ /* 0x000fec0000010000 */
[----:B------:R-:W-:Y:S02]  /*124e0*/  STSM.16.M88.4 [R57], R48 ;  /* 0x0000003039007844 */ /* 0x000fe40000000200 */
[----:B------:R-:W-:Y:S06]  /*124f0*/  BAR.SYNC.DEFER_BLOCKING 0x0 ;  /* 0x0000000000007b1d */ /* 0x000fec0000010000 */
[----:B------:R-:W4:Y:S02]  /*12500*/  LDS.128 R4, [R56] ;  /* 0x0000000038047984 */ /* 0x000f240000000c00 */
[----:B------:R-:W-:Y:S06]  /*12510*/  BAR.SYNC.DEFER_BLOCKING 0x0 ;  /* 0x0000000000007b1d */ /* 0x000fec0000010000 */
[----:B------:R-:W-:Y:S02]  /*12520*/  STSM.16.M88.4 [R57], R52 ;  /* 0x0000003439007844 */ /* 0x000fe40000000200 */
[----:B------:R-:W-:Y:S06]  /*12530*/  BAR.SYNC.DEFER_BLOCKING 0x0 ;  /* 0x0000000000007b1d */ /* 0x000fec0000010000 */
[----:B------:R1:W-:Y:S01]  /*12540*/  @P3 STG.E.U16 desc[UR6][R28.64], R60 ;  /* 0x0000003c1c003986 */ /* 0x0003e2000c101506 */
[----:B------:R-:W-:-:S02]  /*12550*/  ISETP.LT.AND P3, PT, R32, UR9, !P0 ;  /* 0x0000000920007c0c */ /* 0x000fc4000c761270 */
[-C--:B------:R-:W-:Y:S01]  /*12560*/  LEA R32, P6, R33, R2.reuse, 0x1 ;  /* 0x0000000221207211 */ /* 0x080fe200078c08ff */
[----:B------:R3:W-:Y:S01]  /*12570*/  @P2 STG.E.U16 desc[UR6][R30.64], R36 ;  /* 0x000000241e002986 */ /* 0x0007e2000c101506 */
[----:B------:R-:W-:Y:S01]  /*12580*/  ISETP.LT.AND P2, PT, R35, UR9, !P0 ;  /* 0x0000000923007c0c */ /* 0x000fe2000c741270 */
[----:B------:R-:W-:Y:S01]  /*12590*/  VIADD R35, R34, UR8 ;  /* 0x0000000822237c36 */ /* 0x000fe20008000000 */
[-C--:B------:R-:W-:Y:S01]  /*125a0*/  LEA.HI.X.SX32 R33, R33, R3.reuse, 0x1, P6 ;  /* 0x0000000321217211 */ /* 0x080fe200030f0eff */
[----:B------:R-:W4:Y:S01]  /*125b0*/  LDS.128 R56, [R56] ;  /* 0x0000000038387984 */ /* 0x000f220000000c00 */
[----:B-1----:R-:W-:Y:S01]  /*125c0*/  VIADD R29, R0, 0x7 ;  /* 0x00000007001d7836 */ /* 0x002fe20000000000 */
[-C--:B------:R-:W-:Y:S02]  /*125d0*/  LEA R28, P6, R34, R2.reuse, 0x1 ;  /* 0x00000002221c7211 */ /* 0x080fe400078c08ff */
[----:B------:R1:W-:Y:S01]  /*125e0*/  @P1 STG.E.U16 desc[UR6][R32.64], R61 ;  /* 0x0000003d20001986 */ /* 0x0003e2000c101506 */
[----:B---3--:R-:W-:Y:S01]  /*125f0*/  VIADD R30, R0, 0x8 ;  /* 0x00000008001e7836 */ /* 0x008fe20000000000 */
[----:B------:R-:W-:Y:S01]  /*12600*/  ISETP.LT.AND P1, PT, R29, UR9, !P0 ;  /* 0x000000091d007c0c */ /* 0x000fe2000c721270 */
[C---:B------:R-:W-:Y:S01]  /*12610*/  VIADD R31, R35.reuse, UR8 ;  /* 0x00000008231f7c36 */ /* 0x040fe20008000000 */
[----:B------:R-:W-:Y:S01]  /*12620*/  LEA.HI.X.SX32 R29, R34, R3, 0x1, P6 ;  /* 0x00000003221d7211 */ /* 0x000fe200030f0eff */
[----:B------:R-:W-:Y:S01]  /*12630*/  VIADD R36, R0, 0xa ;  /* 0x0000000a00247836 */ /* 0x000fe20000000000 */
[----:B------:R-:W-:-:S03]  /*12640*/  LEA R34, P6, R35, R2, 0x1 ;  /* 0x0000000223227211 */ /* 0x000fc600078c08ff */
[----:B------:R3:W-:Y:S01]  /*12650*/  @P5 STG.E.U16 desc[UR6][R28.64], R37 ;  /* 0x000000251c005986 */ /* 0x0007e2000c101506 */
[-C--:B------:R-:W-:Y:S01]  /*12660*/  LEA.HI.X.SX32 R35, R35, R3.reuse, 0x1, P6 ;  /* 0x0000000323237211 */ /* 0x080fe200030f0eff */
[----:B-1----:R-:W-:Y:S01]  /*12670*/  VIADD R32, R0, 0x9 ;  /* 0x0000000900207836 */ /* 0x002fe20000000000 */
[----:B------:R-:W-:Y:S01]  /*12680*/  ISETP.LT.AND P5, PT, R30, UR9, !P0 ;  /* 0x000000091e007c0c */ /* 0x000fe2000c7a1270 */
[C---:B------:R-:W-:Y:S01]  /*12690*/  VIADD R33, R31.reuse, UR8 ;  /* 0x000000081f217c36 */ /* 0x040fe20008000000 */
[CC--:B------:R-:W-:Y:S01]  /*126a0*/  LEA R30, P6, R31.reuse, R2.reuse, 0x1 ;  /* 0x000000021f1e7211 */ /* 0x0c0fe200078c08ff */
[----:B------:R1:W-:Y:S01]  /*126b0*/  @P4 STG.E.U16 desc[UR6][R34.64], R62 ;  /* 0x0000003e22004986 */ /* 0x0003e2000c101506 */
[----:B------:R-:W-:Y:S02]  /*126c0*/  ISETP.LT.AND P4, PT, R32, UR9, !P0 ;  /* 0x0000000920007c0c */ /* 0x000fe4000c781270 */
[-C--:B------:R-:W-:Y:S02]  /*126d0*/  LEA.HI.X.SX32 R31, R31, R3.reuse, 0x1, P6 ;  /* 0x000000031f1f7211 */ /* 0x080fe400030f0eff */
[C---:B------:R-:W-:Y:S01]  /*126e0*/  LEA R32, P6, R33.reuse, R2, 0x1 ;  /* 0x0000000221207211 */ /* 0x040fe200078c08ff */
[----:B---3--:R-:W-:Y:S01]  /*126f0*/  VIADD R29, R33, UR8 ;  /* 0x00000008211d7c36 */ /* 0x008fe20008000000 */
[----:B------:R-:W-:Y:S01]  /*12700*/  PRMT R37, R63, 0x7632, R37 ;  /* 0x000076323f257816 */ /* 0x000fe20000000025 */
[----:B------:R3:W-:Y:S01]  /*12710*/  @P3 STG.E.U16 desc[UR6][R30.64], R38 ;  /* 0x000000261e003986 */ /* 0x0007e2000c101506 */
[----:B------:R-:W-:-:S02]  /*12720*/  LEA.HI.X.SX32 R33, R33, R3, 0x1, P6 ;  /* 0x0000000321217211 */ /* 0x000fc400030f0eff */
[CC--:B------:R-:W-:Y:S01]  /*12730*/  LEA R28, P6, R29.reuse, R2.reuse, 0x1 ;  /* 0x000000021d1c7211 */ /* 0x0c0fe200078c08ff */
[----:B-1----:R-:W-:Y:S01]  /*12740*/  VIADD R34, R0, 0xb ;  /* 0x0000000b00227836 */ /* 0x002fe20000000000 */
[----:B------:R-:W-:Y:S01]  /*12750*/  ISETP.LT.AND P3, PT, R36, UR9, !P0 ;  /* 0x0000000924007c0c */ /* 0x000fe2000c761270 */
[C---:B------:R-:W-:Y:S01]  /*12760*/  VIADD R35, R29.reuse, UR8 ;  /* 0x000000081d237c36 */ /* 0x040fe20008000000 */
[----:B------:R1:W-:Y:S01]  /*12770*/  @P2 STG.E.U16 desc[UR6][R32.64], R63 ;  /* 0x0000003f20002986 */ /* 0x0003e2000c101506 */
[-C--:B------:R-:W-:Y:S01]  /*12780*/  LEA.HI.X.SX32 R29, R29, R3.reuse, 0x1, P6 ;  /* 0x000000031d1d7211 */ /* 0x080fe200030f0eff */
[----:B------:R-:W-:Y:S01]  /*12790*/  VIADD R36, R0, 0xe ;  /* 0x0000000e00247836 */ /* 0x000fe20000000000 */
[----:B------:R-:W-:Y:S02]  /*127a0*/  ISETP.LT.AND P2, PT, R34, UR9, !P0 ;  /* 0x0000000922007c0c */ /* 0x000fe4000c741270 */
[C---:B------:R-:W-:Y:S01]  /*127b0*/  LEA R34, P6, R35.reuse, R2, 0x1 ;  /* 0x0000000223227211 */ /* 0x040fe200078c08ff */
[----:B---3--:R-:W-:Y:S01]  /*127c0*/  VIADD R30, R0, 0xc ;  /* 0x0000000c001e7836 */ /* 0x008fe20000000000 */
[----:B------:R3:W-:Y:S01]  /*127d0*/  @P1 STG.E.U16 desc[UR6][R28.64], R37 ;  /* 0x000000251c001986 */ /* 0x0007e2000c101506 */
[C---:B------:R-:W-:Y:S01]  /*127e0*/  VIADD R31, R35.reuse, UR8 ;  /* 0x00000008231f7c36 */ /* 0x040fe20008000000 */
[----:B------:R-:W-:-:S02]  /*127f0*/  LEA.HI.X.SX32 R35, R35, R3, 0x1, P6 ;  /* 0x0000000323237211 */ /* 0x000fc400030f0eff */
[----:B------:R-:W-:Y:S01]  /*12800*/  ISETP.LT.AND P1, PT, R30, UR9, !P0 ;  /* 0x000000091e007c0c */ /* 0x000fe2000c721270 */
[----:B-1----:R-:W-:Y:S01]  /*12810*/  VIADD R32, R0, 0xd ;  /* 0x0000000d00207836 */ /* 0x002fe20000000000 */
[CC--:B------:R-:W-:Y:S01]  /*12820*/  LEA R30, P6, R31.reuse, R2.reuse, 0x1 ;  /* 0x000000021f1e7211 */ /* 0x0c0fe200078c08ff */
[C---:B------:R-:W-:Y:S01]  /*12830*/  VIADD R33, R31.reuse, UR8 ;  /* 0x000000081f217c36 */ /* 0x040fe20008000000 */
[----:B------:R1:W-:Y:S02]  /*12840*/  @P5 STG.E.U16 desc[UR6][R34.64], R24 ;  /* 0x0000001822005986 */ /* 0x0003e4000c101506 */
[----:B------:R-:W-:Y:S02]  /*12850*/  LEA.HI.X.SX32 R31, R31, R3, 0x1, P6 ;  /* 0x000000031f1f7211 */ /* 0x000fe400030f0eff */
[----:B------:R-:W-:Y:S01]  /*12860*/  ISETP.LT.AND P5, PT, R32, UR9, !P0 ;  /* 0x0000000920007c0c */ /* 0x000fe2000c7a1270 */
[C---:B---3--:R-:W-:Y:S01]  /*12870*/  VIADD R29, R33.reuse, UR8 ;  /* 0x00000008211d7c36 */ /* 0x048fe20008000000 */
[----:B------:R-:W-:-:S04]  /*12880*/  LEA R32, P6, R33, R2, 0x1 ;  /* 0x0000000221207211 */ /* 0x000fc800078c08ff */
[-C--:B------:R-:W-:Y:S02]  /*12890*/  LEA.HI.X.SX32 R33, R33, R3.reuse, 0x1, P6 ;  /* 0x0000000321217211 */ /* 0x080fe400030f0eff */
[----:B-1----:R-:W-:Y:S01]  /*128a0*/  PRMT R35, R24, 0x7632, R35 ;  /* 0x0000763218237816 */ /* 0x002fe20000000023 */
[----:B------:R-:W-:Y:S01]  /*128b0*/  VIADD R34, R0, 0xf ;  /* 0x0000000f00227836 */ /* 0x000fe20000000000 */
[C---:B------:R-:W-:Y:S01]  /*128c0*/  LEA R28, P6, R29.reuse, R2, 0x1 ;  /* 0x000000021d1c7211 */ /* 0x040fe200078c08ff */
[C---:B------:R-:W-:Y:S02]  /*128d0*/  VIADD R24, R29.reuse, UR8 ;  /* 0x000000081d187c36 */ /* 0x040fe40008000000 */
[----:B------:R1:W-:Y:S01]  /*128e0*/  @P4 STG.E.U16 desc[UR6][R30.64], R35 ;  /* 0x000000231e004986 */ /* 0x0003e2000c101506 */
[----:B------:R-:W-:Y:S02]  /*128f0*/  LEA.HI.X.SX32 R29, R29, R3, 0x1, P6 ;  /* 0x000000031d1d7211 */ /* 0x000fe400030f0eff */
[----:B------:R-:W-:Y:S01]  /*12900*/  ISETP.LT.AND P4, PT, R36, UR9, !P0 ;  /* 0x0000000924007c0c */ /* 0x000fe2000c781270 */
[----:B------:R3:W-:Y:S01]  /*12910*/  @P3 STG.E.U16 desc[UR6][R32.64], R25 ;  /* 0x0000001920003986 */ /* 0x0007e2000c101506 */
[----:B------:R-:W-:-:S02]  /*12920*/  ISETP.LT.AND P3, PT, R34, UR9, !P0 ;  /* 0x0000000922007c0c */ /* 0x000fc4000c761270 */
[----:B------:R-:W-:Y:S01]  /*12930*/  LEA R34, P6, R24, R2, 0x1 ;  /* 0x0000000218227211 */ /* 0x000fe200078c08ff */
[----:B-1----:R-:W-:-:S03]  /*12940*/  VIADD R30, R0, 0x10 ;  /* 0x00000010001e7836 */ /* 0x002fc60000000000 */
[C---:B------:R-:W-:Y:S01]  /*12950*/  LEA.HI.X.SX32 R35, R24.reuse, R3, 0x1, P6 ;  /* 0x0000000318237211 */ /* 0x040fe200030f0eff */
[----:B------:R-:W-:Y:S01]  /*12960*/  VIADD R31, R24, UR8 ;  /* 0x00000008181f7c36 */ /* 0x000fe20008000000 */
[----:B---3--:R-:W-:Y:S01]  /*12970*/  PRMT R33, R25, 0x7632, R33 ;  /* 0x0000763219217816 */ /* 0x008fe20000000021 */
[----:B------:R-:W-:Y:S02]  /*12980*/  VIADD R24, R0, 0x11 ;  /* 0x0000001100187836 */ /* 0x000fe40000000000 */
[C---:B------:R-:W-:Y:S02]  /*12990*/  VIADD R25, R31.reuse, UR8 ;  /* 0x000000081f197c36 */ /* 0x040fe40008000000 */
[----:B------:R1:W-:Y:S01]  /*129a0*/  @P2 STG.E.U16 desc[UR6][R28.64], R33 ;  /* 0x000000211c002986 */ /* 0x0003e2000c101506 */
[----:B------:R-:W-:Y:S01]  /*129b0*/  ISETP.LT.AND P2, PT, R30, UR9, !P0 ;  /* 0x000000091e007c0c */ /* 0x000fe2000c741270 */
[----:B------:R-:W-:Y:S01]  /*129c0*/  VIADD R32, R0, 0x12 ;  /* 0x0000001200207836 */ /* 0x000fe20000000000 */
[----:B------:R-:W-:Y:S01]  /*129d0*/  LEA R30, P6, R31, R2, 0x1 ;  /* 0x000000021f1e7211 */ /* 0x000fe200078c08ff */
[----:B------:R3:W-:Y:S01]  /*129e0*/  @P1 STG.E.U16 desc[UR6][R34.64], R26 ;  /* 0x0000001a22001986 */ /* 0x0007e2000c101506 */
[----:B------:R-:W-:-:S02]  /*129f0*/  ISETP.LT.AND P1, PT, R24, UR9, !P0 ;  /* 0x0000000918007c0c */ /* 0x000fc4000c721270 */
[----:B------:R-:W-:Y:S02]  /*12a00*/  LEA.HI.X.SX32 R31, R31, R3, 0x1, P6 ;  /* 0x000000031f1f7211 */ /* 0x000fe400030f0eff */
[C---:B------:R-:W-:Y:S01]  /*12a10*/  LEA R24, P6, R25.reuse, R2, 0x1 ;  /* 0x0000000219187211 */ /* 0x040fe200078c08ff */
[----:B-1----:R-:W-:-:S03]  /*12a20*/  VIADD R29, R25, UR8 ;  /* 0x00000008191d7c36 */ /* 0x002fc60008000000 */
[-C--:B------:R-:W-:Y:S02]  /*12a30*/  LEA.HI.X.SX32 R25, R25, R3.reuse, 0x1, P6 ;  /* 0x0000000319197211 */ /* 0x080fe400030f0eff */
[----:B---3--:R-:W-:Y:S01]  /*12a40*/  PRMT R35, R26, 0x7632, R35 ;  /* 0x000076321a237816 */ /* 0x008fe20000000023 */
[C---:B------:R-:W-:Y:S01]  /*12a50*/  VIADD R26, R29.reuse, UR8 ;  /* 0x000000081d1a7c36 */ /* 0x040fe20008000000 */
[-C--:B------:R-:W-:Y:S02]  /*12a60*/  LEA R28, P6, R29, R2.reuse, 0x1 ;  /* 0x000000021d1c7211 */ /* 0x080fe400078c08ff */
[----:B------:R-:W-:Y:S01]  /*12a70*/  PRMT R34, R27, 0x7632, R34 ;  /* 0x000076321b227816 */ /* 0x000fe20000000022 */
[----:B------:R1:W-:Y:S01]  /*12a80*/  @P5 STG.E.U16 desc[UR6][R30.64], R35 ;  /* 0x000000231e005986 */ /* 0x0003e2000c101506 */
[----:B------:R-:W-:Y:S01]  /*12a90*/  ISETP.LT.AND P5, PT, R32, UR9, !P0 ;  /* 0x0000000920007c0c */ /* 0x000fe2000c7a1270 */
[----:B------:R-:W-:Y:S01]  /*12aa0*/  VIADD R32, R0, 0x13 ;  /* 0x0000001300207836 */ /* 0x000fe20000000000 */
[----:B------:R-:W-:Y:S01]  /*12ab0*/  LEA.HI.X.SX32 R29, R29, R3, 0x1, P6 ;  /* 0x000000031d1d7211 */ /* 0x000fe200030f0eff */
[----:B------:R3:W-:Y:S03]  /*12ac0*/  @P4 STG.E.U16 desc[UR6][R24.64], R27 ;  /* 0x0000001b18004986 */ /* 0x0007e6000c101506 */
[----:B------:R-:W-:Y:S01]  /*12ad0*/  ISETP.LT.AND P4, PT, R32, UR9, !P0 ;  /* 0x0000000920007c0c */ /* 0x000fe2000c781270 */
[----:B------:R0:W-:Y:S01]  /*12ae0*/  @P3 STG.E.U16 desc[UR6][R28.64], R34 ;  /* 0x000000221c003986 */ /* 0x0001e2000c101506 */
[----:B------:R-:W-:Y:S01]  /*12af0*/  LEA R32, P6, R26, R2, 0x1 ;  /* 0x000000021a207211 */ /* 0x000fe200078c08ff */
[----:B-1----:R-:W-:-:S03]  /*12b00*/  VIADD R30, R0, 0x14 ;  /* 0x00000014001e7836 */ /* 0x002fc60000000000 */
[CC--:B------:R-:W-:Y:S01]  /*12b10*/  LEA.HI.X.SX32 R33, R26.reuse, R3.reuse, 0x1, P6 ;  /* 0x000000031a217211 */ /* 0x0c0fe200030f0eff */
[----:B------:R-:W-:Y:S02]  /*12b20*/  VIADD R31, R26, UR8 ;  /* 0x000000081a1f7c36 */ /* 0x000fe40008000000 */
[----:B---3--:R-:W-:Y:S01]  /*12b30*/  VIADD R24, R0, 0x15 ;  /* 0x0000001500187836 */ /* 0x008fe20000000000 */
[----:B------:R-:W-:Y:S01]  /*12b40*/  ISETP.LT.AND P3, PT, R30, UR9, !P0 ;  /* 0x000000091e007c0c */ /* 0x000fe2000c761270 */
[C---:B------:R-:W-:Y:S01]  /*12b50*/  VIADD R25, R31.reuse, UR8 ;  /* 0x000000081f197c36 */ /* 0x040fe20008000000 */
[CC--:B------:R-:W-:Y:S01]  /*12b60*/  LEA R30, P6, R31.reuse, R2.reuse, 0x1 ;  /* 0x000000021f1e7211 */ /* 0x0c0fe200078c08ff */
[----:B------:R1:W-:Y:S01]  /*12b70*/  @P2 STG.E.U16 desc[UR6][R32.64], R20 ;  /* 0x0000001420002986 */ /* 0x0003e2000c101506 */
[----:B0-----:R-:W-:Y:S01]  /*12b80*/  PRMT R29, R20, 0x7632, R29 ;  /* 0x00007632141d7816 */ /* 0x001fe2000000001d */
[----:B------:R-:W-:Y:S01]  /*12b90*/  VIADD R26, R0, 0x16 ;  /* 0x00000016001a7836 */ /* 0x000fe20000000000 */
[----:B------:R-:W-:Y:S01]  /*12ba0*/  LEA.HI.X.SX32 R31, R31, R3, 0x1, P6 ;  /* 0x000000031f1f7211 */ /* 0x000fe200030f0eff */
[C---:B------:R-:W-:Y:S01]  /*12bb0*/  VIADD R27, R25.reuse, UR8 ;  /* 0x00000008191b7c36 */ /* 0x040fe20008000000 */
[----:B------:R-:W-:Y:S01]  /*12bc0*/  ISETP.LT.AND P2, PT, R24, UR9, !P0 ;  /* 0x0000000918007c0c */ /* 0x000fe2000c741270 */
[----:B------:R-:W-:Y:S01]  /*12bd0*/  VIADD R28, R0, 0x17 ;  /* 0x00000017001c7836 */ /* 0x000fe20000000000 */
[----:B------:R-:W-:Y:S01]  /*12be0*/  LEA R24, P6, R25, R2, 0x1 ;  /* 0x0000000219187211 */ /* 0x000fe200078c08ff */
[----:B------:R0:W-:Y:S01]  /*12bf0*/  @P1 STG.E.U16 desc[UR6][R30.64], R29 ;  /* 0x0000001d1e001986 */ /* 0x0001e2000c101506 */
[----:B------:R-:W-:-:S02]  /*12c00*/  ISETP.LT.AND P1, PT, R26, UR9, !P0 ;  /* 0x000000091a007c0c */ /* 0x000fc4000c721270 */
[----:B------:R-:W-:Y:S01]  /*12c10*/  LEA.HI.X.SX32 R25, R25, R3, 0x1, P6 ;  /* 0x0000000319197211 */ /* 0x000fe200030f0eff */
[C---:B-1----:R-:W-:Y:S01]  /*12c20*/  VIADD R20, R27.reuse, UR8 ;  /* 0x000000081b147c36 */ /* 0x042fe20008000000 */
[----:B------:R-:W-:-:S03]  /*12c30*/  LEA R26, P6, R27, R2, 0x1 ;  /* 0x000000021b1a7211 */ /* 0x000fc600078c08ff */
[----:B------:R1:W-:Y:S01]  /*12c40*/  @P5 STG.E.U16 desc[UR6][R24.64], R21 ;  /* 0x0000001518005986 */ /* 0x0003e2000c101506 */
[----:B------:R-:W-:Y:S02]  /*12c50*/  ISETP.LT.AND P5, PT, R28, UR9, !P0 ;  /* 0x000000091c007c0c */ /* 0x000fe4000c7a1270 */
[----:B------:R-:W-:Y:S01]  /*12c60*/  LEA.HI.X.SX32 R27, R27, R3, 0x1, P6 ;  /* 0x000000031b1b7211 */ /* 0x000fe200030f0eff */
[----:B0-----:R-:W-:Y:S01]  /*12c70*/  VIADD R30, R0, 0x18 ;  /* 0x00000018001e7836 */ /* 0x001fe20000000000 */
[C---:B------:R-:W-:Y:S01]  /*12c80*/  LEA R28, P6, R20.reuse, R2, 0x1 ;  /* 0x00000002141c7211 */ /* 0x040fe200078c08ff */
[----:B------:R-:W-:-:S03]  /*12c90*/  VIADD R31, R20, UR8 ;  /* 0x00000008141f7c36 */ /* 0x000fc60008000000 */
[----:B------:R-:W-:Y:S01]  /*12ca0*/  LEA.HI.X.SX32 R29, R20, R3, 0x1, P6 ;  /* 0x00000003141d7211 */ /* 0x000fe200030f0eff */
[C---:B------:R-:W-:Y:S01]  /*12cb0*/  VIADD R20, R0.reuse, 0x19 ;  /* 0x0000001900147836 */ /* 0x040fe20000000000 */
[----:B-1----:R-:W-:Y:S01]  /*12cc0*/  PRMT R25, R21, 0x7632, R25 ;  /* 0x0000763215197816 */ /* 0x002fe20000000019 */
[C---:B------:R-:W-:Y:S02]  /*12cd0*/  VIADD R21, R31.reuse, UR8 ;  /* 0x000000081f157c36 */ /* 0x040fe40008000000 */
[----:B------:R-:W-:Y:S02]  /*12ce0*/  VIADD R24, R0, 0x1a ;  /* 0x0000001a00187836 */ /* 0x000fe40000000000 */
[----:B------:R0:W-:Y:S01]  /*12cf0*/  @P4 STG.E.U16 desc[UR6][R26.64], R25 ;  /* 0x000000191a004986 */ /* 0x0001e2000c101506 */
[----:B------:R-:W-:Y:S02]  /*12d00*/  ISETP.LT.AND P4, PT, R30, UR9, !P0 ;  /* 0x000000091e007c0c */ /* 0x000fe4000c781270 */
[----:B------:R-:W-:Y:S01]  /*12d10*/  LEA R30, P6, R31, R2, 0x1 ;  /* 0x000000021f1e7211 */ /* 0x000fe200078c08ff */
[----:B------:R1:W-:Y:S01]  /*12d20*/  @P3 STG.E.U16 desc[UR6][R28.64], R22 ;  /* 0x000000161c003986 */ /* 0x0003e2000c101506 */
[----:B------:R-:W-:-:S02]  /*12d30*/  ISETP.LT.AND P3, PT, R20, UR9, !P0 ;  /* 0x0000000914007c0c */ /* 0x000fc4000c761270 */
[-C--:B------:R-:W-:Y:S02]  /*12d40*/  LEA.HI.X.SX32 R31, R31, R3.reuse, 0x1, P6 ;  /* 0x000000031f1f7211 */ /* 0x080fe400030f0eff */
[CC--:B------:R-:W-:Y:S02]  /*12d50*/  LEA R20, P6, R21.reuse, R2.reuse, 0x1 ;  /* 0x0000000215147211 */ /* 0x0c0fe400078c08ff */
[----:B0-----:R-:W-:Y:S01]  /*12d60*/  PRMT R27, R22, 0x7632, R27 ;  /* 0x00007632161b7816 */ /* 0x001fe2000000001b */
[C---:B------:R-:W-:Y:S01]  /*12d70*/  VIADD R25, R21.reuse, UR8 ;  /* 0x0000000815197c36 */ /* 0x040fe20008000000 */
[-C--:B------:R-:W-:Y:S01]  /*12d80*/  LEA.HI.X.SX32 R21, R21, R3.reuse, 0x1, P6 ;  /* 0x0000000315157211 */ /* 0x080fe200030f0eff */
[----:B------:R-:W-:Y:S02]  /*12d90*/  VIADD R26, R0, 0x1b ;  /* 0x0000001b001a7836 */ /* 0x000fe40000000000 */
[----:B------:R0:W-:Y:S01]  /*12da0*/  @P2 STG.E.U16 desc[UR6][R30.64], R27 ;  /* 0x0000001b1e002986 */ /* 0x0001e2000c101506 */
[----:B------:R-:W-:Y:S01]  /*12db0*/  ISETP.LT.AND P2, PT, R24, UR9, !P0 ;  /* 0x0000000918007c0c */ /* 0x000fe2000c741270 */
[C---:B-1----:R-:W-:Y:S01]  /*12dc0*/  VIADD R22, R25.reuse, UR8 ;  /* 0x0000000819167c36 */ /* 0x042fe20008000000 */
[CC--:B------:R-:W-:Y:S01]  /*12dd0*/  LEA R24, P6, R25.reuse, R2.reuse, 0x1 ;  /* 0x0000000219187211 */ /* 0x0c0fe200078c08ff */
[----:B------:R1:W-:Y:S01]  /*12de0*/  @P1 STG.E.U16 desc[UR6][R20.64], R23 ;  /* 0x0000001714001986 */ /* 0x0003e2000c101506 */
[----:B------:R-:W-:Y:S01]  /*12df0*/  ISETP.LT.AND P1, PT, R26, UR9, !P0 ;  /* 0x000000091a007c0c */ /* 0x000fe2000c721270 */
[----:B------:R-:W-:Y:S01]  /*12e00*/  VIADD R28, R0, 0x1c ;  /* 0x0000001c001c7836 */ /* 0x000fe20000000000 */
[----:B------:R-:W-:Y:S01]  /*12e10*/  LEA.HI.X.SX32 R25, R25, R3, 0x1, P6 ;  /* 0x0000000319197211 */ /* 0x000fe200030f0eff */
[C---:B------:R-:W-:Y:S01]  /*12e20*/  VIADD R29, R22.reuse, UR8 ;  /* 0x00000008161d7c36 */ /* 0x040fe20008000000 */
[----:B------:R-:W-:-:S02]  /*12e30*/  LEA R26, P6, R22, R2, 0x1 ;  /* 0x00000002161a7211 */ /* 0x000fc400078c08ff */
[----:B0-----:R-:W-:Y:S02]  /*12e40*/  PRMT R30, R23, 0x7632, R30 ;  /* 0x00007632171e7816 */ /* 0x001fe4000000001e */
[-C--:B------:R-:W-:Y:S01]  /*12e50*/  LEA.HI.X.SX32 R27, R22, R3.reuse, 0x1, P6 ;  /* 0x00000003161b7211 */ /* 0x080fe200030f0eff */
[----:B------:R-:W-:Y:S02]  /*12e60*/  VIADD R22, R0, 0x1e ;  /* 0x0000001e00167836 */ /* 0x000fe40000000000 */
[----:B------:R0:W-:Y:S01]  /*12e70*/  @P5 STG.E.U16 desc[UR6][R24.64], R30 ;  /* 0x0000001e18005986 */ /* 0x0001e2000c101506 */
[----:B------:R-:W-:Y:S01]  /*12e80*/  ISETP.LT.AND P5, PT, R28, UR9, !P0 ;  /* 0x000000091c007c0c */ /* 0x000fe2000c7a1270 */
[----:B-1----:R-:W-:Y:S01]  /*12e90*/  VIADD R20, R0, 0x1d ;  /* 0x0000001d00147836 */ /* 0x002fe20000000000 */
[C---:B------:R-:W-:Y:S01]  /*12ea0*/  LEA R28, P6, R29.reuse, R2, 0x1 ;  /* 0x000000021d1c7211 */ /* 0x040fe200078c08ff */
[C---:B------:R-:W-:Y:S01]  /*12eb0*/  VIADD R21, R29.reuse, UR8 ;  /* 0x000000081d157c36 */ /* 0x040fe20008000000 */
[----:B------:R1:W-:Y:S02]  /*12ec0*/  @P4 STG.E.U16 desc[UR6][R26.64], R16 ;  /* 0x000000101a004986 */ /* 0x0003e4000c101506 */
[----:B------:R-:W-:Y:S01]  /*12ed0*/  LEA.HI.X.SX32 R29, R29, R3, 0x1, P6 ;  /* 0x000000031d1d7211 */ /* 0x000fe200030f0eff */
[----:B------:R-:W-:Y:S01]  /*12ee0*/  VIADD R23, R21, UR8 ;  /* 0x0000000815177c36 */ /* 0x000fe20008000000 */
[----:B------:R-:W-:-:S02]  /*12ef0*/  ISETP.LT.AND P4, PT, R20, UR9, !P0 ;  /* 0x0000000914007c0c */ /* 0x000fc4000c781270 */
[CC--:B------:R-:W-:Y:S01]  /*12f00*/  LEA R20, P6, R21.reuse, R2.reuse, 0x1 ;  /* 0x0000000215147211 */ /* 0x0c0fe200078c08ff */
[----:B0-----:R-:W-:Y:S01]  /*12f10*/  VIADD R24, R0, 0x1f ;  /* 0x0000001f00187836 */ /* 0x001fe20000000000 */
[----:B------:R-:W-:Y:S02]  /*12f20*/  PRMT R25, R16, 0x7632, R25 ;  /* 0x0000763210197816 */ /* 0x000fe40000000019 */
[-C--:B------:R-:W-:Y:S01]  /*12f30*/  LEA.HI.X.SX32 R21, R21, R3.reuse, 0x1, P6 ;  /* 0x0000000315157211 */ /* 0x080fe200030f0eff */
[C---:B-1----:R-:W-:Y:S02]  /*12f40*/  VIADD R16, R23.reuse, UR8 ;  /* 0x0000000817107c36 */ /* 0x042fe40008000000 */
[----:B------:R0:W-:Y:S01]  /*12f50*/  @P3 STG.E.U16 desc[UR6][R28.64], R25 ;  /* 0x000000191c003986 */ /* 0x0001e2000c101506 */
[----:B------:R-:W-:Y:S01]  /*12f60*/  ISETP.LT.AND P3, PT, R22, UR9, !P0 ;  /* 0x0000000916007c0c */ /* 0x000fe2000c761270 */
[----:B------:R-:W-:Y:S01]  /*12f70*/  VIADD R26, R0, 0x20 ;  /* 0x00000020001a7836 */ /* 0x000fe20000000000 */
[C---:B------:R-:W-:Y:S01]  /*12f80*/  LEA R22, P6, R23.reuse, R2, 0x1 ;  /* 0x0000000217167211 */ /* 0x040fe200078c08ff */
[----:B------:R1:W-:Y:S01]  /*12f90*/  @P2 STG.E.U16 desc[UR6][R20.64], R17 ;  /* 0x0000001114002986 */ /* 0x0003e2000c101506 */
[----:B------:R-:W-:Y:S01]  /*12fa0*/  ISETP.LT.AND P2, PT, R24, UR9, !P0 ;  /* 0x0000000918007c0c */ /* 0x000fe2000c741270 */
[----:B------:R-:W-:Y:S01]  /*12fb0*/  VIADD R27, R16, UR8 ;  /* 0x00000008101b7c36 */ /* 0x000fe20008000000 */
[----:B------:R-:W-:-:S02]  /*12fc0*/  LEA.HI.X.SX32 R23, R23, R3, 0x1, P6 ;  /* 0x0000000317177211 */ /* 0x000fc400030f0eff */
[----:B------:R-:W-:-:S04]  /*12fd0*/  LEA R24, P6, R16, R2, 0x1 ;  /* 0x0000000210187211 */ /* 0x000fc800078c08ff */
[----:B0-----:R-:W-:Y:S01]  /*12fe0*/  LEA.HI.X.SX32 R25, R16, R3, 0x1, P6 ;  /* 0x0000000310197211 */ /* 0x001fe200030f0eff */
        /* <DEDUP_REMOVED lines=33> */
[----:B--2---:R1:W-:Y:S02]  /*13200*/  @P1 STG.E.U16 desc[UR6][R22.64], R12 ;  /* 0x0000000c16001986 */ /* 0x0043e4000c101506 */
        /* <DEDUP_REMOVED lines=51> */
[----:B----4-:R1:W-:Y:S02]  /*13540*/  @P3 STG.E.U16 desc[UR6][R18.64], R8 ;  /* 0x0000000812003986 */ /* 0x0103e4000c101506 */
        /* <DEDUP_REMOVED lines=44> */
[----:B------:R-:W-:Y:S01]  /*13810*/  LEA.HI.X.SX32 R15, R10, R3, 0x1, P6 ;  /* 0x000000030a0f7211 */ /* 0x000fe200030f0eff */
[C---:B------:R-:W-:Y:S02]  /*13820*/  VIADD R10, R17.reuse, UR8 ;  /* 0x00000008110a7c36 */ /* 0x040fe40008000000 */
[----:B------:R-:W-:Y:S01]  /*13830*/  @P1 STG.E.U16 desc[UR6][R12.64], R18 ;  /* 0x000000120c001986 */ /* 0x000fe2000c101506 */
[----:B------:R-:W-:Y:S01]  /*13840*/  ISETP.LT.AND P1, PT, R16, UR9, !P0 ;  /* 0x0000000910007c0c */ /* 0x000fe2000c721270 */
[C---:B-1----:R-:W-:Y:S01]  /*13850*/  VIADD R9, R0.reuse, 0x35 ;  /* 0x0000003500097836 */ /* 0x042fe20000000000 */
[----:B------:R-:W-:Y:S01]  /*13860*/  LEA R16, P6, R17, R2, 0x1 ;  /* 0x0000000211107211 */ /* 0x000fe200078c08ff */
[----:B------:R0:W-:Y:S01]  /*13870*/  @P5 STG.E.U16 desc[UR6][R14.64], R4 ;  /* 0x000000040e005986 */ /* 0x0001e2000c101506 */
[----:B------:R-:W-:-:S02]  /*13880*/  VIADD R11, R0, 0x36 ;  /* 0x00000036000b7836 */ /* 0x000fc40000000000 */
[-C--:B------:R-:W-:Y:S02]  /*13890*/  LEA.HI.X.SX32 R17, R17, R3.reuse, 0x1, P6 ;  /* 0x0000000311117211 */ /* 0x080fe400030f0eff */
[C---:B------:R-:W-:Y:S02]  /*138a0*/  LEA R8, P6, R10.reuse, R2, 0x1 ;  /* 0x000000020a087211 */ /* 0x040fe400078c08ff */
[----:B------:R-:W-:Y:S02]  /*138b0*/  ISETP.LT.AND P5, PT, R9, UR9, !P0 ;  /* 0x0000000909007c0c */ /* 0x000fe4000c7a1270 */
[----:B------:R-:W-:Y:S02]  /*138c0*/  LEA.HI.X.SX32 R9, R10, R3, 0x1, P6 ;  /* 0x000000030a097211 */ /* 0x000fe400030f0eff */
[----:B0-----:R-:W-:Y:S01]  /*138d0*/  PRMT R15, R4, 0x7632, R15 ;  /* 0x00007632040f7816 */ /* 0x001fe2000000000f */
[----:B------:R-:W-:-:S04]  /*138e0*/  VIADD R4, R10, UR8 ;  /* 0x000000080a047c36 */ /* 0x000fc80008000000 */
[----:B------:R0:W-:Y:S01]  /*138f0*/  @P4 STG.E.U16 desc[UR6][R16.64], R15 ;  /* 0x0000000f10004986 */ /* 0x0001e2000c101506 */
[----:B------:R-:W-:Y:S01]  /*13900*/  ISETP.LT.AND P4, PT, R11, UR9, !P0 ;  /* 0x000000090b007c0c */ /* 0x000fe2000c781270 */
[----:B------:R-:W-:Y:S01]  /*13910*/  VIADD R11, R0, 0x37 ;  /* 0x00000037000b7836 */ /* 0x000fe20000000000 */
[CC--:B------:R-:W-:Y:S01]  /*13920*/  LEA R10, P6, R4.reuse, R2.reuse, 0x1 ;  /* 0x00000002040a7211 */ /* 0x0c0fe200078c08ff */
[C---:B------:R-:W-:Y:S01]  /*13930*/  VIADD R13, R4.reuse, UR8 ;  /* 0x00000008040d7c36 */ /* 0x040fe20008000000 */
[----:B------:R1:W-:Y:S02]  /*13940*/  @P3 STG.E.U16 desc[UR6][R8.64], R5 ;  /* 0x0000000508003986 */ /* 0x0003e4000c101506 */
[----:B------:R-:W-:Y:S01]  /*13950*/  ISETP.LT.AND P3, PT, R11, UR9, !P0 ;  /* 0x000000090b007c0c */ /* 0x000fe2000c761270 */
[C---:B------:R-:W-:Y:S01]  /*13960*/  VIADD R14, R13.reuse, UR8 ;  /* 0x000000080d0e7c36 */ /* 0x040fe20008000000 */
[----:B------:R-:W-:Y:S01]  /*13970*/  LEA.HI.X.SX32 R11, R4, R3, 0x1, P6 ;  /* 0x00000003040b7211 */ /* 0x000fe200030f0eff */
[----:B------:R-:W-:Y:S01]  /*13980*/  VIADD R4, R0, 0x38 ;  /* 0x0000003800047836 */ /* 0x000fe20000000000 */
[----:B------:R-:W-:-:S02]  /*13990*/  LEA R12, P6, R13, R2, 0x1 ;  /* 0x000000020d0c7211 */ /* 0x000fc400078c08ff */
[----:B0-----:R-:W-:Y:S02]  /*139a0*/  PRMT R17, R5, 0x7632, R17 ;  /* 0x0000763205117816 */ /* 0x001fe40000000011 */
[----:B------:R-:W-:Y:S01]  /*139b0*/  LEA.HI.X.SX32 R13, R13, R3, 0x1, P6 ;  /* 0x000000030d0d7211 */ /* 0x000fe200030f0eff */
[----:B-1----:R-:W-:Y:S02]  /*139c0*/  VIADD R5, R0, 0x39 ;  /* 0x0000003900057836 */ /* 0x002fe40000000000 */
[----:B------:R0:W-:Y:S01]  /*139d0*/  @P2 STG.E.U16 desc[UR6][R10.64], R17 ;  /* 0x000000110a002986 */ /* 0x0001e2000c101506 */
[----:B------:R-:W-:Y:S01]  /*139e0*/  ISETP.LT.AND P2, PT, R4, UR9, !P0 ;  /* 0x0000000904007c0c */ /* 0x000fe2000c741270 */
[C---:B------:R-:W-:Y:S01]  /*139f0*/  VIADD R9, R14.reuse, UR8 ;  /* 0x000000080e097c36 */ /* 0x040fe20008000000 */
[----:B------:R-:W-:Y:S01]  /*13a00*/  LEA R4, P6, R14, R2, 0x1 ;  /* 0x000000020e047211 */ /* 0x000fe200078c08ff */
[----:B------:R1:W-:Y:S01]  /*13a10*/  @P1 STG.E.U16 desc[UR6][R12.64], R6 ;  /* 0x000000060c001986 */ /* 0x0003e2000c101506 */
[----:B------:R-:W-:-:S02]  /*13a20*/  ISETP.LT.AND P1, PT, R5, UR9, !P0 ;  /* 0x0000000905007c0c */ /* 0x000fc4000c721270 */
[-C--:B------:R-:W-:Y:S01]  /*13a30*/  LEA.HI.X.SX32 R5, R14, R3.reuse, 0x1, P6 ;  /* 0x000000030e057211 */ /* 0x080fe200030f0eff */
[C---:B------:R-:W-:Y:S01]  /*13a40*/  VIADD R14, R0.reuse, 0x3a ;  /* 0x0000003a000e7836 */ /* 0x040fe20000000000 */
[-C--:B------:R-:W-:Y:S02]  /*13a50*/  LEA R8, P6, R9, R2.reuse, 0x1 ;  /* 0x0000000209087211 */ /* 0x080fe400078c08ff */
[----:B------:R-:W-:Y:S01]  /*13a60*/  PRMT R15, R7, 0x7632, R15 ;  /* 0x00007632070f7816 */ /* 0x000fe2000000000f */
[C---:B0-----:R-:W-:Y:S01]  /*13a70*/  VIADD R11, R9.reuse, UR8 ;  /* 0x00000008090b7c36 */ /* 0x041fe20008000000 */
[----:B------:R-:W-:Y:S01]  /*13a80*/  LEA.HI.X.SX32 R9, R9, R3, 0x1, P6 ;  /* 0x0000000309097211 */ /* 0x000fe200030f0eff */
[----:B------:R-:W-:Y:S01]  /*13a90*/  VIADD R17, R0, 0x3e ;  /* 0x0000003e00117836 */ /* 0x000fe20000000000 */
[----:B-1----:R-:W-:Y:S01]  /*13aa0*/  PRMT R13, R6, 0x7632, R13 ;  /* 0x00007632060d7816 */ /* 0x002fe2000000000d */
[C---:B------:R-:W-:Y:S01]  /*13ab0*/  VIADD R6, R11.reuse, UR8 ;  /* 0x000000080b067c36 */ /* 0x040fe20008000000 */
[----:B------:R-:W-:Y:S01]  /*13ac0*/  LEA R10, P6, R11, R2, 0x1 ;  /* 0x000000020b0a7211 */ /* 0x000fe200078c08ff */
[----:B------:R-:W-:-:S02]  /*13ad0*/  VIADD R12, R0, 0x3b ;  /* 0x0000003b000c7836 */ /* 0x000fc40000000000 */
[----:B------:R0:W-:Y:S01]  /*13ae0*/  @P5 STG.E.U16 desc[UR6][R4.64], R13 ;  /* 0x0000000d04005986 */ /* 0x0001e2000c101506 */
[-C--:B------:R-:W-:Y:S02]  /*13af0*/  LEA.HI.X.SX32 R11, R11, R3.reuse, 0x1, P6 ;  /* 0x000000030b0b7211 */ /* 0x080fe400030f0eff */
[----:B------:R-:W-:Y:S01]  /*13b00*/  ISETP.LT.AND P5, PT, R14, UR9, !P0 ;  /* 0x000000090e007c0c */ /* 0x000fe2000c7a1270 */
[----:B------:R1:W-:Y:S01]  /*13b10*/  @P4 STG.E.U16 desc[UR6][R8.64], R7 ;  /* 0x0000000708004986 */ /* 0x0003e2000c101506 */
[----:B------:R-:W-:Y:S01]  /*13b20*/  ISETP.LT.AND P4, PT, R12, UR9, !P0 ;  /* 0x000000090c007c0c */ /* 0x000fe2000c781270 */
[----:B------:R-:W-:Y:S01]  /*13b30*/  VIADD R14, R0, 0x3c ;  /* 0x0000003c000e7836 */ /* 0x000fe20000000000 */
[----:B------:R-:W-:Y:S01]  /*13b40*/  LEA R12, P6, R6, R2, 0x1 ;  /* 0x00000002060c7211 */ /* 0x000fe200078c08ff */
[----:B------:R2:W-:Y:S03]  /*13b50*/  @P3 STG.E.U16 desc[UR6][R10.64], R15 ;  /* 0x0000000f0a003986 */ /* 0x0005e6000c101506 */
[----:B------:R-:W-:Y:S01]  /*13b60*/  ISETP.LT.AND P3, PT, R14, UR9, !P0 ;  /* 0x000000090e007c0c */ /* 0x000fe2000c761270 */
[C---:B0-----:R-:W-:Y:S01]  /*13b70*/  VIADD R5, R6.reuse, UR8 ;  /* 0x0000000806057c36 */ /* 0x041fe20008000000 */
[----:B------:R-:W-:Y:S01]  /*13b80*/  LEA.HI.X.SX32 R13, R6, R3, 0x1, P6 ;  /* 0x00000003060d7211 */ /* 0x000fe200030f0eff */
[----:B------:R-:W-:-:S02]  /*13b90*/  VIADD R6, R0, 0x3d ;  /* 0x0000003d00067836 */ /* 0x000fc40000000000 */
[C---:B-1----:R-:W-:Y:S01]  /*13ba0*/  VIADD R7, R5.reuse, UR8 ;  /* 0x0000000805077c36 */ /* 0x042fe20008000000 */
[-C--:B------:R-:W-:Y:S01]  /*13bb0*/  LEA R4, P6, R5, R2.reuse, 0x1 ;  /* 0x0000000205047211 */ /* 0x080fe200078c08ff */
[----:B------:R0:W-:Y:S01]  /*13bc0*/  @P2 STG.E.U16 desc[UR6][R12.64], R56 ;  /* 0x000000380c002986 */ /* 0x0001e2000c101506 */
[----:B------:R-:W-:Y:S01]  /*13bd0*/  ISETP.LT.AND P2, PT, R6, UR9, !P0 ;  /* 0x0000000906007c0c */ /* 0x000fe2000c741270 */
[----:B------:R-:W-:Y:S01]  /*13be0*/  VIADD R9, R7, UR8 ;  /* 0x0000000807097c36 */ /* 0x000fe20008000000 */
[----:B------:R-:W-:Y:S01]  /*13bf0*/  LEA.HI.X.SX32 R5, R5, R3, 0x1, P6 ;  /* 0x0000000305057211 */ /* 0x000fe200030f0eff */
[----:B------:R-:W-:Y:S01]  /*13c00*/  VIADD R0, R0, 0x3f ;  /* 0x0000003f00007836 */ /* 0x000fe20000000000 */
[----:B------:R-:W-:Y:S01]  /*13c10*/  LEA R6, P6, R7, R2, 0x1 ;  /* 0x0000000207067211 */ /* 0x000fe200078c08ff */
[----:B--2---:R-:W-:-:S03]  /*13c20*/  VIADD R11, R9, UR8 ;  /* 0x00000008090b7c36 */ /* 0x004fc60008000000 */
[-C--:B------:R-:W-:Y:S01]  /*13c30*/  LEA.HI.X.SX32 R7, R7, R3.reuse, 0x1, P6 ;  /* 0x0000000307077211 */ /* 0x080fe200030f0eff */
[C---:B------:R-:W-:Y:S01]  /*13c40*/  VIADD R14, R11.reuse, UR8 ;  /* 0x000000080b0e7c36 */ /* 0x040fe20008000000 */
[CC--:B------:R-:W-:Y:S02]  /*13c50*/  LEA R10, P6, R11.reuse, R2.reuse, 0x1 ;  /* 0x000000020b0a7211 */ /* 0x0c0fe400078c08ff */
[----:B0-----:R-:W-:Y:S01]  /*13c60*/  PRMT R13, R56, 0x7632, R13 ;  /* 0x00007632380d7816 */ /* 0x001fe2000000000d */
[C---:B------:R-:W-:Y:S01]  /*13c70*/  VIADD R15, R14.reuse, UR8 ;  /* 0x000000080e0f7c36 */ /* 0x040fe20008000000 */
[----:B------:R-:W-:Y:S02]  /*13c80*/  LEA.HI.X.SX32 R11, R11, R3, 0x1, P6 ;  /* 0x000000030b0b7211 */ /* 0x000fe400030f0eff */
[-C--:B------:R-:W-:Y:S01]  /*13c90*/  LEA R12, P6, R14, R2.reuse, 0x1 ;  /* 0x000000020e0c7211 */ /* 0x080fe200078c08ff */
[----:B------:R0:W-:Y:S01]  /*13ca0*/  @P1 STG.E.U16 desc[UR6][R4.64], R13 ;  /* 0x0000000d04001986 */ /* 0x0001e2000c101506 */
[----:B------:R-:W-:Y:S01]  /*13cb0*/  LEA R8, P1, R9, R2, 0x1 ;  /* 0x0000000209087211 */ /* 0x000fe200078208ff */
[----:B------:R-:W-:-:S02]  /*13cc0*/  VIADD R16, R15, UR8 ;  /* 0x000000080f107c36 */ /* 0x000fc40008000000 */
[----:B------:R1:W-:Y:S01]  /*13cd0*/  @P5 STG.E.U16 desc[UR6][R6.64], R57 ;  /* 0x0000003906005986 */ /* 0x0003e2000c101506 */
[-C--:B------:R-:W-:Y:S02]  /*13ce0*/  LEA.HI.X.SX32 R9, R9, R3.reuse, 0x1, P1 ;  /* 0x0000000309097211 */ /* 0x080fe400008f0eff */
[C---:B0-----:R-:W-:Y:S02]  /*13cf0*/  LEA R4, P1, R15.reuse, R2, 0x1 ;  /* 0x000000020f047211 */ /* 0x041fe400078208ff */
[-C--:B------:R-:W-:Y:S02]  /*13d00*/  LEA.HI.X.SX32 R13, R14, R3.reuse, 0x1, P6 ;  /* 0x000000030e0d7211 */ /* 0x080fe400030f0eff */
[----:B------:R-:W-:Y:S02]  /*13d10*/  LEA.HI.X.SX32 R5, R15, R3, 0x1, P1 ;  /* 0x000000030f057211 */ /* 0x000fe400008f0eff */
[----:B------:R-:W-:Y:S02]  /*13d20*/  ISETP.LT.AND P1, PT, R17, UR9, !P0 ;  /* 0x0000000911007c0c */ /* 0x000fe4000c721270 */
[----:B------:R-:W-:-:S02]  /*13d30*/  ISETP.LT.AND P0, PT, R0, UR9, !P0 ;  /* 0x0000000900007c0c */ /* 0x000fc4000c701270 */
[----:B------:R-:W-:Y:S02]  /*13d40*/  PRMT R0, R57, 0x7632, R0 ;  /* 0x0000763239007816 */ /* 0x000fe40000000000 */
[----:B-1----:R-:W-:Y:S02]  /*13d50*/  PRMT R7, R58, 0x7632, R7 ;  /* 0x000076323a077816 */ /* 0x002fe40000000007 */
[C---:B------:R-:W-:Y:S01]  /*13d60*/  LEA R2, P6, R16.reuse, R2, 0x1 ;  /* 0x0000000210027211 */ /* 0x040fe200078c08ff */
[----:B------:R0:W-:Y:S03]  /*13d70*/  @P4 STG.E.U16 desc[UR6][R8.64], R0 ;  /* 0x0000000008004986 */ /* 0x0001e6000c101506 */
[----:B------:R-:W-:Y:S01]  /*13d80*/  LEA.HI.X.SX32 R3, R16, R3, 0x1, P6 ;  /* 0x0000000310037211 */ /* 0x000fe200030f0eff */
[----:B------:R0:W-:Y:S04]  /*13d90*/  @P3 STG.E.U16 desc[UR6][R10.64], R58 ;  /* 0x0000003a0a003986 */ /* 0x0001e8000c101506 */
[----:B------:R0:W-:Y:S04]  /*13da0*/  @P2 STG.E.U16 desc[UR6][R12.64], R7 ;  /* 0x000000070c002986 */ /* 0x0001e8000c101506 */
[----:B------:R0:W-:Y:S01]  /*13db0*/  @P1 STG.E.U16 desc[UR6][R4.64], R59 ;  /* 0x0000003b04001986 */ /* 0x0001e2000c101506 */
[----:B------:R-:W-:Y:S05]  /*13dc0*/  @!P0 EXIT ;  /* 0x000000000000894d */ /* 0x000fea0003800000 */
[----:B0-----:R-:W-:-:S05]  /*13dd0*/  PRMT R59, R59, 0x7632, R59 ;  /* 0x000076323b3b7816 */ /* 0x001fca000000003b */
[----:B------:R-:W-:Y:S01]  /*13de0*/  STG.E.U16 desc[UR6][R2.64], R59 ;  /* 0x0000003b02007986 */ /* 0x000fe2000c101506 */
[----:B------:R-:W-:Y:S05]  /*13df0*/  EXIT ;  /* 0x000000000000794d */ /* 0x000fea0003800000 */
.L_x_2:
[----:B------:R-:W-:-:S00]  /*13e00*/  BRA `(.L_x_2) ;  /* 0xfffffffc00fc7947 */ /* 0x000fc0000383ffff */
[----:B------:R-:W-:-:S00]  /*13e10*/  NOP ;  /* 0x0000000000007918 */ /* 0x000fc00000000000 */
        /* <DEDUP_REMOVED lines=14> */
.L_x_3:


//--------------------- .nv.shared.matmul_kernel  --------------------------
	.section	.nv.shared.matmul_kernel,"aw",@nobits
	.sectionflags	@""
	.align	16
	.zero		1024


//--------------------- .nv.shared.reserved.0     --------------------------
	.section	.nv.shared.reserved.0,"aw",@nobits
	.weak		__nv_reservedSMEM_offset_0_alias
	.size		__nv_reservedSMEM_offset_0_alias, 0, 0
	.other		__nv_reservedSMEM_offset_0_alias,@"STO_CUDA_RESERVED_SHARED STV_DEFAULT"
__nv_reservedSMEM_offset_0_alias:
	.zero		0


//--------------------- .nv.constant0.matmul_kernel --------------------------
	.section	.nv.constant0.matmul_kernel,"a",@progbits
	.sectionflags	@""
	.align	4
.nv.constant0.matmul_kernel:
	.zero		608


//--------------------- SYMBOLS --------------------------

	.type		.nv.reservedSmem.offset0,@object
	.size		.nv.reservedSmem.offset0,0x4
